//
// Generated by NVIDIA NVVM Compiler
//
// Compiler Build ID: CL-36424714
// Cuda compilation tools, release 13.0, V13.0.88
// Based on NVVM 20.0.0
//

.version 9.0
.target sm_100
.address_size 64

	// .globl	_Z6reducePiS_
// _ZZ6reducePiS_E1C has been demoted
// _ZZN3cub18CUB_300001_SM_10006detail6reduce28DeviceReduceSingleTileKernelINS2_10policy_hubIijN4cuda3std3__44plusIiEEE10Policy1000EN6thrust24THRUST_300001_SM_1000_NS6detail15normal_iteratorINSD_10device_ptrIiEEEEPijS9_iiNS7_10__identityEEEvT0_T1_T2_T3_T4_T6_E12temp_storage has been demoted
// _ZZN3cub18CUB_300001_SM_10006detail6reduce18DeviceReduceKernelINS2_10policy_hubIijN4cuda3std3__44plusIiEEE10Policy1000EN6thrust24THRUST_300001_SM_1000_NS6detail15normal_iteratorINSD_10device_ptrIiEEEEjS9_iNS7_10__identityEEEvT0_PT3_T1_NS0_13GridEvenShareISN_EET2_T4_E12temp_storage has been demoted
// _ZZN3cub18CUB_300001_SM_10006detail6reduce28DeviceReduceSingleTileKernelINS2_10policy_hubIijN4cuda3std3__44plusIiEEE10Policy1000EPiSC_iS9_iiNS7_10__identityEEEvT0_T1_T2_T3_T4_T6_E12temp_storage has been demoted
// _ZZN3cub18CUB_300001_SM_10006detail6reduce28DeviceReduceSingleTileKernelINS2_10policy_hubIiyN4cuda3std3__44plusIiEEE10Policy1000EN6thrust24THRUST_300001_SM_1000_NS6detail15normal_iteratorINSD_10device_ptrIiEEEEPiyS9_iiNS7_10__identityEEEvT0_T1_T2_T3_T4_T6_E12temp_storage has been demoted
// _ZZN3cub18CUB_300001_SM_10006detail6reduce18DeviceReduceKernelINS2_10policy_hubIiyN4cuda3std3__44plusIiEEE10Policy1000EN6thrust24THRUST_300001_SM_1000_NS6detail15normal_iteratorINSD_10device_ptrIiEEEEyS9_iNS7_10__identityEEEvT0_PT3_T1_NS0_13GridEvenShareISN_EET2_T4_E12temp_storage has been demoted
// _ZZN3cub18CUB_300001_SM_10006detail6reduce28DeviceReduceSingleTileKernelINS2_10policy_hubIiyN4cuda3std3__44plusIiEEE10Policy1000EPiSC_iS9_iiNS7_10__identityEEEvT0_T1_T2_T3_T4_T6_E12temp_storage has been demoted
.global .align 1 .b8 _ZN34_INTERNAL_949eacb7_4_k_cu_005f6f414cuda3std3__45__cpo5beginE[1];
.global .align 1 .b8 _ZN34_INTERNAL_949eacb7_4_k_cu_005f6f414cuda3std3__45__cpo3endE[1];
.global .align 1 .b8 _ZN34_INTERNAL_949eacb7_4_k_cu_005f6f414cuda3std3__45__cpo6cbeginE[1];
.global .align 1 .b8 _ZN34_INTERNAL_949eacb7_4_k_cu_005f6f414cuda3std3__45__cpo4cendE[1];
.global .align 1 .b8 _ZN34_INTERNAL_949eacb7_4_k_cu_005f6f414cuda3std3__45__cpo6rbeginE[1];
.global .align 1 .b8 _ZN34_INTERNAL_949eacb7_4_k_cu_005f6f414cuda3std3__45__cpo4rendE[1];
.global .align 1 .b8 _ZN34_INTERNAL_949eacb7_4_k_cu_005f6f414cuda3std3__45__cpo7crbeginE[1];
.global .align 1 .b8 _ZN34_INTERNAL_949eacb7_4_k_cu_005f6f414cuda3std3__45__cpo5crendE[1];
.global .align 1 .b8 _ZN34_INTERNAL_949eacb7_4_k_cu_005f6f414cuda3std3__436_GLOBAL__N__949eacb7_4_k_cu_005f6f416ignoreE[1];
.global .align 1 .b8 _ZN34_INTERNAL_949eacb7_4_k_cu_005f6f414cuda3std3__419piecewise_constructE[1];
.global .align 1 .b8 _ZN34_INTERNAL_949eacb7_4_k_cu_005f6f414cuda3std3__48in_placeE[1];
.global .align 1 .b8 _ZN34_INTERNAL_949eacb7_4_k_cu_005f6f414cuda3std3__420unreachable_sentinelE[1];
.global .align 1 .b8 _ZN34_INTERNAL_949eacb7_4_k_cu_005f6f414cuda3std3__47nulloptE[1];
.global .align 1 .b8 _ZN34_INTERNAL_949eacb7_4_k_cu_005f6f414cuda3std3__48unexpectE[1];
.global .align 1 .b8 _ZN34_INTERNAL_949eacb7_4_k_cu_005f6f414cuda3std6ranges3__45__cpo4swapE[1];
.global .align 1 .b8 _ZN34_INTERNAL_949eacb7_4_k_cu_005f6f414cuda3std6ranges3__45__cpo9iter_moveE[1];
.global .align 1 .b8 _ZN34_INTERNAL_949eacb7_4_k_cu_005f6f414cuda3std6ranges3__45__cpo5beginE[1];
.global .align 1 .b8 _ZN34_INTERNAL_949eacb7_4_k_cu_005f6f414cuda3std6ranges3__45__cpo3endE[1];
.global .align 1 .b8 _ZN34_INTERNAL_949eacb7_4_k_cu_005f6f414cuda3std6ranges3__45__cpo6cbeginE[1];
.global .align 1 .b8 _ZN34_INTERNAL_949eacb7_4_k_cu_005f6f414cuda3std6ranges3__45__cpo4cendE[1];
.global .align 1 .b8 _ZN34_INTERNAL_949eacb7_4_k_cu_005f6f414cuda3std6ranges3__45__cpo7advanceE[1];
.global .align 1 .b8 _ZN34_INTERNAL_949eacb7_4_k_cu_005f6f414cuda3std6ranges3__45__cpo9iter_swapE[1];
.global .align 1 .b8 _ZN34_INTERNAL_949eacb7_4_k_cu_005f6f414cuda3std6ranges3__45__cpo4nextE[1];
.global .align 1 .b8 _ZN34_INTERNAL_949eacb7_4_k_cu_005f6f414cuda3std6ranges3__45__cpo4prevE[1];
.global .align 1 .b8 _ZN34_INTERNAL_949eacb7_4_k_cu_005f6f414cuda3std6ranges3__45__cpo4dataE[1];
.global .align 1 .b8 _ZN34_INTERNAL_949eacb7_4_k_cu_005f6f414cuda3std6ranges3__45__cpo5cdataE[1];
.global .align 1 .b8 _ZN34_INTERNAL_949eacb7_4_k_cu_005f6f414cuda3std6ranges3__45__cpo4sizeE[1];
.global .align 1 .b8 _ZN34_INTERNAL_949eacb7_4_k_cu_005f6f414cuda3std6ranges3__45__cpo5ssizeE[1];
.global .align 1 .b8 _ZN34_INTERNAL_949eacb7_4_k_cu_005f6f414cuda3std6ranges3__45__cpo8distanceE[1];
.global .align 1 .b8 _ZN34_INTERNAL_949eacb7_4_k_cu_005f6f416thrust24THRUST_300001_SM_1000_NS8cuda_cub3parE[1];
.global .align 1 .b8 _ZN34_INTERNAL_949eacb7_4_k_cu_005f6f416thrust24THRUST_300001_SM_1000_NS8cuda_cub10par_nosyncE[1];
.global .align 1 .b8 _ZN34_INTERNAL_949eacb7_4_k_cu_005f6f416thrust24THRUST_300001_SM_1000_NS6system6detail10sequential3seqE[1];
.global .align 1 .b8 _ZN34_INTERNAL_949eacb7_4_k_cu_005f6f416thrust24THRUST_300001_SM_1000_NS12placeholders2_1E[1];
.global .align 1 .b8 _ZN34_INTERNAL_949eacb7_4_k_cu_005f6f416thrust24THRUST_300001_SM_1000_NS12placeholders2_2E[1];
.global .align 1 .b8 _ZN34_INTERNAL_949eacb7_4_k_cu_005f6f416thrust24THRUST_300001_SM_1000_NS12placeholders2_3E[1];
.global .align 1 .b8 _ZN34_INTERNAL_949eacb7_4_k_cu_005f6f416thrust24THRUST_300001_SM_1000_NS12placeholders2_4E[1];
.global .align 1 .b8 _ZN34_INTERNAL_949eacb7_4_k_cu_005f6f416thrust24THRUST_300001_SM_1000_NS12placeholders2_5E[1];
.global .align 1 .b8 _ZN34_INTERNAL_949eacb7_4_k_cu_005f6f416thrust24THRUST_300001_SM_1000_NS12placeholders2_6E[1];
.global .align 1 .b8 _ZN34_INTERNAL_949eacb7_4_k_cu_005f6f416thrust24THRUST_300001_SM_1000_NS12placeholders2_7E[1];
.global .align 1 .b8 _ZN34_INTERNAL_949eacb7_4_k_cu_005f6f416thrust24THRUST_300001_SM_1000_NS12placeholders2_8E[1];
.global .align 1 .b8 _ZN34_INTERNAL_949eacb7_4_k_cu_005f6f416thrust24THRUST_300001_SM_1000_NS12placeholders2_9E[1];
.global .align 1 .b8 _ZN34_INTERNAL_949eacb7_4_k_cu_005f6f416thrust24THRUST_300001_SM_1000_NS12placeholders3_10E[1];
.global .align 1 .b8 _ZN34_INTERNAL_949eacb7_4_k_cu_005f6f416thrust24THRUST_300001_SM_1000_NS3seqE[1];

.visible .entry _Z6reducePiS_(
	.param .u64 .ptr .align 1 _Z6reducePiS__param_0,
	.param .u64 .ptr .align 1 _Z6reducePiS__param_1
)
{
	.reg .pred 	%p<5>;
	.reg .b32 	%r<18>;
	.reg .b64 	%rd<9>;
	// demoted variable
	.shared .align 4 .b8 _ZZ6reducePiS_E1C[4096];
	ld.param.u64 	%rd2, [_Z6reducePiS__param_0];
	ld.param.u64 	%rd1, [_Z6reducePiS__param_1];
	cvta.to.global.u64 	%rd3, %rd2;
	mov.u32 	%r1, %tid.x;
	mov.u32 	%r17, %ntid.x;
	mov.u32 	%r3, %ctaid.x;
	mad.lo.s32 	%r7, %r17, %r3, %r1;
	mul.wide.u32 	%rd4, %r7, 4;
	add.s64 	%rd5, %rd3, %rd4;
	ld.global.u32 	%r8, [%rd5];
	shl.b32 	%r9, %r1, 2;
	mov.u32 	%r10, _ZZ6reducePiS_E1C;
	add.s32 	%r4, %r10, %r9;
	st.shared.u32 	[%r4], %r8;
	bar.sync 	0;
	setp.lt.u32 	%p1, %r17, 2;
	@%p1 bra 	$L__BB0_4;
$L__BB0_1:
	shr.u32 	%r6, %r17, 1;
	setp.ge.u32 	%p2, %r1, %r6;
	@%p2 bra 	$L__BB0_3;
	shl.b32 	%r11, %r6, 2;
	add.s32 	%r12, %r4, %r11;
	ld.shared.u32 	%r13, [%r12];
	ld.shared.u32 	%r14, [%r4];
	add.s32 	%r15, %r14, %r13;
	st.shared.u32 	[%r4], %r15;
$L__BB0_3:
	bar.sync 	0;
	setp.gt.u32 	%p3, %r17, 3;
	mov.u32 	%r17, %r6;
	@%p3 bra 	$L__BB0_1;
$L__BB0_4:
	setp.ne.s32 	%p4, %r1, 0;
	@%p4 bra 	$L__BB0_6;
	ld.shared.u32 	%r16, [_ZZ6reducePiS_E1C];
	cvta.to.global.u64 	%rd6, %rd1;
	mul.wide.u32 	%rd7, %r3, 4;
	add.s64 	%rd8, %rd6, %rd7;
	st.global.u32 	[%rd8], %r16;
$L__BB0_6:
	ret;

}
	// .globl	_ZN3cub18CUB_300001_SM_10006detail11EmptyKernelIvEEvv
.visible .entry _ZN3cub18CUB_300001_SM_10006detail11EmptyKernelIvEEvv()
{


	ret;

}
	// .globl	_ZN3cub18CUB_300001_SM_10006detail6reduce28DeviceReduceSingleTileKernelINS2_10policy_hubIijN4cuda3std3__44plusIiEEE10Policy1000EN6thrust24THRUST_300001_SM_1000_NS6detail15normal_iteratorINSD_10device_ptrIiEEEEPijS9_iiNS7_10__identityEEEvT0_T1_T2_T3_T4_T6_
.visible .entry _ZN3cub18CUB_300001_SM_10006detail6reduce28DeviceReduceSingleTileKernelINS2_10policy_hubIijN4cuda3std3__44plusIiEEE10Policy1000EN6thrust24THRUST_300001_SM_1000_NS6detail15normal_iteratorINSD_10device_ptrIiEEEEPijS9_iiNS7_10__identityEEEvT0_T1_T2_T3_T4_T6_(
	.param .align 8 .b8 _ZN3cub18CUB_300001_SM_10006detail6reduce28DeviceReduceSingleTileKernelINS2_10policy_hubIijN4cuda3std3__44plusIiEEE10Policy1000EN6thrust24THRUST_300001_SM_1000_NS6detail15normal_iteratorINSD_10device_ptrIiEEEEPijS9_iiNS7_10__identityEEEvT0_T1_T2_T3_T4_T6__param_0[8],
	.param .u64 .ptr .align 1 _ZN3cub18CUB_300001_SM_10006detail6reduce28DeviceReduceSingleTileKernelINS2_10policy_hubIijN4cuda3std3__44plusIiEEE10Policy1000EN6thrust24THRUST_300001_SM_1000_NS6detail15normal_iteratorINSD_10device_ptrIiEEEEPijS9_iiNS7_10__identityEEEvT0_T1_T2_T3_T4_T6__param_1,
	.param .u32 _ZN3cub18CUB_300001_SM_10006detail6reduce28DeviceReduceSingleTileKernelINS2_10policy_hubIijN4cuda3std3__44plusIiEEE10Policy1000EN6thrust24THRUST_300001_SM_1000_NS6detail15normal_iteratorINSD_10device_ptrIiEEEEPijS9_iiNS7_10__identityEEEvT0_T1_T2_T3_T4_T6__param_2,
	.param .align 1 .b8 _ZN3cub18CUB_300001_SM_10006detail6reduce28DeviceReduceSingleTileKernelINS2_10policy_hubIijN4cuda3std3__44plusIiEEE10Policy1000EN6thrust24THRUST_300001_SM_1000_NS6detail15normal_iteratorINSD_10device_ptrIiEEEEPijS9_iiNS7_10__identityEEEvT0_T1_T2_T3_T4_T6__param_3[1],
	.param .u32 _ZN3cub18CUB_300001_SM_10006detail6reduce28DeviceReduceSingleTileKernelINS2_10policy_hubIijN4cuda3std3__44plusIiEEE10Policy1000EN6thrust24THRUST_300001_SM_1000_NS6detail15normal_iteratorINSD_10device_ptrIiEEEEPijS9_iiNS7_10__identityEEEvT0_T1_T2_T3_T4_T6__param_4,
	.param .align 1 .b8 _ZN3cub18CUB_300001_SM_10006detail6reduce28DeviceReduceSingleTileKernelINS2_10policy_hubIijN4cuda3std3__44plusIiEEE10Policy1000EN6thrust24THRUST_300001_SM_1000_NS6detail15normal_iteratorINSD_10device_ptrIiEEEEPijS9_iiNS7_10__identityEEEvT0_T1_T2_T3_T4_T6__param_5[1]
)
.maxntid 256
.minnctapersm 1
{
	.reg .pred 	%p<59>;
	.reg .b32 	%r<511>;
	.reg .b64 	%rd<84>;
	// demoted variable
	.shared .align 4 .b8 _ZZN3cub18CUB_300001_SM_10006detail6reduce28DeviceReduceSingleTileKernelINS2_10policy_hubIijN4cuda3std3__44plusIiEEE10Policy1000EN6thrust24THRUST_300001_SM_1000_NS6detail15normal_iteratorINSD_10device_ptrIiEEEEPijS9_iiNS7_10__identityEEEvT0_T1_T2_T3_T4_T6_E12temp_storage[44];
	ld.param.u64 	%rd9, [_ZN3cub18CUB_300001_SM_10006detail6reduce28DeviceReduceSingleTileKernelINS2_10policy_hubIijN4cuda3std3__44plusIiEEE10Policy1000EN6thrust24THRUST_300001_SM_1000_NS6detail15normal_iteratorINSD_10device_ptrIiEEEEPijS9_iiNS7_10__identityEEEvT0_T1_T2_T3_T4_T6__param_0];
	ld.param.u64 	%rd10, [_ZN3cub18CUB_300001_SM_10006detail6reduce28DeviceReduceSingleTileKernelINS2_10policy_hubIijN4cuda3std3__44plusIiEEE10Policy1000EN6thrust24THRUST_300001_SM_1000_NS6detail15normal_iteratorINSD_10device_ptrIiEEEEPijS9_iiNS7_10__identityEEEvT0_T1_T2_T3_T4_T6__param_1];
	ld.param.u32 	%r90, [_ZN3cub18CUB_300001_SM_10006detail6reduce28DeviceReduceSingleTileKernelINS2_10policy_hubIijN4cuda3std3__44plusIiEEE10Policy1000EN6thrust24THRUST_300001_SM_1000_NS6detail15normal_iteratorINSD_10device_ptrIiEEEEPijS9_iiNS7_10__identityEEEvT0_T1_T2_T3_T4_T6__param_2];
	ld.param.u32 	%r91, [_ZN3cub18CUB_300001_SM_10006detail6reduce28DeviceReduceSingleTileKernelINS2_10policy_hubIijN4cuda3std3__44plusIiEEE10Policy1000EN6thrust24THRUST_300001_SM_1000_NS6detail15normal_iteratorINSD_10device_ptrIiEEEEPijS9_iiNS7_10__identityEEEvT0_T1_T2_T3_T4_T6__param_4];
	cvta.to.global.u64 	%rd1, %rd10;
	setp.ne.s32 	%p1, %r90, 0;
	@%p1 bra 	$L__BB2_3;
	mov.u32 	%r471, %tid.x;
	setp.ne.s32 	%p58, %r471, 0;
	@%p58 bra 	$L__BB2_52;
	st.global.u32 	[%rd1], %r91;
	bra.uni 	$L__BB2_52;
$L__BB2_3:
	cvta.to.global.u64 	%rd2, %rd9;
	setp.gt.u32 	%p2, %r90, 4095;
	@%p2 bra 	$L__BB2_28;
	mov.u32 	%r1, %tid.x;
	setp.ge.u32 	%p24, %r1, %r90;
	mov.b32 	%r488, 0;
	mov.u32 	%r478, %r1;
	@%p24 bra 	$L__BB2_6;
	mul.wide.u32 	%rd73, %r1, 4;
	add.s64 	%rd74, %rd2, %rd73;
	ld.global.u32 	%r488, [%rd74];
	add.s32 	%r478, %r1, 256;
$L__BB2_6:
	setp.ge.u32 	%p25, %r478, %r90;
	@%p25 bra 	$L__BB2_19;
	not.b32 	%r298, %r478;
	add.s32 	%r299, %r90, %r298;
	shr.u32 	%r300, %r299, 8;
	add.s32 	%r6, %r300, 1;
	and.b32  	%r7, %r6, 15;
	setp.lt.u32 	%p26, %r299, 3840;
	@%p26 bra 	$L__BB2_10;
	and.b32  	%r301, %r6, 33554416;
	neg.s32 	%r474, %r301;
	mul.wide.u32 	%rd75, %r478, 4;
	add.s64 	%rd76, %rd75, %rd2;
	add.s64 	%rd82, %rd76, 8192;
$L__BB2_9:
	.pragma "nounroll";
	ld.global.u32 	%r302, [%rd82+-8192];
	add.s32 	%r303, %r302, %r488;
	ld.global.u32 	%r304, [%rd82+-7168];
	add.s32 	%r305, %r304, %r303;
	ld.global.u32 	%r306, [%rd82+-6144];
	add.s32 	%r307, %r306, %r305;
	ld.global.u32 	%r308, [%rd82+-5120];
	add.s32 	%r309, %r308, %r307;
	ld.global.u32 	%r310, [%rd82+-4096];
	add.s32 	%r311, %r310, %r309;
	ld.global.u32 	%r312, [%rd82+-3072];
	add.s32 	%r313, %r312, %r311;
	ld.global.u32 	%r314, [%rd82+-2048];
	add.s32 	%r315, %r314, %r313;
	ld.global.u32 	%r316, [%rd82+-1024];
	add.s32 	%r317, %r316, %r315;
	ld.global.u32 	%r318, [%rd82];
	add.s32 	%r319, %r318, %r317;
	ld.global.u32 	%r320, [%rd82+1024];
	add.s32 	%r321, %r320, %r319;
	ld.global.u32 	%r322, [%rd82+2048];
	add.s32 	%r323, %r322, %r321;
	ld.global.u32 	%r324, [%rd82+3072];
	add.s32 	%r325, %r324, %r323;
	ld.global.u32 	%r326, [%rd82+4096];
	add.s32 	%r327, %r326, %r325;
	ld.global.u32 	%r328, [%rd82+5120];
	add.s32 	%r329, %r328, %r327;
	ld.global.u32 	%r330, [%rd82+6144];
	add.s32 	%r331, %r330, %r329;
	ld.global.u32 	%r332, [%rd82+7168];
	add.s32 	%r488, %r332, %r331;
	add.s32 	%r478, %r478, 4096;
	add.s32 	%r474, %r474, 16;
	add.s64 	%rd82, %rd82, 16384;
	setp.ne.s32 	%p27, %r474, 0;
	@%p27 bra 	$L__BB2_9;
$L__BB2_10:
	setp.eq.s32 	%p28, %r7, 0;
	@%p28 bra 	$L__BB2_19;
	and.b32  	%r18, %r6, 7;
	setp.lt.u32 	%p29, %r7, 8;
	@%p29 bra 	$L__BB2_13;
	mul.wide.u32 	%rd77, %r478, 4;
	add.s64 	%rd78, %rd2, %rd77;
	ld.global.u32 	%r334, [%rd78];
	add.s32 	%r335, %r334, %r488;
	ld.global.u32 	%r336, [%rd78+1024];
	add.s32 	%r337, %r336, %r335;
	ld.global.u32 	%r338, [%rd78+2048];
	add.s32 	%r339, %r338, %r337;
	ld.global.u32 	%r340, [%rd78+3072];
	add.s32 	%r341, %r340, %r339;
	ld.global.u32 	%r342, [%rd78+4096];
	add.s32 	%r343, %r342, %r341;
	ld.global.u32 	%r344, [%rd78+5120];
	add.s32 	%r345, %r344, %r343;
	ld.global.u32 	%r346, [%rd78+6144];
	add.s32 	%r347, %r346, %r345;
	ld.global.u32 	%r348, [%rd78+7168];
	add.s32 	%r488, %r348, %r347;
	add.s32 	%r478, %r478, 2048;
$L__BB2_13:
	setp.eq.s32 	%p30, %r18, 0;
	@%p30 bra 	$L__BB2_19;
	and.b32  	%r24, %r6, 3;
	setp.lt.u32 	%p31, %r18, 4;
	@%p31 bra 	$L__BB2_16;
	mul.wide.u32 	%rd79, %r478, 4;
	add.s64 	%rd80, %rd2, %rd79;
	ld.global.u32 	%r350, [%rd80];
	add.s32 	%r351, %r350, %r488;
	ld.global.u32 	%r352, [%rd80+1024];
	add.s32 	%r353, %r352, %r351;
	ld.global.u32 	%r354, [%rd80+2048];
	add.s32 	%r355, %r354, %r353;
	ld.global.u32 	%r356, [%rd80+3072];
	add.s32 	%r488, %r356, %r355;
	add.s32 	%r478, %r478, 1024;
$L__BB2_16:
	setp.eq.s32 	%p32, %r24, 0;
	@%p32 bra 	$L__BB2_19;
	mul.wide.u32 	%rd81, %r478, 4;
	add.s64 	%rd83, %rd2, %rd81;
	neg.s32 	%r486, %r24;
$L__BB2_18:
	.pragma "nounroll";
	ld.global.u32 	%r357, [%rd83];
	add.s32 	%r488, %r357, %r488;
	add.s64 	%rd83, %rd83, 1024;
	add.s32 	%r486, %r486, 1;
	setp.ne.s32 	%p33, %r486, 0;
	@%p33 bra 	$L__BB2_18;
$L__BB2_19:
	setp.lt.u32 	%p34, %r90, 256;
	@%p34 bra 	$L__BB2_24;
	// begin inline asm
	mov.u32 %r421, %laneid;
	// end inline asm
	mov.b32 	%r424, 1;
	mov.b32 	%r445, 31;
	mov.b32 	%r446, -1;
	// begin inline asm
	shfl.sync.down.b32 %r422, %r488, %r424, %r445, %r446;
	// end inline asm
	setp.gt.s32 	%p50, %r421, 30;
	selp.b32 	%r447, 0, %r422, %p50;
	add.s32 	%r428, %r447, %r488;
	mov.b32 	%r429, 2;
	// begin inline asm
	shfl.sync.down.b32 %r427, %r428, %r429, %r445, %r446;
	// end inline asm
	setp.gt.s32 	%p51, %r421, 29;
	selp.b32 	%r448, 0, %r427, %p51;
	add.s32 	%r433, %r428, %r448;
	mov.b32 	%r434, 4;
	// begin inline asm
	shfl.sync.down.b32 %r432, %r433, %r434, %r445, %r446;
	// end inline asm
	setp.gt.s32 	%p52, %r421, 27;
	selp.b32 	%r449, 0, %r432, %p52;
	add.s32 	%r438, %r433, %r449;
	mov.b32 	%r439, 8;
	// begin inline asm
	shfl.sync.down.b32 %r437, %r438, %r439, %r445, %r446;
	// end inline asm
	setp.gt.s32 	%p53, %r421, 23;
	selp.b32 	%r450, 0, %r437, %p53;
	add.s32 	%r443, %r438, %r450;
	mov.b32 	%r444, 16;
	// begin inline asm
	shfl.sync.down.b32 %r442, %r443, %r444, %r445, %r446;
	// end inline asm
	setp.gt.s32 	%p54, %r421, 15;
	selp.b32 	%r451, 0, %r442, %p54;
	add.s32 	%r510, %r443, %r451;
	setp.ne.s32 	%p55, %r421, 0;
	@%p55 bra 	$L__BB2_22;
	shr.u32 	%r452, %r1, 3;
	and.b32  	%r453, %r452, 124;
	mov.u32 	%r454, _ZZN3cub18CUB_300001_SM_10006detail6reduce28DeviceReduceSingleTileKernelINS2_10policy_hubIijN4cuda3std3__44plusIiEEE10Policy1000EN6thrust24THRUST_300001_SM_1000_NS6detail15normal_iteratorINSD_10device_ptrIiEEEEPijS9_iiNS7_10__identityEEEvT0_T1_T2_T3_T4_T6_E12temp_storage;
	add.s32 	%r455, %r454, %r453;
	st.shared.u32 	[%r455+8], %r510;
$L__BB2_22:
	bar.sync 	0;
	setp.ne.s32 	%p56, %r1, 0;
	@%p56 bra 	$L__BB2_50;
	ld.shared.u32 	%r456, [_ZZN3cub18CUB_300001_SM_10006detail6reduce28DeviceReduceSingleTileKernelINS2_10policy_hubIijN4cuda3std3__44plusIiEEE10Policy1000EN6thrust24THRUST_300001_SM_1000_NS6detail15normal_iteratorINSD_10device_ptrIiEEEEPijS9_iiNS7_10__identityEEEvT0_T1_T2_T3_T4_T6_E12temp_storage+12];
	add.s32 	%r457, %r456, %r510;
	ld.shared.u32 	%r458, [_ZZN3cub18CUB_300001_SM_10006detail6reduce28DeviceReduceSingleTileKernelINS2_10policy_hubIijN4cuda3std3__44plusIiEEE10Policy1000EN6thrust24THRUST_300001_SM_1000_NS6detail15normal_iteratorINSD_10device_ptrIiEEEEPijS9_iiNS7_10__identityEEEvT0_T1_T2_T3_T4_T6_E12temp_storage+16];
	add.s32 	%r459, %r457, %r458;
	ld.shared.u32 	%r460, [_ZZN3cub18CUB_300001_SM_10006detail6reduce28DeviceReduceSingleTileKernelINS2_10policy_hubIijN4cuda3std3__44plusIiEEE10Policy1000EN6thrust24THRUST_300001_SM_1000_NS6detail15normal_iteratorINSD_10device_ptrIiEEEEPijS9_iiNS7_10__identityEEEvT0_T1_T2_T3_T4_T6_E12temp_storage+20];
	add.s32 	%r461, %r459, %r460;
	ld.shared.u32 	%r462, [_ZZN3cub18CUB_300001_SM_10006detail6reduce28DeviceReduceSingleTileKernelINS2_10policy_hubIijN4cuda3std3__44plusIiEEE10Policy1000EN6thrust24THRUST_300001_SM_1000_NS6detail15normal_iteratorINSD_10device_ptrIiEEEEPijS9_iiNS7_10__identityEEEvT0_T1_T2_T3_T4_T6_E12temp_storage+24];
	add.s32 	%r463, %r461, %r462;
	ld.shared.u32 	%r464, [_ZZN3cub18CUB_300001_SM_10006detail6reduce28DeviceReduceSingleTileKernelINS2_10policy_hubIijN4cuda3std3__44plusIiEEE10Policy1000EN6thrust24THRUST_300001_SM_1000_NS6detail15normal_iteratorINSD_10device_ptrIiEEEEPijS9_iiNS7_10__identityEEEvT0_T1_T2_T3_T4_T6_E12temp_storage+28];
	add.s32 	%r465, %r463, %r464;
	ld.shared.u32 	%r466, [_ZZN3cub18CUB_300001_SM_10006detail6reduce28DeviceReduceSingleTileKernelINS2_10policy_hubIijN4cuda3std3__44plusIiEEE10Policy1000EN6thrust24THRUST_300001_SM_1000_NS6detail15normal_iteratorINSD_10device_ptrIiEEEEPijS9_iiNS7_10__identityEEEvT0_T1_T2_T3_T4_T6_E12temp_storage+32];
	add.s32 	%r467, %r465, %r466;
	ld.shared.u32 	%r468, [_ZZN3cub18CUB_300001_SM_10006detail6reduce28DeviceReduceSingleTileKernelINS2_10policy_hubIijN4cuda3std3__44plusIiEEE10Policy1000EN6thrust24THRUST_300001_SM_1000_NS6detail15normal_iteratorINSD_10device_ptrIiEEEEPijS9_iiNS7_10__identityEEEvT0_T1_T2_T3_T4_T6_E12temp_storage+36];
	add.s32 	%r510, %r467, %r468;
	bra.uni 	$L__BB2_50;
$L__BB2_24:
	// begin inline asm
	mov.u32 %r358, %laneid;
	// end inline asm
	and.b32  	%r384, %r1, 992;
	add.s32 	%r385, %r384, 32;
	setp.gt.u32 	%p35, %r385, %r90;
	not.b32 	%r386, %r384;
	add.s32 	%r387, %r90, %r386;
	selp.b32 	%r382, %r387, 31, %p35;
	mov.b32 	%r361, 1;
	mov.b32 	%r383, -1;
	// begin inline asm
	shfl.sync.down.b32 %r359, %r488, %r361, %r382, %r383;
	// end inline asm
	setp.lt.s32 	%p36, %r358, %r382;
	selp.b32 	%r388, %r359, 0, %p36;
	add.s32 	%r365, %r388, %r488;
	mov.b32 	%r366, 2;
	// begin inline asm
	shfl.sync.down.b32 %r364, %r365, %r366, %r382, %r383;
	// end inline asm
	add.s32 	%r389, %r358, 2;
	setp.gt.s32 	%p37, %r389, %r382;
	selp.b32 	%r390, 0, %r364, %p37;
	add.s32 	%r370, %r365, %r390;
	mov.b32 	%r371, 4;
	// begin inline asm
	shfl.sync.down.b32 %r369, %r370, %r371, %r382, %r383;
	// end inline asm
	add.s32 	%r391, %r358, 4;
	setp.gt.s32 	%p38, %r391, %r382;
	selp.b32 	%r392, 0, %r369, %p38;
	add.s32 	%r375, %r370, %r392;
	mov.b32 	%r376, 8;
	// begin inline asm
	shfl.sync.down.b32 %r374, %r375, %r376, %r382, %r383;
	// end inline asm
	add.s32 	%r393, %r358, 8;
	setp.gt.s32 	%p39, %r393, %r382;
	selp.b32 	%r394, 0, %r374, %p39;
	add.s32 	%r380, %r375, %r394;
	mov.b32 	%r381, 16;
	// begin inline asm
	shfl.sync.down.b32 %r379, %r380, %r381, %r382, %r383;
	// end inline asm
	add.s32 	%r395, %r358, 16;
	setp.gt.s32 	%p40, %r395, %r382;
	selp.b32 	%r396, 0, %r379, %p40;
	add.s32 	%r510, %r380, %r396;
	setp.ne.s32 	%p41, %r358, 0;
	@%p41 bra 	$L__BB2_26;
	shr.u32 	%r397, %r1, 3;
	and.b32  	%r398, %r397, 124;
	mov.u32 	%r399, _ZZN3cub18CUB_300001_SM_10006detail6reduce28DeviceReduceSingleTileKernelINS2_10policy_hubIijN4cuda3std3__44plusIiEEE10Policy1000EN6thrust24THRUST_300001_SM_1000_NS6detail15normal_iteratorINSD_10device_ptrIiEEEEPijS9_iiNS7_10__identityEEEvT0_T1_T2_T3_T4_T6_E12temp_storage;
	add.s32 	%r400, %r399, %r398;
	st.shared.u32 	[%r400+8], %r510;
$L__BB2_26:
	bar.sync 	0;
	setp.ne.s32 	%p42, %r1, 0;
	@%p42 bra 	$L__BB2_50;
	setp.gt.u32 	%p43, %r90, 32;
	ld.shared.u32 	%r401, [_ZZN3cub18CUB_300001_SM_10006detail6reduce28DeviceReduceSingleTileKernelINS2_10policy_hubIijN4cuda3std3__44plusIiEEE10Policy1000EN6thrust24THRUST_300001_SM_1000_NS6detail15normal_iteratorINSD_10device_ptrIiEEEEPijS9_iiNS7_10__identityEEEvT0_T1_T2_T3_T4_T6_E12temp_storage+12];
	selp.b32 	%r402, %r401, 0, %p43;
	add.s32 	%r403, %r402, %r510;
	setp.gt.u32 	%p44, %r90, 64;
	ld.shared.u32 	%r404, [_ZZN3cub18CUB_300001_SM_10006detail6reduce28DeviceReduceSingleTileKernelINS2_10policy_hubIijN4cuda3std3__44plusIiEEE10Policy1000EN6thrust24THRUST_300001_SM_1000_NS6detail15normal_iteratorINSD_10device_ptrIiEEEEPijS9_iiNS7_10__identityEEEvT0_T1_T2_T3_T4_T6_E12temp_storage+16];
	selp.b32 	%r405, %r404, 0, %p44;
	add.s32 	%r406, %r403, %r405;
	setp.gt.u32 	%p45, %r90, 96;
	ld.shared.u32 	%r407, [_ZZN3cub18CUB_300001_SM_10006detail6reduce28DeviceReduceSingleTileKernelINS2_10policy_hubIijN4cuda3std3__44plusIiEEE10Policy1000EN6thrust24THRUST_300001_SM_1000_NS6detail15normal_iteratorINSD_10device_ptrIiEEEEPijS9_iiNS7_10__identityEEEvT0_T1_T2_T3_T4_T6_E12temp_storage+20];
	selp.b32 	%r408, %r407, 0, %p45;
	add.s32 	%r409, %r406, %r408;
	setp.gt.u32 	%p46, %r90, 128;
	ld.shared.u32 	%r410, [_ZZN3cub18CUB_300001_SM_10006detail6reduce28DeviceReduceSingleTileKernelINS2_10policy_hubIijN4cuda3std3__44plusIiEEE10Policy1000EN6thrust24THRUST_300001_SM_1000_NS6detail15normal_iteratorINSD_10device_ptrIiEEEEPijS9_iiNS7_10__identityEEEvT0_T1_T2_T3_T4_T6_E12temp_storage+24];
	selp.b32 	%r411, %r410, 0, %p46;
	add.s32 	%r412, %r409, %r411;
	setp.gt.u32 	%p47, %r90, 160;
	ld.shared.u32 	%r413, [_ZZN3cub18CUB_300001_SM_10006detail6reduce28DeviceReduceSingleTileKernelINS2_10policy_hubIijN4cuda3std3__44plusIiEEE10Policy1000EN6thrust24THRUST_300001_SM_1000_NS6detail15normal_iteratorINSD_10device_ptrIiEEEEPijS9_iiNS7_10__identityEEEvT0_T1_T2_T3_T4_T6_E12temp_storage+28];
	selp.b32 	%r414, %r413, 0, %p47;
	add.s32 	%r415, %r412, %r414;
	setp.gt.u32 	%p48, %r90, 192;
	ld.shared.u32 	%r416, [_ZZN3cub18CUB_300001_SM_10006detail6reduce28DeviceReduceSingleTileKernelINS2_10policy_hubIijN4cuda3std3__44plusIiEEE10Policy1000EN6thrust24THRUST_300001_SM_1000_NS6detail15normal_iteratorINSD_10device_ptrIiEEEEPijS9_iiNS7_10__identityEEEvT0_T1_T2_T3_T4_T6_E12temp_storage+32];
	selp.b32 	%r417, %r416, 0, %p48;
	add.s32 	%r418, %r415, %r417;
	setp.gt.u32 	%p49, %r90, 224;
	ld.shared.u32 	%r419, [_ZZN3cub18CUB_300001_SM_10006detail6reduce28DeviceReduceSingleTileKernelINS2_10policy_hubIijN4cuda3std3__44plusIiEEE10Policy1000EN6thrust24THRUST_300001_SM_1000_NS6detail15normal_iteratorINSD_10device_ptrIiEEEEPijS9_iiNS7_10__identityEEEvT0_T1_T2_T3_T4_T6_E12temp_storage+36];
	selp.b32 	%r420, %r419, 0, %p49;
	add.s32 	%r510, %r418, %r420;
	bra.uni 	$L__BB2_50;
$L__BB2_28:
	mov.u32 	%r40, %tid.x;
	mul.wide.u32 	%rd11, %r40, 4;
	add.s64 	%rd12, %rd2, %rd11;
	ld.global.u32 	%r93, [%rd12];
	ld.global.u32 	%r94, [%rd12+1024];
	ld.global.u32 	%r95, [%rd12+2048];
	ld.global.u32 	%r96, [%rd12+3072];
	ld.global.u32 	%r97, [%rd12+4096];
	ld.global.u32 	%r98, [%rd12+5120];
	ld.global.u32 	%r99, [%rd12+6144];
	ld.global.u32 	%r100, [%rd12+7168];
	ld.global.u32 	%r101, [%rd12+8192];
	ld.global.u32 	%r102, [%rd12+9216];
	ld.global.u32 	%r103, [%rd12+10240];
	ld.global.u32 	%r104, [%rd12+11264];
	ld.global.u32 	%r105, [%rd12+12288];
	ld.global.u32 	%r106, [%rd12+13312];
	ld.global.u32 	%r107, [%rd12+14336];
	ld.global.u32 	%r108, [%rd12+15360];
	add.s32 	%r109, %r94, %r93;
	add.s32 	%r110, %r95, %r109;
	add.s32 	%r111, %r96, %r110;
	add.s32 	%r112, %r97, %r111;
	add.s32 	%r113, %r98, %r112;
	add.s32 	%r114, %r99, %r113;
	add.s32 	%r115, %r100, %r114;
	add.s32 	%r116, %r101, %r115;
	add.s32 	%r117, %r102, %r116;
	add.s32 	%r118, %r103, %r117;
	add.s32 	%r119, %r104, %r118;
	add.s32 	%r120, %r105, %r119;
	add.s32 	%r121, %r106, %r120;
	add.s32 	%r122, %r107, %r121;
	add.s32 	%r509, %r108, %r122;
	add.s32 	%r42, %r90, -4096;
	setp.lt.u32 	%p3, %r42, 4096;
	mov.b32 	%r492, 4096;
	@%p3 bra 	$L__BB2_32;
	mov.b32 	%r492, 4096;
$L__BB2_30:
	add.s32 	%r124, %r40, %r492;
	mul.wide.u32 	%rd13, %r124, 4;
	add.s64 	%rd14, %rd2, %rd13;
	ld.global.u32 	%r125, [%rd14];
	ld.global.u32 	%r126, [%rd14+1024];
	ld.global.u32 	%r127, [%rd14+2048];
	ld.global.u32 	%r128, [%rd14+3072];
	ld.global.u32 	%r129, [%rd14+4096];
	ld.global.u32 	%r130, [%rd14+5120];
	ld.global.u32 	%r131, [%rd14+6144];
	ld.global.u32 	%r132, [%rd14+7168];
	ld.global.u32 	%r133, [%rd14+8192];
	ld.global.u32 	%r134, [%rd14+9216];
	ld.global.u32 	%r135, [%rd14+10240];
	ld.global.u32 	%r136, [%rd14+11264];
	ld.global.u32 	%r137, [%rd14+12288];
	ld.global.u32 	%r138, [%rd14+13312];
	ld.global.u32 	%r139, [%rd14+14336];
	ld.global.u32 	%r140, [%rd14+15360];
	add.s32 	%r141, %r125, %r509;
	add.s32 	%r142, %r126, %r141;
	add.s32 	%r143, %r127, %r142;
	add.s32 	%r144, %r128, %r143;
	add.s32 	%r145, %r129, %r144;
	add.s32 	%r146, %r130, %r145;
	add.s32 	%r147, %r131, %r146;
	add.s32 	%r148, %r132, %r147;
	add.s32 	%r149, %r133, %r148;
	add.s32 	%r150, %r134, %r149;
	add.s32 	%r151, %r135, %r150;
	add.s32 	%r152, %r136, %r151;
	add.s32 	%r153, %r137, %r152;
	add.s32 	%r154, %r138, %r153;
	add.s32 	%r155, %r139, %r154;
	add.s32 	%r509, %r140, %r155;
	sub.s32 	%r156, %r90, %r492;
	setp.lt.u32 	%p4, %r156, 4096;
	@%p4 bra 	$L__BB2_46;
	add.s32 	%r492, %r492, 4096;
	setp.le.u32 	%p5, %r492, %r42;
	@%p5 bra 	$L__BB2_30;
$L__BB2_32:
	setp.le.u32 	%p6, %r90, %r492;
	sub.s32 	%r157, %r90, %r492;
	setp.ge.s32 	%p7, %r40, %r157;
	or.pred  	%p8, %p6, %p7;
	@%p8 bra 	$L__BB2_46;
	not.b32 	%r160, %r40;
	add.s32 	%r161, %r90, %r160;
	sub.s32 	%r162, %r161, %r492;
	shr.u32 	%r163, %r162, 8;
	add.s32 	%r49, %r163, 1;
	and.b32  	%r50, %r49, 15;
	setp.lt.u32 	%p9, %r162, 3840;
	mov.u32 	%r501, %r40;
	@%p9 bra 	$L__BB2_37;
	or.b32  	%r495, %r40, 2048;
	add.s32 	%r494, %r40, %r492;
	and.b32  	%r164, %r49, 33554416;
	neg.s32 	%r493, %r164;
$L__BB2_35:
	.pragma "nounroll";
	mul.wide.u32 	%rd15, %r494, 4;
	add.s64 	%rd16, %rd2, %rd15;
	ld.global.u32 	%r165, [%rd16];
	add.s32 	%r166, %r165, %r509;
	add.s32 	%r167, %r494, 256;
	mul.wide.u32 	%rd17, %r167, 4;
	add.s64 	%rd18, %rd2, %rd17;
	ld.global.u32 	%r168, [%rd18];
	add.s32 	%r169, %r168, %r166;
	add.s32 	%r170, %r494, 512;
	mul.wide.u32 	%rd19, %r170, 4;
	add.s64 	%rd20, %rd2, %rd19;
	ld.global.u32 	%r171, [%rd20];
	add.s32 	%r172, %r171, %r169;
	add.s32 	%r173, %r494, 768;
	mul.wide.u32 	%rd21, %r173, 4;
	add.s64 	%rd22, %rd2, %rd21;
	ld.global.u32 	%r174, [%rd22];
	add.s32 	%r175, %r174, %r172;
	add.s32 	%r176, %r494, 1024;
	mul.wide.u32 	%rd23, %r176, 4;
	add.s64 	%rd24, %rd2, %rd23;
	ld.global.u32 	%r177, [%rd24];
	add.s32 	%r178, %r177, %r175;
	add.s32 	%r179, %r494, 1280;
	mul.wide.u32 	%rd25, %r179, 4;
	add.s64 	%rd26, %rd2, %rd25;
	ld.global.u32 	%r180, [%rd26];
	add.s32 	%r181, %r180, %r178;
	add.s32 	%r182, %r494, 1536;
	mul.wide.u32 	%rd27, %r182, 4;
	add.s64 	%rd28, %rd2, %rd27;
	ld.global.u32 	%r183, [%rd28];
	add.s32 	%r184, %r183, %r181;
	add.s32 	%r185, %r494, 1792;
	mul.wide.u32 	%rd29, %r185, 4;
	add.s64 	%rd30, %rd2, %rd29;
	ld.global.u32 	%r186, [%rd30];
	add.s32 	%r187, %r186, %r184;
	add.s32 	%r188, %r494, 2048;
	mul.wide.u32 	%rd31, %r188, 4;
	add.s64 	%rd32, %rd2, %rd31;
	ld.global.u32 	%r189, [%rd32];
	add.s32 	%r190, %r189, %r187;
	add.s32 	%r191, %r494, 2304;
	mul.wide.u32 	%rd33, %r191, 4;
	add.s64 	%rd34, %rd2, %rd33;
	ld.global.u32 	%r192, [%rd34];
	add.s32 	%r193, %r192, %r190;
	add.s32 	%r194, %r494, 2560;
	mul.wide.u32 	%rd35, %r194, 4;
	add.s64 	%rd36, %rd2, %rd35;
	ld.global.u32 	%r195, [%rd36];
	add.s32 	%r196, %r195, %r193;
	add.s32 	%r197, %r494, 2816;
	mul.wide.u32 	%rd37, %r197, 4;
	add.s64 	%rd38, %rd2, %rd37;
	ld.global.u32 	%r198, [%rd38];
	add.s32 	%r199, %r198, %r196;
	add.s32 	%r200, %r494, 3072;
	mul.wide.u32 	%rd39, %r200, 4;
	add.s64 	%rd40, %rd2, %rd39;
	ld.global.u32 	%r201, [%rd40];
	add.s32 	%r202, %r201, %r199;
	add.s32 	%r203, %r494, 3328;
	mul.wide.u32 	%rd41, %r203, 4;
	add.s64 	%rd42, %rd2, %rd41;
	ld.global.u32 	%r204, [%rd42];
	add.s32 	%r205, %r204, %r202;
	add.s32 	%r206, %r494, 3584;
	mul.wide.u32 	%rd43, %r206, 4;
	add.s64 	%rd44, %rd2, %rd43;
	ld.global.u32 	%r207, [%rd44];
	add.s32 	%r208, %r207, %r205;
	add.s32 	%r209, %r494, 3840;
	mul.wide.u32 	%rd45, %r209, 4;
	add.s64 	%rd46, %rd2, %rd45;
	ld.global.u32 	%r210, [%rd46];
	add.s32 	%r509, %r210, %r208;
	add.s32 	%r495, %r495, 4096;
	add.s32 	%r494, %r494, 4096;
	add.s32 	%r493, %r493, 16;
	setp.ne.s32 	%p10, %r493, 0;
	@%p10 bra 	$L__BB2_35;
	add.s32 	%r501, %r495, -2048;
$L__BB2_37:
	setp.eq.s32 	%p11, %r50, 0;
	@%p11 bra 	$L__BB2_46;
	and.b32  	%r66, %r49, 7;
	setp.lt.u32 	%p12, %r50, 8;
	@%p12 bra 	$L__BB2_40;
	add.s32 	%r212, %r501, %r492;
	mul.wide.u32 	%rd47, %r212, 4;
	add.s64 	%rd48, %rd2, %rd47;
	ld.global.u32 	%r213, [%rd48];
	add.s32 	%r214, %r213, %r509;
	add.s32 	%r215, %r212, 256;
	mul.wide.u32 	%rd49, %r215, 4;
	add.s64 	%rd50, %rd2, %rd49;
	ld.global.u32 	%r216, [%rd50];
	add.s32 	%r217, %r216, %r214;
	add.s32 	%r218, %r212, 512;
	mul.wide.u32 	%rd51, %r218, 4;
	add.s64 	%rd52, %rd2, %rd51;
	ld.global.u32 	%r219, [%rd52];
	add.s32 	%r220, %r219, %r217;
	add.s32 	%r221, %r212, 768;
	mul.wide.u32 	%rd53, %r221, 4;
	add.s64 	%rd54, %rd2, %rd53;
	ld.global.u32 	%r222, [%rd54];
	add.s32 	%r223, %r222, %r220;
	add.s32 	%r224, %r212, 1024;
	mul.wide.u32 	%rd55, %r224, 4;
	add.s64 	%rd56, %rd2, %rd55;
	ld.global.u32 	%r225, [%rd56];
	add.s32 	%r226, %r225, %r223;
	add.s32 	%r227, %r212, 1280;
	mul.wide.u32 	%rd57, %r227, 4;
	add.s64 	%rd58, %rd2, %rd57;
	ld.global.u32 	%r228, [%rd58];
	add.s32 	%r229, %r228, %r226;
	add.s32 	%r230, %r212, 1536;
	mul.wide.u32 	%rd59, %r230, 4;
	add.s64 	%rd60, %rd2, %rd59;
	ld.global.u32 	%r231, [%rd60];
	add.s32 	%r232, %r231, %r229;
	add.s32 	%r233, %r212, 1792;
	mul.wide.u32 	%rd61, %r233, 4;
	add.s64 	%rd62, %rd2, %rd61;
	ld.global.u32 	%r234, [%rd62];
	add.s32 	%r509, %r234, %r232;
	add.s32 	%r501, %r501, 2048;
$L__BB2_40:
	setp.eq.s32 	%p13, %r66, 0;
	@%p13 bra 	$L__BB2_46;
	and.b32  	%r72, %r49, 3;
	setp.lt.u32 	%p14, %r66, 4;
	@%p14 bra 	$L__BB2_43;
	add.s32 	%r236, %r501, %r492;
	mul.wide.u32 	%rd63, %r236, 4;
	add.s64 	%rd64, %rd2, %rd63;
	ld.global.u32 	%r237, [%rd64];
	add.s32 	%r238, %r237, %r509;
	add.s32 	%r239, %r236, 256;
	mul.wide.u32 	%rd65, %r239, 4;
	add.s64 	%rd66, %rd2, %rd65;
	ld.global.u32 	%r240, [%rd66];
	add.s32 	%r241, %r240, %r238;
	add.s32 	%r242, %r236, 512;
	mul.wide.u32 	%rd67, %r242, 4;
	add.s64 	%rd68, %rd2, %rd67;
	ld.global.u32 	%r243, [%rd68];
	add.s32 	%r244, %r243, %r241;
	add.s32 	%r245, %r236, 768;
	mul.wide.u32 	%rd69, %r245, 4;
	add.s64 	%rd70, %rd2, %rd69;
	ld.global.u32 	%r246, [%rd70];
	add.s32 	%r509, %r246, %r244;
	add.s32 	%r501, %r501, 1024;
$L__BB2_43:
	setp.eq.s32 	%p15, %r72, 0;
	@%p15 bra 	$L__BB2_46;
	add.s32 	%r507, %r501, %r492;
	neg.s32 	%r506, %r72;
$L__BB2_45:
	.pragma "nounroll";
	mul.wide.u32 	%rd71, %r507, 4;
	add.s64 	%rd72, %rd2, %rd71;
	ld.global.u32 	%r247, [%rd72];
	add.s32 	%r509, %r247, %r509;
	add.s32 	%r507, %r507, 256;
	add.s32 	%r506, %r506, 1;
	setp.ne.s32 	%p16, %r506, 0;
	@%p16 bra 	$L__BB2_45;
$L__BB2_46:
	// begin inline asm
	mov.u32 %r248, %laneid;
	// end inline asm
	mov.b32 	%r251, 1;
	mov.b32 	%r272, 31;
	mov.b32 	%r273, -1;
	// begin inline asm
	shfl.sync.down.b32 %r249, %r509, %r251, %r272, %r273;
	// end inline asm
	setp.gt.s32 	%p17, %r248, 30;
	selp.b32 	%r274, 0, %r249, %p17;
	add.s32 	%r255, %r274, %r509;
	mov.b32 	%r256, 2;
	// begin inline asm
	shfl.sync.down.b32 %r254, %r255, %r256, %r272, %r273;
	// end inline asm
	setp.gt.s32 	%p18, %r248, 29;
	selp.b32 	%r275, 0, %r254, %p18;
	add.s32 	%r260, %r255, %r275;
	mov.b32 	%r261, 4;
	// begin inline asm
	shfl.sync.down.b32 %r259, %r260, %r261, %r272, %r273;
	// end inline asm
	setp.gt.s32 	%p19, %r248, 27;
	selp.b32 	%r276, 0, %r259, %p19;
	add.s32 	%r265, %r260, %r276;
	mov.b32 	%r266, 8;
	// begin inline asm
	shfl.sync.down.b32 %r264, %r265, %r266, %r272, %r273;
	// end inline asm
	setp.gt.s32 	%p20, %r248, 23;
	selp.b32 	%r277, 0, %r264, %p20;
	add.s32 	%r270, %r265, %r277;
	mov.b32 	%r271, 16;
	// begin inline asm
	shfl.sync.down.b32 %r269, %r270, %r271, %r272, %r273;
	// end inline asm
	setp.gt.s32 	%p21, %r248, 15;
	selp.b32 	%r278, 0, %r269, %p21;
	add.s32 	%r510, %r270, %r278;
	setp.ne.s32 	%p22, %r248, 0;
	@%p22 bra 	$L__BB2_48;
	shr.u32 	%r279, %r40, 3;
	and.b32  	%r280, %r279, 124;
	mov.u32 	%r281, _ZZN3cub18CUB_300001_SM_10006detail6reduce28DeviceReduceSingleTileKernelINS2_10policy_hubIijN4cuda3std3__44plusIiEEE10Policy1000EN6thrust24THRUST_300001_SM_1000_NS6detail15normal_iteratorINSD_10device_ptrIiEEEEPijS9_iiNS7_10__identityEEEvT0_T1_T2_T3_T4_T6_E12temp_storage;
	add.s32 	%r282, %r281, %r280;
	st.shared.u32 	[%r282+8], %r510;
$L__BB2_48:
	bar.sync 	0;
	setp.ne.s32 	%p23, %r40, 0;
	@%p23 bra 	$L__BB2_50;
	ld.shared.u32 	%r283, [_ZZN3cub18CUB_300001_SM_10006detail6reduce28DeviceReduceSingleTileKernelINS2_10policy_hubIijN4cuda3std3__44plusIiEEE10Policy1000EN6thrust24THRUST_300001_SM_1000_NS6detail15normal_iteratorINSD_10device_ptrIiEEEEPijS9_iiNS7_10__identityEEEvT0_T1_T2_T3_T4_T6_E12temp_storage+12];
	add.s32 	%r284, %r283, %r510;
	ld.shared.u32 	%r285, [_ZZN3cub18CUB_300001_SM_10006detail6reduce28DeviceReduceSingleTileKernelINS2_10policy_hubIijN4cuda3std3__44plusIiEEE10Policy1000EN6thrust24THRUST_300001_SM_1000_NS6detail15normal_iteratorINSD_10device_ptrIiEEEEPijS9_iiNS7_10__identityEEEvT0_T1_T2_T3_T4_T6_E12temp_storage+16];
	add.s32 	%r286, %r284, %r285;
	ld.shared.u32 	%r287, [_ZZN3cub18CUB_300001_SM_10006detail6reduce28DeviceReduceSingleTileKernelINS2_10policy_hubIijN4cuda3std3__44plusIiEEE10Policy1000EN6thrust24THRUST_300001_SM_1000_NS6detail15normal_iteratorINSD_10device_ptrIiEEEEPijS9_iiNS7_10__identityEEEvT0_T1_T2_T3_T4_T6_E12temp_storage+20];
	add.s32 	%r288, %r286, %r287;
	ld.shared.u32 	%r289, [_ZZN3cub18CUB_300001_SM_10006detail6reduce28DeviceReduceSingleTileKernelINS2_10policy_hubIijN4cuda3std3__44plusIiEEE10Policy1000EN6thrust24THRUST_300001_SM_1000_NS6detail15normal_iteratorINSD_10device_ptrIiEEEEPijS9_iiNS7_10__identityEEEvT0_T1_T2_T3_T4_T6_E12temp_storage+24];
	add.s32 	%r290, %r288, %r289;
	ld.shared.u32 	%r291, [_ZZN3cub18CUB_300001_SM_10006detail6reduce28DeviceReduceSingleTileKernelINS2_10policy_hubIijN4cuda3std3__44plusIiEEE10Policy1000EN6thrust24THRUST_300001_SM_1000_NS6detail15normal_iteratorINSD_10device_ptrIiEEEEPijS9_iiNS7_10__identityEEEvT0_T1_T2_T3_T4_T6_E12temp_storage+28];
	add.s32 	%r292, %r290, %r291;
	ld.shared.u32 	%r293, [_ZZN3cub18CUB_300001_SM_10006detail6reduce28DeviceReduceSingleTileKernelINS2_10policy_hubIijN4cuda3std3__44plusIiEEE10Policy1000EN6thrust24THRUST_300001_SM_1000_NS6detail15normal_iteratorINSD_10device_ptrIiEEEEPijS9_iiNS7_10__identityEEEvT0_T1_T2_T3_T4_T6_E12temp_storage+32];
	add.s32 	%r294, %r292, %r293;
	ld.shared.u32 	%r295, [_ZZN3cub18CUB_300001_SM_10006detail6reduce28DeviceReduceSingleTileKernelINS2_10policy_hubIijN4cuda3std3__44plusIiEEE10Policy1000EN6thrust24THRUST_300001_SM_1000_NS6detail15normal_iteratorINSD_10device_ptrIiEEEEPijS9_iiNS7_10__identityEEEvT0_T1_T2_T3_T4_T6_E12temp_storage+36];
	add.s32 	%r510, %r294, %r295;
$L__BB2_50:
	mov.u32 	%r469, %tid.x;
	setp.ne.s32 	%p57, %r469, 0;
	@%p57 bra 	$L__BB2_52;
	add.s32 	%r470, %r510, %r91;
	st.global.u32 	[%rd1], %r470;
$L__BB2_52:
	ret;

}
	// .globl	_ZN3cub18CUB_300001_SM_10006detail6reduce18DeviceReduceKernelINS2_10policy_hubIijN4cuda3std3__44plusIiEEE10Policy1000EN6thrust24THRUST_300001_SM_1000_NS6detail15normal_iteratorINSD_10device_ptrIiEEEEjS9_iNS7_10__identityEEEvT0_PT3_T1_NS0_13GridEvenShareISN_EET2_T4_
.visible .entry _ZN3cub18CUB_300001_SM_10006detail6reduce18DeviceReduceKernelINS2_10policy_hubIijN4cuda3std3__44plusIiEEE10Policy1000EN6thrust24THRUST_300001_SM_1000_NS6detail15normal_iteratorINSD_10device_ptrIiEEEEjS9_iNS7_10__identityEEEvT0_PT3_T1_NS0_13GridEvenShareISN_EET2_T4_(
	.param .align 8 .b8 _ZN3cub18CUB_300001_SM_10006detail6reduce18DeviceReduceKernelINS2_10policy_hubIijN4cuda3std3__44plusIiEEE10Policy1000EN6thrust24THRUST_300001_SM_1000_NS6detail15normal_iteratorINSD_10device_ptrIiEEEEjS9_iNS7_10__identityEEEvT0_PT3_T1_NS0_13GridEvenShareISN_EET2_T4__param_0[8],
	.param .u64 .ptr .align 1 _ZN3cub18CUB_300001_SM_10006detail6reduce18DeviceReduceKernelINS2_10policy_hubIijN4cuda3std3__44plusIiEEE10Policy1000EN6thrust24THRUST_300001_SM_1000_NS6detail15normal_iteratorINSD_10device_ptrIiEEEEjS9_iNS7_10__identityEEEvT0_PT3_T1_NS0_13GridEvenShareISN_EET2_T4__param_1,
	.param .u32 _ZN3cub18CUB_300001_SM_10006detail6reduce18DeviceReduceKernelINS2_10policy_hubIijN4cuda3std3__44plusIiEEE10Policy1000EN6thrust24THRUST_300001_SM_1000_NS6detail15normal_iteratorINSD_10device_ptrIiEEEEjS9_iNS7_10__identityEEEvT0_PT3_T1_NS0_13GridEvenShareISN_EET2_T4__param_2,
	.param .align 4 .b8 _ZN3cub18CUB_300001_SM_10006detail6reduce18DeviceReduceKernelINS2_10policy_hubIijN4cuda3std3__44plusIiEEE10Policy1000EN6thrust24THRUST_300001_SM_1000_NS6detail15normal_iteratorINSD_10device_ptrIiEEEEjS9_iNS7_10__identityEEEvT0_PT3_T1_NS0_13GridEvenShareISN_EET2_T4__param_3[40],
	.param .align 1 .b8 _ZN3cub18CUB_300001_SM_10006detail6reduce18DeviceReduceKernelINS2_10policy_hubIijN4cuda3std3__44plusIiEEE10Policy1000EN6thrust24THRUST_300001_SM_1000_NS6detail15normal_iteratorINSD_10device_ptrIiEEEEjS9_iNS7_10__identityEEEvT0_PT3_T1_NS0_13GridEvenShareISN_EET2_T4__param_4[1],
	.param .align 1 .b8 _ZN3cub18CUB_300001_SM_10006detail6reduce18DeviceReduceKernelINS2_10policy_hubIijN4cuda3std3__44plusIiEEE10Policy1000EN6thrust24THRUST_300001_SM_1000_NS6detail15normal_iteratorINSD_10device_ptrIiEEEEjS9_iNS7_10__identityEEEvT0_PT3_T1_NS0_13GridEvenShareISN_EET2_T4__param_5[1]
)
.maxntid 256
{
	.reg .pred 	%p<57>;
	.reg .b16 	%rs<4>;
	.reg .b32 	%r<575>;
	.reg .b64 	%rd<130>;
	// demoted variable
	.shared .align 4 .b8 _ZZN3cub18CUB_300001_SM_10006detail6reduce18DeviceReduceKernelINS2_10policy_hubIijN4cuda3std3__44plusIiEEE10Policy1000EN6thrust24THRUST_300001_SM_1000_NS6detail15normal_iteratorINSD_10device_ptrIiEEEEjS9_iNS7_10__identityEEEvT0_PT3_T1_NS0_13GridEvenShareISN_EET2_T4_E12temp_storage[44];
	ld.param.u32 	%r1, [_ZN3cub18CUB_300001_SM_10006detail6reduce18DeviceReduceKernelINS2_10policy_hubIijN4cuda3std3__44plusIiEEE10Policy1000EN6thrust24THRUST_300001_SM_1000_NS6detail15normal_iteratorINSD_10device_ptrIiEEEEjS9_iNS7_10__identityEEEvT0_PT3_T1_NS0_13GridEvenShareISN_EET2_T4__param_3+20];
	ld.param.u32 	%r2, [_ZN3cub18CUB_300001_SM_10006detail6reduce18DeviceReduceKernelINS2_10policy_hubIijN4cuda3std3__44plusIiEEE10Policy1000EN6thrust24THRUST_300001_SM_1000_NS6detail15normal_iteratorINSD_10device_ptrIiEEEEjS9_iNS7_10__identityEEEvT0_PT3_T1_NS0_13GridEvenShareISN_EET2_T4__param_3+24];
	ld.param.u64 	%rd3, [_ZN3cub18CUB_300001_SM_10006detail6reduce18DeviceReduceKernelINS2_10policy_hubIijN4cuda3std3__44plusIiEEE10Policy1000EN6thrust24THRUST_300001_SM_1000_NS6detail15normal_iteratorINSD_10device_ptrIiEEEEjS9_iNS7_10__identityEEEvT0_PT3_T1_NS0_13GridEvenShareISN_EET2_T4__param_0];
	cvta.to.global.u64 	%rd1, %rd3;
	mov.u32 	%r3, %ctaid.x;
	shl.b32 	%r4, %r2, 12;
	shl.b32 	%r556, %r3, 12;
	sub.s32 	%r6, %r1, %r556;
	setp.gt.u32 	%p1, %r6, 4095;
	@%p1 bra 	$L__BB3_26;
	mov.u32 	%r7, %tid.x;
	setp.ge.u32 	%p23, %r7, %r6;
	mov.b32 	%r550, 0;
	mov.u32 	%r539, %r7;
	@%p23 bra 	$L__BB3_3;
	add.s32 	%r330, %r556, %r7;
	mul.wide.u32 	%rd66, %r330, 4;
	add.s64 	%rd67, %rd1, %rd66;
	ld.global.u32 	%r550, [%rd67];
	add.s32 	%r539, %r7, 256;
$L__BB3_3:
	setp.ge.u32 	%p24, %r539, %r6;
	@%p24 bra 	$L__BB3_17;
	not.b32 	%r332, %r539;
	add.s32 	%r333, %r1, %r332;
	sub.s32 	%r334, %r333, %r556;
	shr.u32 	%r335, %r334, 8;
	add.s32 	%r12, %r335, 1;
	and.b32  	%r13, %r12, 15;
	setp.lt.u32 	%p25, %r334, 3840;
	@%p25 bra 	$L__BB3_8;
	or.b32  	%r536, %r539, 2048;
	add.s32 	%r535, %r539, %r556;
	and.b32  	%r336, %r12, 33554416;
	neg.s32 	%r534, %r336;
$L__BB3_6:
	.pragma "nounroll";
	mul.wide.u32 	%rd68, %r535, 4;
	add.s64 	%rd69, %rd1, %rd68;
	ld.global.u32 	%r337, [%rd69];
	add.s32 	%r338, %r337, %r550;
	add.s32 	%r339, %r535, 256;
	mul.wide.u32 	%rd70, %r339, 4;
	add.s64 	%rd71, %rd1, %rd70;
	ld.global.u32 	%r340, [%rd71];
	add.s32 	%r341, %r340, %r338;
	add.s32 	%r342, %r535, 512;
	mul.wide.u32 	%rd72, %r342, 4;
	add.s64 	%rd73, %rd1, %rd72;
	ld.global.u32 	%r343, [%rd73];
	add.s32 	%r344, %r343, %r341;
	add.s32 	%r345, %r535, 768;
	mul.wide.u32 	%rd74, %r345, 4;
	add.s64 	%rd75, %rd1, %rd74;
	ld.global.u32 	%r346, [%rd75];
	add.s32 	%r347, %r346, %r344;
	add.s32 	%r348, %r535, 1024;
	mul.wide.u32 	%rd76, %r348, 4;
	add.s64 	%rd77, %rd1, %rd76;
	ld.global.u32 	%r349, [%rd77];
	add.s32 	%r350, %r349, %r347;
	add.s32 	%r351, %r535, 1280;
	mul.wide.u32 	%rd78, %r351, 4;
	add.s64 	%rd79, %rd1, %rd78;
	ld.global.u32 	%r352, [%rd79];
	add.s32 	%r353, %r352, %r350;
	add.s32 	%r354, %r535, 1536;
	mul.wide.u32 	%rd80, %r354, 4;
	add.s64 	%rd81, %rd1, %rd80;
	ld.global.u32 	%r355, [%rd81];
	add.s32 	%r356, %r355, %r353;
	add.s32 	%r357, %r535, 1792;
	mul.wide.u32 	%rd82, %r357, 4;
	add.s64 	%rd83, %rd1, %rd82;
	ld.global.u32 	%r358, [%rd83];
	add.s32 	%r359, %r358, %r356;
	add.s32 	%r360, %r535, 2048;
	mul.wide.u32 	%rd84, %r360, 4;
	add.s64 	%rd85, %rd1, %rd84;
	ld.global.u32 	%r361, [%rd85];
	add.s32 	%r362, %r361, %r359;
	add.s32 	%r363, %r535, 2304;
	mul.wide.u32 	%rd86, %r363, 4;
	add.s64 	%rd87, %rd1, %rd86;
	ld.global.u32 	%r364, [%rd87];
	add.s32 	%r365, %r364, %r362;
	add.s32 	%r366, %r535, 2560;
	mul.wide.u32 	%rd88, %r366, 4;
	add.s64 	%rd89, %rd1, %rd88;
	ld.global.u32 	%r367, [%rd89];
	add.s32 	%r368, %r367, %r365;
	add.s32 	%r369, %r535, 2816;
	mul.wide.u32 	%rd90, %r369, 4;
	add.s64 	%rd91, %rd1, %rd90;
	ld.global.u32 	%r370, [%rd91];
	add.s32 	%r371, %r370, %r368;
	add.s32 	%r372, %r535, 3072;
	mul.wide.u32 	%rd92, %r372, 4;
	add.s64 	%rd93, %rd1, %rd92;
	ld.global.u32 	%r373, [%rd93];
	add.s32 	%r374, %r373, %r371;
	add.s32 	%r375, %r535, 3328;
	mul.wide.u32 	%rd94, %r375, 4;
	add.s64 	%rd95, %rd1, %rd94;
	ld.global.u32 	%r376, [%rd95];
	add.s32 	%r377, %r376, %r374;
	add.s32 	%r378, %r535, 3584;
	mul.wide.u32 	%rd96, %r378, 4;
	add.s64 	%rd97, %rd1, %rd96;
	ld.global.u32 	%r379, [%rd97];
	add.s32 	%r380, %r379, %r377;
	add.s32 	%r381, %r535, 3840;
	mul.wide.u32 	%rd98, %r381, 4;
	add.s64 	%rd99, %rd1, %rd98;
	ld.global.u32 	%r382, [%rd99];
	add.s32 	%r550, %r382, %r380;
	add.s32 	%r536, %r536, 4096;
	add.s32 	%r535, %r535, 4096;
	add.s32 	%r534, %r534, 16;
	setp.ne.s32 	%p26, %r534, 0;
	@%p26 bra 	$L__BB3_6;
	add.s32 	%r539, %r536, -2048;
$L__BB3_8:
	setp.eq.s32 	%p27, %r13, 0;
	@%p27 bra 	$L__BB3_17;
	and.b32  	%r29, %r12, 7;
	setp.lt.u32 	%p28, %r13, 8;
	@%p28 bra 	$L__BB3_11;
	add.s32 	%r384, %r556, %r539;
	mul.wide.u32 	%rd100, %r384, 4;
	add.s64 	%rd101, %rd1, %rd100;
	ld.global.u32 	%r385, [%rd101];
	add.s32 	%r386, %r385, %r550;
	add.s32 	%r387, %r384, 256;
	mul.wide.u32 	%rd102, %r387, 4;
	add.s64 	%rd103, %rd1, %rd102;
	ld.global.u32 	%r388, [%rd103];
	add.s32 	%r389, %r388, %r386;
	add.s32 	%r390, %r384, 512;
	mul.wide.u32 	%rd104, %r390, 4;
	add.s64 	%rd105, %rd1, %rd104;
	ld.global.u32 	%r391, [%rd105];
	add.s32 	%r392, %r391, %r389;
	add.s32 	%r393, %r384, 768;
	mul.wide.u32 	%rd106, %r393, 4;
	add.s64 	%rd107, %rd1, %rd106;
	ld.global.u32 	%r394, [%rd107];
	add.s32 	%r395, %r394, %r392;
	add.s32 	%r396, %r384, 1024;
	mul.wide.u32 	%rd108, %r396, 4;
	add.s64 	%rd109, %rd1, %rd108;
	ld.global.u32 	%r397, [%rd109];
	add.s32 	%r398, %r397, %r395;
	add.s32 	%r399, %r384, 1280;
	mul.wide.u32 	%rd110, %r399, 4;
	add.s64 	%rd111, %rd1, %rd110;
	ld.global.u32 	%r400, [%rd111];
	add.s32 	%r401, %r400, %r398;
	add.s32 	%r402, %r384, 1536;
	mul.wide.u32 	%rd112, %r402, 4;
	add.s64 	%rd113, %rd1, %rd112;
	ld.global.u32 	%r403, [%rd113];
	add.s32 	%r404, %r403, %r401;
	add.s32 	%r405, %r384, 1792;
	mul.wide.u32 	%rd114, %r405, 4;
	add.s64 	%rd115, %rd1, %rd114;
	ld.global.u32 	%r406, [%rd115];
	add.s32 	%r550, %r406, %r404;
	add.s32 	%r539, %r539, 2048;
$L__BB3_11:
	setp.eq.s32 	%p29, %r29, 0;
	@%p29 bra 	$L__BB3_17;
	and.b32  	%r35, %r12, 3;
	setp.lt.u32 	%p30, %r29, 4;
	@%p30 bra 	$L__BB3_14;
	add.s32 	%r408, %r556, %r539;
	mul.wide.u32 	%rd116, %r408, 4;
	add.s64 	%rd117, %rd1, %rd116;
	ld.global.u32 	%r409, [%rd117];
	add.s32 	%r410, %r409, %r550;
	add.s32 	%r411, %r408, 256;
	mul.wide.u32 	%rd118, %r411, 4;
	add.s64 	%rd119, %rd1, %rd118;
	ld.global.u32 	%r412, [%rd119];
	add.s32 	%r413, %r412, %r410;
	add.s32 	%r414, %r408, 512;
	mul.wide.u32 	%rd120, %r414, 4;
	add.s64 	%rd121, %rd1, %rd120;
	ld.global.u32 	%r415, [%rd121];
	add.s32 	%r416, %r415, %r413;
	add.s32 	%r417, %r408, 768;
	mul.wide.u32 	%rd122, %r417, 4;
	add.s64 	%rd123, %rd1, %rd122;
	ld.global.u32 	%r418, [%rd123];
	add.s32 	%r550, %r418, %r416;
	add.s32 	%r539, %r539, 1024;
$L__BB3_14:
	setp.eq.s32 	%p31, %r35, 0;
	@%p31 bra 	$L__BB3_17;
	add.s32 	%r548, %r539, %r556;
	neg.s32 	%r547, %r35;
$L__BB3_16:
	.pragma "nounroll";
	mul.wide.u32 	%rd124, %r548, 4;
	add.s64 	%rd125, %rd1, %rd124;
	ld.global.u32 	%r419, [%rd125];
	add.s32 	%r550, %r419, %r550;
	add.s32 	%r548, %r548, 256;
	add.s32 	%r547, %r547, 1;
	setp.ne.s32 	%p32, %r547, 0;
	@%p32 bra 	$L__BB3_16;
$L__BB3_17:
	setp.lt.u32 	%p33, %r6, 256;
	@%p33 bra 	$L__BB3_22;
	// begin inline asm
	mov.u32 %r483, %laneid;
	// end inline asm
	mov.b32 	%r486, 1;
	mov.b32 	%r507, 31;
	mov.b32 	%r508, -1;
	// begin inline asm
	shfl.sync.down.b32 %r484, %r550, %r486, %r507, %r508;
	// end inline asm
	setp.gt.s32 	%p49, %r483, 30;
	selp.b32 	%r509, 0, %r484, %p49;
	add.s32 	%r490, %r509, %r550;
	mov.b32 	%r491, 2;
	// begin inline asm
	shfl.sync.down.b32 %r489, %r490, %r491, %r507, %r508;
	// end inline asm
	setp.gt.s32 	%p50, %r483, 29;
	selp.b32 	%r510, 0, %r489, %p50;
	add.s32 	%r495, %r490, %r510;
	mov.b32 	%r496, 4;
	// begin inline asm
	shfl.sync.down.b32 %r494, %r495, %r496, %r507, %r508;
	// end inline asm
	setp.gt.s32 	%p51, %r483, 27;
	selp.b32 	%r511, 0, %r494, %p51;
	add.s32 	%r500, %r495, %r511;
	mov.b32 	%r501, 8;
	// begin inline asm
	shfl.sync.down.b32 %r499, %r500, %r501, %r507, %r508;
	// end inline asm
	setp.gt.s32 	%p52, %r483, 23;
	selp.b32 	%r512, 0, %r499, %p52;
	add.s32 	%r505, %r500, %r512;
	mov.b32 	%r506, 16;
	// begin inline asm
	shfl.sync.down.b32 %r504, %r505, %r506, %r507, %r508;
	// end inline asm
	setp.gt.s32 	%p53, %r483, 15;
	selp.b32 	%r513, 0, %r504, %p53;
	add.s32 	%r574, %r505, %r513;
	setp.ne.s32 	%p54, %r483, 0;
	@%p54 bra 	$L__BB3_20;
	shr.u32 	%r514, %r7, 3;
	and.b32  	%r515, %r514, 124;
	mov.u32 	%r516, _ZZN3cub18CUB_300001_SM_10006detail6reduce18DeviceReduceKernelINS2_10policy_hubIijN4cuda3std3__44plusIiEEE10Policy1000EN6thrust24THRUST_300001_SM_1000_NS6detail15normal_iteratorINSD_10device_ptrIiEEEEjS9_iNS7_10__identityEEEvT0_PT3_T1_NS0_13GridEvenShareISN_EET2_T4_E12temp_storage;
	add.s32 	%r517, %r516, %r515;
	st.shared.u32 	[%r517+8], %r574;
$L__BB3_20:
	bar.sync 	0;
	setp.ne.s32 	%p55, %r7, 0;
	@%p55 bra 	$L__BB3_48;
	ld.shared.u32 	%r518, [_ZZN3cub18CUB_300001_SM_10006detail6reduce18DeviceReduceKernelINS2_10policy_hubIijN4cuda3std3__44plusIiEEE10Policy1000EN6thrust24THRUST_300001_SM_1000_NS6detail15normal_iteratorINSD_10device_ptrIiEEEEjS9_iNS7_10__identityEEEvT0_PT3_T1_NS0_13GridEvenShareISN_EET2_T4_E12temp_storage+12];
	add.s32 	%r519, %r518, %r574;
	ld.shared.u32 	%r520, [_ZZN3cub18CUB_300001_SM_10006detail6reduce18DeviceReduceKernelINS2_10policy_hubIijN4cuda3std3__44plusIiEEE10Policy1000EN6thrust24THRUST_300001_SM_1000_NS6detail15normal_iteratorINSD_10device_ptrIiEEEEjS9_iNS7_10__identityEEEvT0_PT3_T1_NS0_13GridEvenShareISN_EET2_T4_E12temp_storage+16];
	add.s32 	%r521, %r519, %r520;
	ld.shared.u32 	%r522, [_ZZN3cub18CUB_300001_SM_10006detail6reduce18DeviceReduceKernelINS2_10policy_hubIijN4cuda3std3__44plusIiEEE10Policy1000EN6thrust24THRUST_300001_SM_1000_NS6detail15normal_iteratorINSD_10device_ptrIiEEEEjS9_iNS7_10__identityEEEvT0_PT3_T1_NS0_13GridEvenShareISN_EET2_T4_E12temp_storage+20];
	add.s32 	%r523, %r521, %r522;
	ld.shared.u32 	%r524, [_ZZN3cub18CUB_300001_SM_10006detail6reduce18DeviceReduceKernelINS2_10policy_hubIijN4cuda3std3__44plusIiEEE10Policy1000EN6thrust24THRUST_300001_SM_1000_NS6detail15normal_iteratorINSD_10device_ptrIiEEEEjS9_iNS7_10__identityEEEvT0_PT3_T1_NS0_13GridEvenShareISN_EET2_T4_E12temp_storage+24];
	add.s32 	%r525, %r523, %r524;
	ld.shared.u32 	%r526, [_ZZN3cub18CUB_300001_SM_10006detail6reduce18DeviceReduceKernelINS2_10policy_hubIijN4cuda3std3__44plusIiEEE10Policy1000EN6thrust24THRUST_300001_SM_1000_NS6detail15normal_iteratorINSD_10device_ptrIiEEEEjS9_iNS7_10__identityEEEvT0_PT3_T1_NS0_13GridEvenShareISN_EET2_T4_E12temp_storage+28];
	add.s32 	%r527, %r525, %r526;
	ld.shared.u32 	%r528, [_ZZN3cub18CUB_300001_SM_10006detail6reduce18DeviceReduceKernelINS2_10policy_hubIijN4cuda3std3__44plusIiEEE10Policy1000EN6thrust24THRUST_300001_SM_1000_NS6detail15normal_iteratorINSD_10device_ptrIiEEEEjS9_iNS7_10__identityEEEvT0_PT3_T1_NS0_13GridEvenShareISN_EET2_T4_E12temp_storage+32];
	add.s32 	%r529, %r527, %r528;
	ld.shared.u32 	%r530, [_ZZN3cub18CUB_300001_SM_10006detail6reduce18DeviceReduceKernelINS2_10policy_hubIijN4cuda3std3__44plusIiEEE10Policy1000EN6thrust24THRUST_300001_SM_1000_NS6detail15normal_iteratorINSD_10device_ptrIiEEEEjS9_iNS7_10__identityEEEvT0_PT3_T1_NS0_13GridEvenShareISN_EET2_T4_E12temp_storage+36];
	add.s32 	%r574, %r529, %r530;
	bra.uni 	$L__BB3_48;
$L__BB3_22:
	// begin inline asm
	mov.u32 %r420, %laneid;
	// end inline asm
	and.b32  	%r446, %r7, 992;
	add.s32 	%r447, %r446, 32;
	setp.gt.u32 	%p34, %r447, %r6;
	not.b32 	%r448, %r446;
	add.s32 	%r449, %r6, %r448;
	selp.b32 	%r444, %r449, 31, %p34;
	mov.b32 	%r423, 1;
	mov.b32 	%r445, -1;
	// begin inline asm
	shfl.sync.down.b32 %r421, %r550, %r423, %r444, %r445;
	// end inline asm
	setp.lt.s32 	%p35, %r420, %r444;
	selp.b32 	%r450, %r421, 0, %p35;
	add.s32 	%r427, %r450, %r550;
	mov.b32 	%r428, 2;
	// begin inline asm
	shfl.sync.down.b32 %r426, %r427, %r428, %r444, %r445;
	// end inline asm
	add.s32 	%r451, %r420, 2;
	setp.gt.s32 	%p36, %r451, %r444;
	selp.b32 	%r452, 0, %r426, %p36;
	add.s32 	%r432, %r427, %r452;
	mov.b32 	%r433, 4;
	// begin inline asm
	shfl.sync.down.b32 %r431, %r432, %r433, %r444, %r445;
	// end inline asm
	add.s32 	%r453, %r420, 4;
	setp.gt.s32 	%p37, %r453, %r444;
	selp.b32 	%r454, 0, %r431, %p37;
	add.s32 	%r437, %r432, %r454;
	mov.b32 	%r438, 8;
	// begin inline asm
	shfl.sync.down.b32 %r436, %r437, %r438, %r444, %r445;
	// end inline asm
	add.s32 	%r455, %r420, 8;
	setp.gt.s32 	%p38, %r455, %r444;
	selp.b32 	%r456, 0, %r436, %p38;
	add.s32 	%r442, %r437, %r456;
	mov.b32 	%r443, 16;
	// begin inline asm
	shfl.sync.down.b32 %r441, %r442, %r443, %r444, %r445;
	// end inline asm
	add.s32 	%r457, %r420, 16;
	setp.gt.s32 	%p39, %r457, %r444;
	selp.b32 	%r458, 0, %r441, %p39;
	add.s32 	%r574, %r442, %r458;
	setp.ne.s32 	%p40, %r420, 0;
	@%p40 bra 	$L__BB3_24;
	shr.u32 	%r459, %r7, 3;
	and.b32  	%r460, %r459, 124;
	mov.u32 	%r461, _ZZN3cub18CUB_300001_SM_10006detail6reduce18DeviceReduceKernelINS2_10policy_hubIijN4cuda3std3__44plusIiEEE10Policy1000EN6thrust24THRUST_300001_SM_1000_NS6detail15normal_iteratorINSD_10device_ptrIiEEEEjS9_iNS7_10__identityEEEvT0_PT3_T1_NS0_13GridEvenShareISN_EET2_T4_E12temp_storage;
	add.s32 	%r462, %r461, %r460;
	st.shared.u32 	[%r462+8], %r574;
$L__BB3_24:
	bar.sync 	0;
	setp.ne.s32 	%p41, %r7, 0;
	@%p41 bra 	$L__BB3_48;
	setp.gt.u32 	%p42, %r6, 32;
	ld.shared.u32 	%r463, [_ZZN3cub18CUB_300001_SM_10006detail6reduce18DeviceReduceKernelINS2_10policy_hubIijN4cuda3std3__44plusIiEEE10Policy1000EN6thrust24THRUST_300001_SM_1000_NS6detail15normal_iteratorINSD_10device_ptrIiEEEEjS9_iNS7_10__identityEEEvT0_PT3_T1_NS0_13GridEvenShareISN_EET2_T4_E12temp_storage+12];
	selp.b32 	%r464, %r463, 0, %p42;
	add.s32 	%r465, %r464, %r574;
	setp.gt.u32 	%p43, %r6, 64;
	ld.shared.u32 	%r466, [_ZZN3cub18CUB_300001_SM_10006detail6reduce18DeviceReduceKernelINS2_10policy_hubIijN4cuda3std3__44plusIiEEE10Policy1000EN6thrust24THRUST_300001_SM_1000_NS6detail15normal_iteratorINSD_10device_ptrIiEEEEjS9_iNS7_10__identityEEEvT0_PT3_T1_NS0_13GridEvenShareISN_EET2_T4_E12temp_storage+16];
	selp.b32 	%r467, %r466, 0, %p43;
	add.s32 	%r468, %r465, %r467;
	setp.gt.u32 	%p44, %r6, 96;
	ld.shared.u32 	%r469, [_ZZN3cub18CUB_300001_SM_10006detail6reduce18DeviceReduceKernelINS2_10policy_hubIijN4cuda3std3__44plusIiEEE10Policy1000EN6thrust24THRUST_300001_SM_1000_NS6detail15normal_iteratorINSD_10device_ptrIiEEEEjS9_iNS7_10__identityEEEvT0_PT3_T1_NS0_13GridEvenShareISN_EET2_T4_E12temp_storage+20];
	selp.b32 	%r470, %r469, 0, %p44;
	add.s32 	%r471, %r468, %r470;
	setp.gt.u32 	%p45, %r6, 128;
	ld.shared.u32 	%r472, [_ZZN3cub18CUB_300001_SM_10006detail6reduce18DeviceReduceKernelINS2_10policy_hubIijN4cuda3std3__44plusIiEEE10Policy1000EN6thrust24THRUST_300001_SM_1000_NS6detail15normal_iteratorINSD_10device_ptrIiEEEEjS9_iNS7_10__identityEEEvT0_PT3_T1_NS0_13GridEvenShareISN_EET2_T4_E12temp_storage+24];
	selp.b32 	%r473, %r472, 0, %p45;
	add.s32 	%r474, %r471, %r473;
	setp.gt.u32 	%p46, %r6, 160;
	ld.shared.u32 	%r475, [_ZZN3cub18CUB_300001_SM_10006detail6reduce18DeviceReduceKernelINS2_10policy_hubIijN4cuda3std3__44plusIiEEE10Policy1000EN6thrust24THRUST_300001_SM_1000_NS6detail15normal_iteratorINSD_10device_ptrIiEEEEjS9_iNS7_10__identityEEEvT0_PT3_T1_NS0_13GridEvenShareISN_EET2_T4_E12temp_storage+28];
	selp.b32 	%r476, %r475, 0, %p46;
	add.s32 	%r477, %r474, %r476;
	setp.gt.u32 	%p47, %r6, 192;
	ld.shared.u32 	%r478, [_ZZN3cub18CUB_300001_SM_10006detail6reduce18DeviceReduceKernelINS2_10policy_hubIijN4cuda3std3__44plusIiEEE10Policy1000EN6thrust24THRUST_300001_SM_1000_NS6detail15normal_iteratorINSD_10device_ptrIiEEEEjS9_iNS7_10__identityEEEvT0_PT3_T1_NS0_13GridEvenShareISN_EET2_T4_E12temp_storage+32];
	selp.b32 	%r479, %r478, 0, %p47;
	add.s32 	%r480, %r477, %r479;
	setp.gt.u32 	%p48, %r6, 224;
	ld.shared.u32 	%r481, [_ZZN3cub18CUB_300001_SM_10006detail6reduce18DeviceReduceKernelINS2_10policy_hubIijN4cuda3std3__44plusIiEEE10Policy1000EN6thrust24THRUST_300001_SM_1000_NS6detail15normal_iteratorINSD_10device_ptrIiEEEEjS9_iNS7_10__identityEEEvT0_PT3_T1_NS0_13GridEvenShareISN_EET2_T4_E12temp_storage+36];
	selp.b32 	%r482, %r481, 0, %p48;
	add.s32 	%r574, %r480, %r482;
	bra.uni 	$L__BB3_48;
$L__BB3_26:
	mov.u32 	%r54, %tid.x;
	add.s32 	%r110, %r54, %r556;
	mul.wide.u32 	%rd4, %r110, 4;
	add.s64 	%rd5, %rd1, %rd4;
	ld.global.u32 	%r111, [%rd5];
	ld.global.u32 	%r112, [%rd5+1024];
	ld.global.u32 	%r113, [%rd5+2048];
	ld.global.u32 	%r114, [%rd5+3072];
	ld.global.u32 	%r115, [%rd5+4096];
	ld.global.u32 	%r116, [%rd5+5120];
	ld.global.u32 	%r117, [%rd5+6144];
	ld.global.u32 	%r118, [%rd5+7168];
	ld.global.u32 	%r119, [%rd5+8192];
	ld.global.u32 	%r120, [%rd5+9216];
	ld.global.u32 	%r121, [%rd5+10240];
	ld.global.u32 	%r122, [%rd5+11264];
	ld.global.u32 	%r123, [%rd5+12288];
	ld.global.u32 	%r124, [%rd5+13312];
	ld.global.u32 	%r125, [%rd5+14336];
	ld.global.u32 	%r126, [%rd5+15360];
	add.s32 	%r127, %r112, %r111;
	add.s32 	%r128, %r113, %r127;
	add.s32 	%r129, %r114, %r128;
	add.s32 	%r130, %r115, %r129;
	add.s32 	%r131, %r116, %r130;
	add.s32 	%r132, %r117, %r131;
	add.s32 	%r133, %r118, %r132;
	add.s32 	%r134, %r119, %r133;
	add.s32 	%r135, %r120, %r134;
	add.s32 	%r136, %r121, %r135;
	add.s32 	%r137, %r122, %r136;
	add.s32 	%r138, %r123, %r137;
	add.s32 	%r139, %r124, %r138;
	add.s32 	%r140, %r125, %r139;
	add.s32 	%r573, %r126, %r140;
	setp.lt.u32 	%p2, %r6, %r4;
	@%p2 bra 	$L__BB3_44;
	add.s32 	%r56, %r4, %r556;
	not.b32 	%r142, %r54;
	add.s32 	%r143, %r142, %r1;
	sub.s32 	%r144, %r143, %r4;
	sub.s32 	%r552, %r144, %r556;
	add.s32 	%r145, %r56, %r54;
	add.s32 	%r551, %r145, 2048;
	mov.b32 	%r554, 0;
	mov.u32 	%r553, %r56;
$L__BB3_28:
	add.s32 	%r556, %r556, %r4;
	add.s32 	%r147, %r1, -4096;
	setp.gt.u32 	%p3, %r556, %r147;
	@%p3 bra 	$L__BB3_30;
	add.s32 	%r148, %r54, %r556;
	mul.wide.u32 	%rd6, %r148, 4;
	add.s64 	%rd7, %rd1, %rd6;
	ld.global.u32 	%r149, [%rd7];
	ld.global.u32 	%r150, [%rd7+1024];
	ld.global.u32 	%r151, [%rd7+2048];
	ld.global.u32 	%r152, [%rd7+3072];
	ld.global.u32 	%r153, [%rd7+4096];
	ld.global.u32 	%r154, [%rd7+5120];
	ld.global.u32 	%r155, [%rd7+6144];
	ld.global.u32 	%r156, [%rd7+7168];
	ld.global.u32 	%r157, [%rd7+8192];
	ld.global.u32 	%r158, [%rd7+9216];
	ld.global.u32 	%r159, [%rd7+10240];
	ld.global.u32 	%r160, [%rd7+11264];
	ld.global.u32 	%r161, [%rd7+12288];
	ld.global.u32 	%r162, [%rd7+13312];
	ld.global.u32 	%r163, [%rd7+14336];
	ld.global.u32 	%r164, [%rd7+15360];
	add.s32 	%r165, %r149, %r573;
	add.s32 	%r166, %r150, %r165;
	add.s32 	%r167, %r151, %r166;
	add.s32 	%r168, %r152, %r167;
	add.s32 	%r169, %r153, %r168;
	add.s32 	%r170, %r154, %r169;
	add.s32 	%r171, %r155, %r170;
	add.s32 	%r172, %r156, %r171;
	add.s32 	%r173, %r157, %r172;
	add.s32 	%r174, %r158, %r173;
	add.s32 	%r175, %r159, %r174;
	add.s32 	%r176, %r160, %r175;
	add.s32 	%r177, %r161, %r176;
	add.s32 	%r178, %r162, %r177;
	add.s32 	%r179, %r163, %r178;
	add.s32 	%r573, %r164, %r179;
	sub.s32 	%r180, %r1, %r556;
	setp.lt.u32 	%p4, %r180, %r4;
	add.s32 	%r554, %r554, 1;
	add.s32 	%r553, %r553, %r4;
	sub.s32 	%r552, %r552, %r4;
	add.s32 	%r551, %r551, %r4;
	@%p4 bra 	$L__BB3_44;
	bra.uni 	$L__BB3_28;
$L__BB3_30:
	setp.le.u32 	%p5, %r1, %r556;
	sub.s32 	%r182, %r1, %r556;
	setp.ge.s32 	%p6, %r54, %r182;
	or.pred  	%p7, %p5, %p6;
	@%p7 bra 	$L__BB3_44;
	not.b32 	%r185, %r54;
	add.s32 	%r186, %r1, %r185;
	sub.s32 	%r187, %r186, %r56;
	mul.lo.s32 	%r188, %r2, %r554;
	shl.b32 	%r189, %r188, 12;
	sub.s32 	%r190, %r187, %r189;
	shr.u32 	%r191, %r190, 8;
	add.s32 	%r71, %r191, 1;
	and.b32  	%r72, %r71, 15;
	setp.lt.u32 	%p8, %r190, 3840;
	mov.u32 	%r565, %r54;
	@%p8 bra 	$L__BB3_35;
	or.b32  	%r559, %r54, 2048;
	shr.u32 	%r192, %r552, 8;
	add.s32 	%r193, %r192, 1;
	and.b32  	%r194, %r193, 33554416;
	neg.s32 	%r557, %r194;
$L__BB3_33:
	.pragma "nounroll";
	add.s32 	%r195, %r551, -2048;
	mul.wide.u32 	%rd8, %r195, 4;
	add.s64 	%rd9, %rd1, %rd8;
	ld.global.u32 	%r196, [%rd9];
	add.s32 	%r197, %r196, %r573;
	add.s32 	%r198, %r551, -1792;
	mul.wide.u32 	%rd10, %r198, 4;
	add.s64 	%rd11, %rd1, %rd10;
	ld.global.u32 	%r199, [%rd11];
	add.s32 	%r200, %r199, %r197;
	add.s32 	%r201, %r551, -1536;
	mul.wide.u32 	%rd12, %r201, 4;
	add.s64 	%rd13, %rd1, %rd12;
	ld.global.u32 	%r202, [%rd13];
	add.s32 	%r203, %r202, %r200;
	add.s32 	%r204, %r551, -1280;
	mul.wide.u32 	%rd14, %r204, 4;
	add.s64 	%rd15, %rd1, %rd14;
	ld.global.u32 	%r205, [%rd15];
	add.s32 	%r206, %r205, %r203;
	add.s32 	%r207, %r551, -1024;
	mul.wide.u32 	%rd16, %r207, 4;
	add.s64 	%rd17, %rd1, %rd16;
	ld.global.u32 	%r208, [%rd17];
	add.s32 	%r209, %r208, %r206;
	add.s32 	%r210, %r551, -768;
	mul.wide.u32 	%rd18, %r210, 4;
	add.s64 	%rd19, %rd1, %rd18;
	ld.global.u32 	%r211, [%rd19];
	add.s32 	%r212, %r211, %r209;
	add.s32 	%r213, %r551, -512;
	mul.wide.u32 	%rd20, %r213, 4;
	add.s64 	%rd21, %rd1, %rd20;
	ld.global.u32 	%r214, [%rd21];
	add.s32 	%r215, %r214, %r212;
	add.s32 	%r216, %r551, 1792;
	add.s32 	%r217, %r551, -256;
	mul.wide.u32 	%rd22, %r217, 4;
	add.s64 	%rd23, %rd1, %rd22;
	ld.global.u32 	%r218, [%rd23];
	add.s32 	%r219, %r218, %r215;
	mul.wide.u32 	%rd24, %r551, 4;
	add.s64 	%rd25, %rd1, %rd24;
	ld.global.u32 	%r220, [%rd25];
	add.s32 	%r221, %r220, %r219;
	add.s32 	%r222, %r551, 256;
	mul.wide.u32 	%rd26, %r222, 4;
	add.s64 	%rd27, %rd1, %rd26;
	ld.global.u32 	%r223, [%rd27];
	add.s32 	%r224, %r223, %r221;
	add.s32 	%r225, %r551, 512;
	mul.wide.u32 	%rd28, %r225, 4;
	add.s64 	%rd29, %rd1, %rd28;
	ld.global.u32 	%r226, [%rd29];
	add.s32 	%r227, %r226, %r224;
	add.s32 	%r228, %r551, 768;
	mul.wide.u32 	%rd30, %r228, 4;
	add.s64 	%rd31, %rd1, %rd30;
	ld.global.u32 	%r229, [%rd31];
	add.s32 	%r230, %r229, %r227;
	add.s32 	%r231, %r551, 1024;
	mul.wide.u32 	%rd32, %r231, 4;
	add.s64 	%rd33, %rd1, %rd32;
	ld.global.u32 	%r232, [%rd33];
	add.s32 	%r233, %r232, %r230;
	add.s32 	%r234, %r551, 1280;
	mul.wide.u32 	%rd34, %r234, 4;
	add.s64 	%rd35, %rd1, %rd34;
	ld.global.u32 	%r235, [%rd35];
	add.s32 	%r236, %r235, %r233;
	add.s32 	%r237, %r551, 1536;
	mul.wide.u32 	%rd36, %r237, 4;
	add.s64 	%rd37, %rd1, %rd36;
	ld.global.u32 	%r238, [%rd37];
	add.s32 	%r239, %r238, %r236;
	mul.wide.u32 	%rd38, %r216, 4;
	add.s64 	%rd39, %rd1, %rd38;
	ld.global.u32 	%r240, [%rd39];
	add.s32 	%r573, %r240, %r239;
	add.s32 	%r559, %r559, 4096;
	add.s32 	%r551, %r551, 4096;
	add.s32 	%r557, %r557, 16;
	setp.ne.s32 	%p9, %r557, 0;
	@%p9 bra 	$L__BB3_33;
	add.s32 	%r565, %r559, -2048;
$L__BB3_35:
	setp.eq.s32 	%p10, %r72, 0;
	@%p10 bra 	$L__BB3_44;
	and.b32  	%r87, %r71, 7;
	setp.lt.u32 	%p11, %r72, 8;
	@%p11 bra 	$L__BB3_38;
	add.s32 	%r242, %r565, %r556;
	mul.wide.u32 	%rd40, %r242, 4;
	add.s64 	%rd41, %rd1, %rd40;
	ld.global.u32 	%r243, [%rd41];
	add.s32 	%r244, %r243, %r573;
	add.s32 	%r245, %r242, 256;
	mul.wide.u32 	%rd42, %r245, 4;
	add.s64 	%rd43, %rd1, %rd42;
	ld.global.u32 	%r246, [%rd43];
	add.s32 	%r247, %r246, %r244;
	add.s32 	%r248, %r242, 512;
	mul.wide.u32 	%rd44, %r248, 4;
	add.s64 	%rd45, %rd1, %rd44;
	ld.global.u32 	%r249, [%rd45];
	add.s32 	%r250, %r249, %r247;
	add.s32 	%r251, %r242, 768;
	mul.wide.u32 	%rd46, %r251, 4;
	add.s64 	%rd47, %rd1, %rd46;
	ld.global.u32 	%r252, [%rd47];
	add.s32 	%r253, %r252, %r250;
	add.s32 	%r254, %r242, 1024;
	mul.wide.u32 	%rd48, %r254, 4;
	add.s64 	%rd49, %rd1, %rd48;
	ld.global.u32 	%r255, [%rd49];
	add.s32 	%r256, %r255, %r253;
	add.s32 	%r257, %r242, 1280;
	mul.wide.u32 	%rd50, %r257, 4;
	add.s64 	%rd51, %rd1, %rd50;
	ld.global.u32 	%r258, [%rd51];
	add.s32 	%r259, %r258, %r256;
	add.s32 	%r260, %r242, 1536;
	mul.wide.u32 	%rd52, %r260, 4;
	add.s64 	%rd53, %rd1, %rd52;
	ld.global.u32 	%r261, [%rd53];
	add.s32 	%r262, %r261, %r259;
	add.s32 	%r263, %r242, 1792;
	mul.wide.u32 	%rd54, %r263, 4;
	add.s64 	%rd55, %rd1, %rd54;
	ld.global.u32 	%r264, [%rd55];
	add.s32 	%r573, %r264, %r262;
	add.s32 	%r565, %r565, 2048;
$L__BB3_38:
	setp.eq.s32 	%p12, %r87, 0;
	@%p12 bra 	$L__BB3_44;
	setp.lt.u32 	%p13, %r87, 4;
	@%p13 bra 	$L__BB3_41;
	add.s32 	%r266, %r565, %r556;
	mul.wide.u32 	%rd56, %r266, 4;
	add.s64 	%rd57, %rd1, %rd56;
	ld.global.u32 	%r267, [%rd57];
	add.s32 	%r268, %r267, %r573;
	add.s32 	%r269, %r266, 256;
	mul.wide.u32 	%rd58, %r269, 4;
	add.s64 	%rd59, %rd1, %rd58;
	ld.global.u32 	%r270, [%rd59];
	add.s32 	%r271, %r270, %r268;
	add.s32 	%r272, %r266, 512;
	mul.wide.u32 	%rd60, %r272, 4;
	add.s64 	%rd61, %rd1, %rd60;
	ld.global.u32 	%r273, [%rd61];
	add.s32 	%r274, %r273, %r271;
	add.s32 	%r275, %r266, 768;
	mul.wide.u32 	%rd62, %r275, 4;
	add.s64 	%rd63, %rd1, %rd62;
	ld.global.u32 	%r276, [%rd63];
	add.s32 	%r573, %r276, %r274;
	add.s32 	%r565, %r565, 1024;
$L__BB3_41:
	and.b32  	%r277, %r71, 3;
	setp.eq.s32 	%p14, %r277, 0;
	@%p14 bra 	$L__BB3_44;
	add.s32 	%r571, %r565, %r553;
	cvt.u16.u32 	%rs1, %r552;
	shr.u16 	%rs2, %rs1, 8;
	add.s16 	%rs3, %rs2, 1;
	cvt.u32.u16 	%r278, %rs3;
	and.b32  	%r279, %r278, 3;
	neg.s32 	%r570, %r279;
$L__BB3_43:
	.pragma "nounroll";
	mul.wide.u32 	%rd64, %r571, 4;
	add.s64 	%rd65, %rd1, %rd64;
	ld.global.u32 	%r280, [%rd65];
	add.s32 	%r573, %r280, %r573;
	add.s32 	%r571, %r571, 256;
	add.s32 	%r570, %r570, 1;
	setp.ne.s32 	%p15, %r570, 0;
	@%p15 bra 	$L__BB3_43;
$L__BB3_44:
	// begin inline asm
	mov.u32 %r281, %laneid;
	// end inline asm
	mov.b32 	%r284, 1;
	mov.b32 	%r305, 31;
	mov.b32 	%r306, -1;
	// begin inline asm
	shfl.sync.down.b32 %r282, %r573, %r284, %r305, %r306;
	// end inline asm
	setp.gt.s32 	%p16, %r281, 30;
	selp.b32 	%r307, 0, %r282, %p16;
	add.s32 	%r288, %r307, %r573;
	mov.b32 	%r289, 2;
	// begin inline asm
	shfl.sync.down.b32 %r287, %r288, %r289, %r305, %r306;
	// end inline asm
	setp.gt.s32 	%p17, %r281, 29;
	selp.b32 	%r308, 0, %r287, %p17;
	add.s32 	%r293, %r288, %r308;
	mov.b32 	%r294, 4;
	// begin inline asm
	shfl.sync.down.b32 %r292, %r293, %r294, %r305, %r306;
	// end inline asm
	setp.gt.s32 	%p18, %r281, 27;
	selp.b32 	%r309, 0, %r292, %p18;
	add.s32 	%r298, %r293, %r309;
	mov.b32 	%r299, 8;
	// begin inline asm
	shfl.sync.down.b32 %r297, %r298, %r299, %r305, %r306;
	// end inline asm
	setp.gt.s32 	%p19, %r281, 23;
	selp.b32 	%r310, 0, %r297, %p19;
	add.s32 	%r303, %r298, %r310;
	mov.b32 	%r304, 16;
	// begin inline asm
	shfl.sync.down.b32 %r302, %r303, %r304, %r305, %r306;
	// end inline asm
	setp.gt.s32 	%p20, %r281, 15;
	selp.b32 	%r311, 0, %r302, %p20;
	add.s32 	%r574, %r303, %r311;
	setp.ne.s32 	%p21, %r281, 0;
	@%p21 bra 	$L__BB3_46;
	shr.u32 	%r312, %r54, 3;
	and.b32  	%r313, %r312, 124;
	mov.u32 	%r314, _ZZN3cub18CUB_300001_SM_10006detail6reduce18DeviceReduceKernelINS2_10policy_hubIijN4cuda3std3__44plusIiEEE10Policy1000EN6thrust24THRUST_300001_SM_1000_NS6detail15normal_iteratorINSD_10device_ptrIiEEEEjS9_iNS7_10__identityEEEvT0_PT3_T1_NS0_13GridEvenShareISN_EET2_T4_E12temp_storage;
	add.s32 	%r315, %r314, %r313;
	st.shared.u32 	[%r315+8], %r574;
$L__BB3_46:
	bar.sync 	0;
	setp.ne.s32 	%p22, %r54, 0;
	@%p22 bra 	$L__BB3_48;
	ld.shared.u32 	%r316, [_ZZN3cub18CUB_300001_SM_10006detail6reduce18DeviceReduceKernelINS2_10policy_hubIijN4cuda3std3__44plusIiEEE10Policy1000EN6thrust24THRUST_300001_SM_1000_NS6detail15normal_iteratorINSD_10device_ptrIiEEEEjS9_iNS7_10__identityEEEvT0_PT3_T1_NS0_13GridEvenShareISN_EET2_T4_E12temp_storage+12];
	add.s32 	%r317, %r316, %r574;
	ld.shared.u32 	%r318, [_ZZN3cub18CUB_300001_SM_10006detail6reduce18DeviceReduceKernelINS2_10policy_hubIijN4cuda3std3__44plusIiEEE10Policy1000EN6thrust24THRUST_300001_SM_1000_NS6detail15normal_iteratorINSD_10device_ptrIiEEEEjS9_iNS7_10__identityEEEvT0_PT3_T1_NS0_13GridEvenShareISN_EET2_T4_E12temp_storage+16];
	add.s32 	%r319, %r317, %r318;
	ld.shared.u32 	%r320, [_ZZN3cub18CUB_300001_SM_10006detail6reduce18DeviceReduceKernelINS2_10policy_hubIijN4cuda3std3__44plusIiEEE10Policy1000EN6thrust24THRUST_300001_SM_1000_NS6detail15normal_iteratorINSD_10device_ptrIiEEEEjS9_iNS7_10__identityEEEvT0_PT3_T1_NS0_13GridEvenShareISN_EET2_T4_E12temp_storage+20];
	add.s32 	%r321, %r319, %r320;
	ld.shared.u32 	%r322, [_ZZN3cub18CUB_300001_SM_10006detail6reduce18DeviceReduceKernelINS2_10policy_hubIijN4cuda3std3__44plusIiEEE10Policy1000EN6thrust24THRUST_300001_SM_1000_NS6detail15normal_iteratorINSD_10device_ptrIiEEEEjS9_iNS7_10__identityEEEvT0_PT3_T1_NS0_13GridEvenShareISN_EET2_T4_E12temp_storage+24];
	add.s32 	%r323, %r321, %r322;
	ld.shared.u32 	%r324, [_ZZN3cub18CUB_300001_SM_10006detail6reduce18DeviceReduceKernelINS2_10policy_hubIijN4cuda3std3__44plusIiEEE10Policy1000EN6thrust24THRUST_300001_SM_1000_NS6detail15normal_iteratorINSD_10device_ptrIiEEEEjS9_iNS7_10__identityEEEvT0_PT3_T1_NS0_13GridEvenShareISN_EET2_T4_E12temp_storage+28];
	add.s32 	%r325, %r323, %r324;
	ld.shared.u32 	%r326, [_ZZN3cub18CUB_300001_SM_10006detail6reduce18DeviceReduceKernelINS2_10policy_hubIijN4cuda3std3__44plusIiEEE10Policy1000EN6thrust24THRUST_300001_SM_1000_NS6detail15normal_iteratorINSD_10device_ptrIiEEEEjS9_iNS7_10__identityEEEvT0_PT3_T1_NS0_13GridEvenShareISN_EET2_T4_E12temp_storage+32];
	add.s32 	%r327, %r325, %r326;
	ld.shared.u32 	%r328, [_ZZN3cub18CUB_300001_SM_10006detail6reduce18DeviceReduceKernelINS2_10policy_hubIijN4cuda3std3__44plusIiEEE10Policy1000EN6thrust24THRUST_300001_SM_1000_NS6detail15normal_iteratorINSD_10device_ptrIiEEEEjS9_iNS7_10__identityEEEvT0_PT3_T1_NS0_13GridEvenShareISN_EET2_T4_E12temp_storage+36];
	add.s32 	%r574, %r327, %r328;
$L__BB3_48:
	mov.u32 	%r531, %tid.x;
	setp.ne.s32 	%p56, %r531, 0;
	@%p56 bra 	$L__BB3_50;
	ld.param.u64 	%rd129, [_ZN3cub18CUB_300001_SM_10006detail6reduce18DeviceReduceKernelINS2_10policy_hubIijN4cuda3std3__44plusIiEEE10Policy1000EN6thrust24THRUST_300001_SM_1000_NS6detail15normal_iteratorINSD_10device_ptrIiEEEEjS9_iNS7_10__identityEEEvT0_PT3_T1_NS0_13GridEvenShareISN_EET2_T4__param_1];
	cvta.to.global.u64 	%rd126, %rd129;
	mul.wide.u32 	%rd127, %r3, 4;
	add.s64 	%rd128, %rd126, %rd127;
	st.global.u32 	[%rd128], %r574;
$L__BB3_50:
	ret;

}
	// .globl	_ZN3cub18CUB_300001_SM_10006detail6reduce28DeviceReduceSingleTileKernelINS2_10policy_hubIijN4cuda3std3__44plusIiEEE10Policy1000EPiSC_iS9_iiNS7_10__identityEEEvT0_T1_T2_T3_T4_T6_
.visible .entry _ZN3cub18CUB_300001_SM_10006detail6reduce28DeviceReduceSingleTileKernelINS2_10policy_hubIijN4cuda3std3__44plusIiEEE10Policy1000EPiSC_iS9_iiNS7_10__identityEEEvT0_T1_T2_T3_T4_T6_(
	.param .u64 .ptr .align 1 _ZN3cub18CUB_300001_SM_10006detail6reduce28DeviceReduceSingleTileKernelINS2_10policy_hubIijN4cuda3std3__44plusIiEEE10Policy1000EPiSC_iS9_iiNS7_10__identityEEEvT0_T1_T2_T3_T4_T6__param_0,
	.param .u64 .ptr .align 1 _ZN3cub18CUB_300001_SM_10006detail6reduce28DeviceReduceSingleTileKernelINS2_10policy_hubIijN4cuda3std3__44plusIiEEE10Policy1000EPiSC_iS9_iiNS7_10__identityEEEvT0_T1_T2_T3_T4_T6__param_1,
	.param .u32 _ZN3cub18CUB_300001_SM_10006detail6reduce28DeviceReduceSingleTileKernelINS2_10policy_hubIijN4cuda3std3__44plusIiEEE10Policy1000EPiSC_iS9_iiNS7_10__identityEEEvT0_T1_T2_T3_T4_T6__param_2,
	.param .align 1 .b8 _ZN3cub18CUB_300001_SM_10006detail6reduce28DeviceReduceSingleTileKernelINS2_10policy_hubIijN4cuda3std3__44plusIiEEE10Policy1000EPiSC_iS9_iiNS7_10__identityEEEvT0_T1_T2_T3_T4_T6__param_3[1],
	.param .u32 _ZN3cub18CUB_300001_SM_10006detail6reduce28DeviceReduceSingleTileKernelINS2_10policy_hubIijN4cuda3std3__44plusIiEEE10Policy1000EPiSC_iS9_iiNS7_10__identityEEEvT0_T1_T2_T3_T4_T6__param_4,
	.param .align 1 .b8 _ZN3cub18CUB_300001_SM_10006detail6reduce28DeviceReduceSingleTileKernelINS2_10policy_hubIijN4cuda3std3__44plusIiEEE10Policy1000EPiSC_iS9_iiNS7_10__identityEEEvT0_T1_T2_T3_T4_T6__param_5[1]
)
.maxntid 256
.minnctapersm 1
{
	.reg .pred 	%p<97>;
	.reg .b32 	%r<687>;
	.reg .b64 	%rd<125>;
	// demoted variable
	.shared .align 4 .b8 _ZZN3cub18CUB_300001_SM_10006detail6reduce28DeviceReduceSingleTileKernelINS2_10policy_hubIijN4cuda3std3__44plusIiEEE10Policy1000EPiSC_iS9_iiNS7_10__identityEEEvT0_T1_T2_T3_T4_T6_E12temp_storage[44];
	ld.param.u64 	%rd16, [_ZN3cub18CUB_300001_SM_10006detail6reduce28DeviceReduceSingleTileKernelINS2_10policy_hubIijN4cuda3std3__44plusIiEEE10Policy1000EPiSC_iS9_iiNS7_10__identityEEEvT0_T1_T2_T3_T4_T6__param_0];
	ld.param.u64 	%rd17, [_ZN3cub18CUB_300001_SM_10006detail6reduce28DeviceReduceSingleTileKernelINS2_10policy_hubIijN4cuda3std3__44plusIiEEE10Policy1000EPiSC_iS9_iiNS7_10__identityEEEvT0_T1_T2_T3_T4_T6__param_1];
	ld.param.u32 	%r120, [_ZN3cub18CUB_300001_SM_10006detail6reduce28DeviceReduceSingleTileKernelINS2_10policy_hubIijN4cuda3std3__44plusIiEEE10Policy1000EPiSC_iS9_iiNS7_10__identityEEEvT0_T1_T2_T3_T4_T6__param_2];
	ld.param.u32 	%r121, [_ZN3cub18CUB_300001_SM_10006detail6reduce28DeviceReduceSingleTileKernelINS2_10policy_hubIijN4cuda3std3__44plusIiEEE10Policy1000EPiSC_iS9_iiNS7_10__identityEEEvT0_T1_T2_T3_T4_T6__param_4];
	cvta.to.global.u64 	%rd1, %rd17;
	setp.ne.s32 	%p1, %r120, 0;
	@%p1 bra 	$L__BB4_3;
	mov.u32 	%r633, %tid.x;
	setp.ne.s32 	%p96, %r633, 0;
	@%p96 bra 	$L__BB4_74;
	st.global.u32 	[%rd1], %r121;
	bra.uni 	$L__BB4_74;
$L__BB4_3:
	and.b64  	%rd18, %rd16, 15;
	setp.ne.s64 	%p2, %rd18, 0;
	@%p2 bra 	$L__BB4_38;
	setp.gt.s32 	%p49, %r120, 4095;
	@%p49 bra 	$L__BB4_22;
	mov.u32 	%r1, %tid.x;
	setp.ge.s32 	%p66, %r1, %r120;
	mov.b32 	%r644, 0;
	mov.u32 	%r639, %r1;
	@%p66 bra 	$L__BB4_7;
	mul.wide.u32 	%rd113, %r1, 4;
	add.s64 	%rd112, %rd16, %rd113;
	// begin inline asm
	ld.global.nc.u32 %r644, [%rd112];
	// end inline asm
	add.s32 	%r639, %r1, 256;
$L__BB4_7:
	setp.ge.s32 	%p67, %r639, %r120;
	@%p67 bra 	$L__BB4_13;
	not.b32 	%r507, %r639;
	add.s32 	%r6, %r120, %r507;
	and.b32  	%r508, %r6, 768;
	setp.eq.s32 	%p68, %r508, 768;
	@%p68 bra 	$L__BB4_11;
	mul.wide.u32 	%rd114, %r639, 4;
	add.s64 	%rd121, %rd16, %rd114;
	shr.u32 	%r509, %r6, 8;
	add.s32 	%r510, %r509, 1;
	and.b32  	%r511, %r510, 3;
	neg.s32 	%r636, %r511;
$L__BB4_10:
	.pragma "nounroll";
	// begin inline asm
	ld.global.nc.u32 %r512, [%rd121];
	// end inline asm
	add.s32 	%r644, %r512, %r644;
	add.s32 	%r639, %r639, 256;
	add.s64 	%rd121, %rd121, 1024;
	add.s32 	%r636, %r636, 1;
	setp.ne.s32 	%p69, %r636, 0;
	@%p69 bra 	$L__BB4_10;
$L__BB4_11:
	setp.lt.u32 	%p70, %r6, 768;
	@%p70 bra 	$L__BB4_13;
$L__BB4_12:
	mul.wide.s32 	%rd120, %r639, 4;
	add.s64 	%rd116, %rd16, %rd120;
	// begin inline asm
	ld.global.nc.u32 %r513, [%rd116];
	// end inline asm
	add.s32 	%r517, %r513, %r644;
	add.s64 	%rd117, %rd116, 1024;
	// begin inline asm
	ld.global.nc.u32 %r514, [%rd117];
	// end inline asm
	add.s32 	%r518, %r514, %r517;
	add.s64 	%rd118, %rd116, 2048;
	// begin inline asm
	ld.global.nc.u32 %r515, [%rd118];
	// end inline asm
	add.s32 	%r519, %r515, %r518;
	add.s64 	%rd119, %rd116, 3072;
	// begin inline asm
	ld.global.nc.u32 %r516, [%rd119];
	// end inline asm
	add.s32 	%r644, %r516, %r519;
	add.s32 	%r639, %r639, 1024;
	setp.lt.s32 	%p71, %r639, %r120;
	@%p71 bra 	$L__BB4_12;
$L__BB4_13:
	setp.lt.s32 	%p72, %r120, 256;
	@%p72 bra 	$L__BB4_18;
	// begin inline asm
	mov.u32 %r583, %laneid;
	// end inline asm
	mov.b32 	%r586, 1;
	mov.b32 	%r607, 31;
	mov.b32 	%r608, -1;
	// begin inline asm
	shfl.sync.down.b32 %r584, %r644, %r586, %r607, %r608;
	// end inline asm
	setp.gt.s32 	%p88, %r583, 30;
	selp.b32 	%r609, 0, %r584, %p88;
	add.s32 	%r590, %r609, %r644;
	mov.b32 	%r591, 2;
	// begin inline asm
	shfl.sync.down.b32 %r589, %r590, %r591, %r607, %r608;
	// end inline asm
	setp.gt.s32 	%p89, %r583, 29;
	selp.b32 	%r610, 0, %r589, %p89;
	add.s32 	%r595, %r590, %r610;
	mov.b32 	%r596, 4;
	// begin inline asm
	shfl.sync.down.b32 %r594, %r595, %r596, %r607, %r608;
	// end inline asm
	setp.gt.s32 	%p90, %r583, 27;
	selp.b32 	%r611, 0, %r594, %p90;
	add.s32 	%r600, %r595, %r611;
	mov.b32 	%r601, 8;
	// begin inline asm
	shfl.sync.down.b32 %r599, %r600, %r601, %r607, %r608;
	// end inline asm
	setp.gt.s32 	%p91, %r583, 23;
	selp.b32 	%r612, 0, %r599, %p91;
	add.s32 	%r605, %r600, %r612;
	mov.b32 	%r606, 16;
	// begin inline asm
	shfl.sync.down.b32 %r604, %r605, %r606, %r607, %r608;
	// end inline asm
	setp.gt.s32 	%p92, %r583, 15;
	selp.b32 	%r613, 0, %r604, %p92;
	add.s32 	%r686, %r605, %r613;
	setp.ne.s32 	%p93, %r583, 0;
	@%p93 bra 	$L__BB4_16;
	shr.u32 	%r614, %r1, 3;
	and.b32  	%r615, %r614, 124;
	mov.u32 	%r616, _ZZN3cub18CUB_300001_SM_10006detail6reduce28DeviceReduceSingleTileKernelINS2_10policy_hubIijN4cuda3std3__44plusIiEEE10Policy1000EPiSC_iS9_iiNS7_10__identityEEEvT0_T1_T2_T3_T4_T6_E12temp_storage;
	add.s32 	%r617, %r616, %r615;
	st.shared.u32 	[%r617+8], %r686;
$L__BB4_16:
	bar.sync 	0;
	setp.ne.s32 	%p94, %r1, 0;
	@%p94 bra 	$L__BB4_72;
	ld.shared.u32 	%r618, [_ZZN3cub18CUB_300001_SM_10006detail6reduce28DeviceReduceSingleTileKernelINS2_10policy_hubIijN4cuda3std3__44plusIiEEE10Policy1000EPiSC_iS9_iiNS7_10__identityEEEvT0_T1_T2_T3_T4_T6_E12temp_storage+12];
	add.s32 	%r619, %r618, %r686;
	ld.shared.u32 	%r620, [_ZZN3cub18CUB_300001_SM_10006detail6reduce28DeviceReduceSingleTileKernelINS2_10policy_hubIijN4cuda3std3__44plusIiEEE10Policy1000EPiSC_iS9_iiNS7_10__identityEEEvT0_T1_T2_T3_T4_T6_E12temp_storage+16];
	add.s32 	%r621, %r619, %r620;
	ld.shared.u32 	%r622, [_ZZN3cub18CUB_300001_SM_10006detail6reduce28DeviceReduceSingleTileKernelINS2_10policy_hubIijN4cuda3std3__44plusIiEEE10Policy1000EPiSC_iS9_iiNS7_10__identityEEEvT0_T1_T2_T3_T4_T6_E12temp_storage+20];
	add.s32 	%r623, %r621, %r622;
	ld.shared.u32 	%r624, [_ZZN3cub18CUB_300001_SM_10006detail6reduce28DeviceReduceSingleTileKernelINS2_10policy_hubIijN4cuda3std3__44plusIiEEE10Policy1000EPiSC_iS9_iiNS7_10__identityEEEvT0_T1_T2_T3_T4_T6_E12temp_storage+24];
	add.s32 	%r625, %r623, %r624;
	ld.shared.u32 	%r626, [_ZZN3cub18CUB_300001_SM_10006detail6reduce28DeviceReduceSingleTileKernelINS2_10policy_hubIijN4cuda3std3__44plusIiEEE10Policy1000EPiSC_iS9_iiNS7_10__identityEEEvT0_T1_T2_T3_T4_T6_E12temp_storage+28];
	add.s32 	%r627, %r625, %r626;
	ld.shared.u32 	%r628, [_ZZN3cub18CUB_300001_SM_10006detail6reduce28DeviceReduceSingleTileKernelINS2_10policy_hubIijN4cuda3std3__44plusIiEEE10Policy1000EPiSC_iS9_iiNS7_10__identityEEEvT0_T1_T2_T3_T4_T6_E12temp_storage+32];
	add.s32 	%r629, %r627, %r628;
	ld.shared.u32 	%r630, [_ZZN3cub18CUB_300001_SM_10006detail6reduce28DeviceReduceSingleTileKernelINS2_10policy_hubIijN4cuda3std3__44plusIiEEE10Policy1000EPiSC_iS9_iiNS7_10__identityEEEvT0_T1_T2_T3_T4_T6_E12temp_storage+36];
	add.s32 	%r686, %r629, %r630;
	bra.uni 	$L__BB4_72;
$L__BB4_18:
	// begin inline asm
	mov.u32 %r520, %laneid;
	// end inline asm
	and.b32  	%r546, %r1, 992;
	add.s32 	%r547, %r546, 32;
	setp.gt.s32 	%p73, %r547, %r120;
	not.b32 	%r548, %r546;
	add.s32 	%r549, %r120, %r548;
	selp.b32 	%r544, %r549, 31, %p73;
	mov.b32 	%r523, 1;
	mov.b32 	%r545, -1;
	// begin inline asm
	shfl.sync.down.b32 %r521, %r644, %r523, %r544, %r545;
	// end inline asm
	setp.lt.s32 	%p74, %r520, %r544;
	selp.b32 	%r550, %r521, 0, %p74;
	add.s32 	%r527, %r550, %r644;
	mov.b32 	%r528, 2;
	// begin inline asm
	shfl.sync.down.b32 %r526, %r527, %r528, %r544, %r545;
	// end inline asm
	add.s32 	%r551, %r520, 2;
	setp.gt.s32 	%p75, %r551, %r544;
	selp.b32 	%r552, 0, %r526, %p75;
	add.s32 	%r532, %r527, %r552;
	mov.b32 	%r533, 4;
	// begin inline asm
	shfl.sync.down.b32 %r531, %r532, %r533, %r544, %r545;
	// end inline asm
	add.s32 	%r553, %r520, 4;
	setp.gt.s32 	%p76, %r553, %r544;
	selp.b32 	%r554, 0, %r531, %p76;
	add.s32 	%r537, %r532, %r554;
	mov.b32 	%r538, 8;
	// begin inline asm
	shfl.sync.down.b32 %r536, %r537, %r538, %r544, %r545;
	// end inline asm
	add.s32 	%r555, %r520, 8;
	setp.gt.s32 	%p77, %r555, %r544;
	selp.b32 	%r556, 0, %r536, %p77;
	add.s32 	%r542, %r537, %r556;
	mov.b32 	%r543, 16;
	// begin inline asm
	shfl.sync.down.b32 %r541, %r542, %r543, %r544, %r545;
	// end inline asm
	add.s32 	%r557, %r520, 16;
	setp.gt.s32 	%p78, %r557, %r544;
	selp.b32 	%r558, 0, %r541, %p78;
	add.s32 	%r686, %r542, %r558;
	setp.ne.s32 	%p79, %r520, 0;
	@%p79 bra 	$L__BB4_20;
	shr.u32 	%r559, %r1, 3;
	and.b32  	%r560, %r559, 124;
	mov.u32 	%r561, _ZZN3cub18CUB_300001_SM_10006detail6reduce28DeviceReduceSingleTileKernelINS2_10policy_hubIijN4cuda3std3__44plusIiEEE10Policy1000EPiSC_iS9_iiNS7_10__identityEEEvT0_T1_T2_T3_T4_T6_E12temp_storage;
	add.s32 	%r562, %r561, %r560;
	st.shared.u32 	[%r562+8], %r686;
$L__BB4_20:
	bar.sync 	0;
	setp.ne.s32 	%p80, %r1, 0;
	@%p80 bra 	$L__BB4_72;
	setp.gt.s32 	%p81, %r120, 32;
	ld.shared.u32 	%r563, [_ZZN3cub18CUB_300001_SM_10006detail6reduce28DeviceReduceSingleTileKernelINS2_10policy_hubIijN4cuda3std3__44plusIiEEE10Policy1000EPiSC_iS9_iiNS7_10__identityEEEvT0_T1_T2_T3_T4_T6_E12temp_storage+12];
	selp.b32 	%r564, %r563, 0, %p81;
	add.s32 	%r565, %r564, %r686;
	setp.gt.s32 	%p82, %r120, 64;
	ld.shared.u32 	%r566, [_ZZN3cub18CUB_300001_SM_10006detail6reduce28DeviceReduceSingleTileKernelINS2_10policy_hubIijN4cuda3std3__44plusIiEEE10Policy1000EPiSC_iS9_iiNS7_10__identityEEEvT0_T1_T2_T3_T4_T6_E12temp_storage+16];
	selp.b32 	%r567, %r566, 0, %p82;
	add.s32 	%r568, %r565, %r567;
	setp.gt.s32 	%p83, %r120, 96;
	ld.shared.u32 	%r569, [_ZZN3cub18CUB_300001_SM_10006detail6reduce28DeviceReduceSingleTileKernelINS2_10policy_hubIijN4cuda3std3__44plusIiEEE10Policy1000EPiSC_iS9_iiNS7_10__identityEEEvT0_T1_T2_T3_T4_T6_E12temp_storage+20];
	selp.b32 	%r570, %r569, 0, %p83;
	add.s32 	%r571, %r568, %r570;
	setp.gt.s32 	%p84, %r120, 128;
	ld.shared.u32 	%r572, [_ZZN3cub18CUB_300001_SM_10006detail6reduce28DeviceReduceSingleTileKernelINS2_10policy_hubIijN4cuda3std3__44plusIiEEE10Policy1000EPiSC_iS9_iiNS7_10__identityEEEvT0_T1_T2_T3_T4_T6_E12temp_storage+24];
	selp.b32 	%r573, %r572, 0, %p84;
	add.s32 	%r574, %r571, %r573;
	setp.gt.s32 	%p85, %r120, 160;
	ld.shared.u32 	%r575, [_ZZN3cub18CUB_300001_SM_10006detail6reduce28DeviceReduceSingleTileKernelINS2_10policy_hubIijN4cuda3std3__44plusIiEEE10Policy1000EPiSC_iS9_iiNS7_10__identityEEEvT0_T1_T2_T3_T4_T6_E12temp_storage+28];
	selp.b32 	%r576, %r575, 0, %p85;
	add.s32 	%r577, %r574, %r576;
	setp.gt.s32 	%p86, %r120, 192;
	ld.shared.u32 	%r578, [_ZZN3cub18CUB_300001_SM_10006detail6reduce28DeviceReduceSingleTileKernelINS2_10policy_hubIijN4cuda3std3__44plusIiEEE10Policy1000EPiSC_iS9_iiNS7_10__identityEEEvT0_T1_T2_T3_T4_T6_E12temp_storage+32];
	selp.b32 	%r579, %r578, 0, %p86;
	add.s32 	%r580, %r577, %r579;
	setp.gt.s32 	%p87, %r120, 224;
	ld.shared.u32 	%r581, [_ZZN3cub18CUB_300001_SM_10006detail6reduce28DeviceReduceSingleTileKernelINS2_10policy_hubIijN4cuda3std3__44plusIiEEE10Policy1000EPiSC_iS9_iiNS7_10__identityEEEvT0_T1_T2_T3_T4_T6_E12temp_storage+36];
	selp.b32 	%r582, %r581, 0, %p87;
	add.s32 	%r686, %r580, %r582;
	bra.uni 	$L__BB4_72;
$L__BB4_22:
	mov.u32 	%r26, %tid.x;
	shl.b32 	%r377, %r26, 2;
	mul.wide.u32 	%rd86, %r377, 4;
	add.s64 	%rd76, %rd16, %rd86;
	// begin inline asm
	ld.global.nc.v2.u64 {%rd74, %rd75}, [%rd76];
	// end inline asm
	mov.b64 	{%r378, %r379}, %rd75;
	mov.b64 	{%r380, %r381}, %rd74;
	add.s64 	%rd79, %rd76, 4096;
	// begin inline asm
	ld.global.nc.v2.u64 {%rd77, %rd78}, [%rd79];
	// end inline asm
	mov.b64 	{%r382, %r383}, %rd78;
	mov.b64 	{%r384, %r385}, %rd77;
	add.s64 	%rd82, %rd76, 8192;
	// begin inline asm
	ld.global.nc.v2.u64 {%rd80, %rd81}, [%rd82];
	// end inline asm
	mov.b64 	{%r386, %r387}, %rd81;
	mov.b64 	{%r388, %r389}, %rd80;
	add.s64 	%rd85, %rd76, 12288;
	// begin inline asm
	ld.global.nc.v2.u64 {%rd83, %rd84}, [%rd85];
	// end inline asm
	mov.b64 	{%r390, %r391}, %rd84;
	mov.b64 	{%r392, %r393}, %rd83;
	add.s32 	%r394, %r381, %r380;
	add.s32 	%r395, %r378, %r394;
	add.s32 	%r396, %r379, %r395;
	add.s32 	%r397, %r384, %r396;
	add.s32 	%r398, %r385, %r397;
	add.s32 	%r399, %r382, %r398;
	add.s32 	%r400, %r383, %r399;
	add.s32 	%r401, %r388, %r400;
	add.s32 	%r402, %r389, %r401;
	add.s32 	%r403, %r386, %r402;
	add.s32 	%r404, %r387, %r403;
	add.s32 	%r405, %r392, %r404;
	add.s32 	%r406, %r393, %r405;
	add.s32 	%r407, %r390, %r406;
	add.s32 	%r659, %r391, %r407;
	setp.lt.u32 	%p50, %r120, 8192;
	mov.b32 	%r648, 4096;
	@%p50 bra 	$L__BB4_26;
	add.s32 	%r28, %r120, -4096;
	mov.b32 	%r648, 4096;
$L__BB4_24:
	mul.wide.s32 	%rd99, %r648, 4;
	add.s64 	%rd89, %rd76, %rd99;
	// begin inline asm
	ld.global.nc.v2.u64 {%rd87, %rd88}, [%rd89];
	// end inline asm
	mov.b64 	{%r409, %r410}, %rd88;
	mov.b64 	{%r411, %r412}, %rd87;
	add.s64 	%rd92, %rd89, 4096;
	// begin inline asm
	ld.global.nc.v2.u64 {%rd90, %rd91}, [%rd92];
	// end inline asm
	mov.b64 	{%r413, %r414}, %rd91;
	mov.b64 	{%r415, %r416}, %rd90;
	add.s64 	%rd95, %rd89, 8192;
	// begin inline asm
	ld.global.nc.v2.u64 {%rd93, %rd94}, [%rd95];
	// end inline asm
	mov.b64 	{%r417, %r418}, %rd94;
	mov.b64 	{%r419, %r420}, %rd93;
	add.s64 	%rd98, %rd89, 12288;
	// begin inline asm
	ld.global.nc.v2.u64 {%rd96, %rd97}, [%rd98];
	// end inline asm
	mov.b64 	{%r421, %r422}, %rd97;
	mov.b64 	{%r423, %r424}, %rd96;
	add.s32 	%r425, %r411, %r659;
	add.s32 	%r426, %r412, %r425;
	add.s32 	%r427, %r409, %r426;
	add.s32 	%r428, %r410, %r427;
	add.s32 	%r429, %r415, %r428;
	add.s32 	%r430, %r416, %r429;
	add.s32 	%r431, %r413, %r430;
	add.s32 	%r432, %r414, %r431;
	add.s32 	%r433, %r419, %r432;
	add.s32 	%r434, %r420, %r433;
	add.s32 	%r435, %r417, %r434;
	add.s32 	%r436, %r418, %r435;
	add.s32 	%r437, %r423, %r436;
	add.s32 	%r438, %r424, %r437;
	add.s32 	%r439, %r421, %r438;
	add.s32 	%r659, %r422, %r439;
	sub.s32 	%r440, %r120, %r648;
	setp.lt.s32 	%p51, %r440, 4096;
	@%p51 bra 	$L__BB4_34;
	add.s32 	%r648, %r648, 4096;
	setp.le.s32 	%p52, %r648, %r28;
	@%p52 bra 	$L__BB4_24;
$L__BB4_26:
	setp.le.s32 	%p53, %r120, %r648;
	@%p53 bra 	$L__BB4_34;
	sub.s32 	%r35, %r120, %r648;
	setp.ge.s32 	%p54, %r26, %r35;
	@%p54 bra 	$L__BB4_34;
	not.b32 	%r442, %r26;
	add.s32 	%r443, %r120, %r442;
	sub.s32 	%r36, %r443, %r648;
	and.b32  	%r444, %r36, 768;
	setp.eq.s32 	%p55, %r444, 768;
	mov.u32 	%r653, %r26;
	@%p55 bra 	$L__BB4_31;
	add.s32 	%r650, %r26, %r648;
	shr.u32 	%r445, %r36, 8;
	add.s32 	%r446, %r445, 1;
	and.b32  	%r447, %r446, 3;
	neg.s32 	%r649, %r447;
	mov.u32 	%r653, %r26;
$L__BB4_30:
	.pragma "nounroll";
	mul.wide.u32 	%rd101, %r650, 4;
	add.s64 	%rd100, %rd16, %rd101;
	// begin inline asm
	ld.global.nc.u32 %r448, [%rd100];
	// end inline asm
	add.s32 	%r659, %r448, %r659;
	add.s32 	%r653, %r653, 256;
	add.s32 	%r650, %r650, 256;
	add.s32 	%r649, %r649, 1;
	setp.ne.s32 	%p56, %r649, 0;
	@%p56 bra 	$L__BB4_30;
$L__BB4_31:
	setp.lt.u32 	%p57, %r36, 768;
	@%p57 bra 	$L__BB4_34;
	cvt.u64.u32 	%rd102, %r653;
	cvt.u64.u32 	%rd103, %r648;
	add.s64 	%rd104, %rd102, %rd103;
	shl.b64 	%rd105, %rd104, 2;
	add.s64 	%rd106, %rd105, %rd16;
	add.s64 	%rd122, %rd106, 2048;
	add.s32 	%r656, %r653, %r648;
$L__BB4_33:
	mul.wide.u32 	%rd111, %r656, 4;
	add.s64 	%rd107, %rd16, %rd111;
	// begin inline asm
	ld.global.nc.u32 %r449, [%rd107];
	// end inline asm
	add.s32 	%r453, %r449, %r659;
	add.s64 	%rd108, %rd122, -1024;
	// begin inline asm
	ld.global.nc.u32 %r450, [%rd108];
	// end inline asm
	add.s32 	%r454, %r450, %r453;
	// begin inline asm
	ld.global.nc.u32 %r451, [%rd122];
	// end inline asm
	add.s32 	%r455, %r451, %r454;
	add.s64 	%rd110, %rd122, 1024;
	// begin inline asm
	ld.global.nc.u32 %r452, [%rd110];
	// end inline asm
	add.s32 	%r659, %r452, %r455;
	add.s32 	%r653, %r653, 1024;
	add.s64 	%rd122, %rd122, 4096;
	add.s32 	%r656, %r656, 1024;
	setp.lt.s32 	%p58, %r653, %r35;
	@%p58 bra 	$L__BB4_33;
$L__BB4_34:
	// begin inline asm
	mov.u32 %r456, %laneid;
	// end inline asm
	mov.b32 	%r459, 1;
	mov.b32 	%r480, 31;
	mov.b32 	%r481, -1;
	// begin inline asm
	shfl.sync.down.b32 %r457, %r659, %r459, %r480, %r481;
	// end inline asm
	setp.gt.s32 	%p59, %r456, 30;
	selp.b32 	%r482, 0, %r457, %p59;
	add.s32 	%r463, %r482, %r659;
	mov.b32 	%r464, 2;
	// begin inline asm
	shfl.sync.down.b32 %r462, %r463, %r464, %r480, %r481;
	// end inline asm
	setp.gt.s32 	%p60, %r456, 29;
	selp.b32 	%r483, 0, %r462, %p60;
	add.s32 	%r468, %r463, %r483;
	mov.b32 	%r469, 4;
	// begin inline asm
	shfl.sync.down.b32 %r467, %r468, %r469, %r480, %r481;
	// end inline asm
	setp.gt.s32 	%p61, %r456, 27;
	selp.b32 	%r484, 0, %r467, %p61;
	add.s32 	%r473, %r468, %r484;
	mov.b32 	%r474, 8;
	// begin inline asm
	shfl.sync.down.b32 %r472, %r473, %r474, %r480, %r481;
	// end inline asm
	setp.gt.s32 	%p62, %r456, 23;
	selp.b32 	%r485, 0, %r472, %p62;
	add.s32 	%r478, %r473, %r485;
	mov.b32 	%r479, 16;
	// begin inline asm
	shfl.sync.down.b32 %r477, %r478, %r479, %r480, %r481;
	// end inline asm
	setp.gt.s32 	%p63, %r456, 15;
	selp.b32 	%r486, 0, %r477, %p63;
	add.s32 	%r686, %r478, %r486;
	setp.ne.s32 	%p64, %r456, 0;
	@%p64 bra 	$L__BB4_36;
	shr.u32 	%r487, %r26, 3;
	and.b32  	%r488, %r487, 124;
	mov.u32 	%r489, _ZZN3cub18CUB_300001_SM_10006detail6reduce28DeviceReduceSingleTileKernelINS2_10policy_hubIijN4cuda3std3__44plusIiEEE10Policy1000EPiSC_iS9_iiNS7_10__identityEEEvT0_T1_T2_T3_T4_T6_E12temp_storage;
	add.s32 	%r490, %r489, %r488;
	st.shared.u32 	[%r490+8], %r686;
$L__BB4_36:
	bar.sync 	0;
	setp.ne.s32 	%p65, %r26, 0;
	@%p65 bra 	$L__BB4_72;
	ld.shared.u32 	%r491, [_ZZN3cub18CUB_300001_SM_10006detail6reduce28DeviceReduceSingleTileKernelINS2_10policy_hubIijN4cuda3std3__44plusIiEEE10Policy1000EPiSC_iS9_iiNS7_10__identityEEEvT0_T1_T2_T3_T4_T6_E12temp_storage+12];
	add.s32 	%r492, %r491, %r686;
	ld.shared.u32 	%r493, [_ZZN3cub18CUB_300001_SM_10006detail6reduce28DeviceReduceSingleTileKernelINS2_10policy_hubIijN4cuda3std3__44plusIiEEE10Policy1000EPiSC_iS9_iiNS7_10__identityEEEvT0_T1_T2_T3_T4_T6_E12temp_storage+16];
	add.s32 	%r494, %r492, %r493;
	ld.shared.u32 	%r495, [_ZZN3cub18CUB_300001_SM_10006detail6reduce28DeviceReduceSingleTileKernelINS2_10policy_hubIijN4cuda3std3__44plusIiEEE10Policy1000EPiSC_iS9_iiNS7_10__identityEEEvT0_T1_T2_T3_T4_T6_E12temp_storage+20];
	add.s32 	%r496, %r494, %r495;
	ld.shared.u32 	%r497, [_ZZN3cub18CUB_300001_SM_10006detail6reduce28DeviceReduceSingleTileKernelINS2_10policy_hubIijN4cuda3std3__44plusIiEEE10Policy1000EPiSC_iS9_iiNS7_10__identityEEEvT0_T1_T2_T3_T4_T6_E12temp_storage+24];
	add.s32 	%r498, %r496, %r497;
	ld.shared.u32 	%r499, [_ZZN3cub18CUB_300001_SM_10006detail6reduce28DeviceReduceSingleTileKernelINS2_10policy_hubIijN4cuda3std3__44plusIiEEE10Policy1000EPiSC_iS9_iiNS7_10__identityEEEvT0_T1_T2_T3_T4_T6_E12temp_storage+28];
	add.s32 	%r500, %r498, %r499;
	ld.shared.u32 	%r501, [_ZZN3cub18CUB_300001_SM_10006detail6reduce28DeviceReduceSingleTileKernelINS2_10policy_hubIijN4cuda3std3__44plusIiEEE10Policy1000EPiSC_iS9_iiNS7_10__identityEEEvT0_T1_T2_T3_T4_T6_E12temp_storage+32];
	add.s32 	%r502, %r500, %r501;
	ld.shared.u32 	%r503, [_ZZN3cub18CUB_300001_SM_10006detail6reduce28DeviceReduceSingleTileKernelINS2_10policy_hubIijN4cuda3std3__44plusIiEEE10Policy1000EPiSC_iS9_iiNS7_10__identityEEEvT0_T1_T2_T3_T4_T6_E12temp_storage+36];
	add.s32 	%r686, %r502, %r503;
	bra.uni 	$L__BB4_72;
$L__BB4_38:
	setp.gt.s32 	%p3, %r120, 4095;
	@%p3 bra 	$L__BB4_56;
	mov.u32 	%r60, %tid.x;
	setp.ge.s32 	%p20, %r60, %r120;
	mov.b32 	%r670, 0;
	mov.u32 	%r665, %r60;
	@%p20 bra 	$L__BB4_41;
	mul.wide.u32 	%rd66, %r60, 4;
	add.s64 	%rd65, %rd16, %rd66;
	// begin inline asm
	ld.global.nc.u32 %r670, [%rd65];
	// end inline asm
	add.s32 	%r665, %r60, 256;
$L__BB4_41:
	setp.ge.s32 	%p21, %r665, %r120;
	@%p21 bra 	$L__BB4_47;
	not.b32 	%r252, %r665;
	add.s32 	%r65, %r120, %r252;
	and.b32  	%r253, %r65, 768;
	setp.eq.s32 	%p22, %r253, 768;
	@%p22 bra 	$L__BB4_45;
	mul.wide.u32 	%rd67, %r665, 4;
	add.s64 	%rd123, %rd16, %rd67;
	shr.u32 	%r254, %r65, 8;
	add.s32 	%r255, %r254, 1;
	and.b32  	%r256, %r255, 3;
	neg.s32 	%r662, %r256;
$L__BB4_44:
	.pragma "nounroll";
	// begin inline asm
	ld.global.nc.u32 %r257, [%rd123];
	// end inline asm
	add.s32 	%r670, %r257, %r670;
	add.s32 	%r665, %r665, 256;
	add.s64 	%rd123, %rd123, 1024;
	add.s32 	%r662, %r662, 1;
	setp.ne.s32 	%p23, %r662, 0;
	@%p23 bra 	$L__BB4_44;
$L__BB4_45:
	setp.lt.u32 	%p24, %r65, 768;
	@%p24 bra 	$L__BB4_47;
$L__BB4_46:
	mul.wide.s32 	%rd73, %r665, 4;
	add.s64 	%rd69, %rd16, %rd73;
	// begin inline asm
	ld.global.nc.u32 %r258, [%rd69];
	// end inline asm
	add.s32 	%r262, %r258, %r670;
	add.s64 	%rd70, %rd69, 1024;
	// begin inline asm
	ld.global.nc.u32 %r259, [%rd70];
	// end inline asm
	add.s32 	%r263, %r259, %r262;
	add.s64 	%rd71, %rd69, 2048;
	// begin inline asm
	ld.global.nc.u32 %r260, [%rd71];
	// end inline asm
	add.s32 	%r264, %r260, %r263;
	add.s64 	%rd72, %rd69, 3072;
	// begin inline asm
	ld.global.nc.u32 %r261, [%rd72];
	// end inline asm
	add.s32 	%r670, %r261, %r264;
	add.s32 	%r665, %r665, 1024;
	setp.lt.s32 	%p25, %r665, %r120;
	@%p25 bra 	$L__BB4_46;
$L__BB4_47:
	setp.lt.s32 	%p26, %r120, 256;
	@%p26 bra 	$L__BB4_52;
	// begin inline asm
	mov.u32 %r328, %laneid;
	// end inline asm
	mov.b32 	%r331, 1;
	mov.b32 	%r352, 31;
	mov.b32 	%r353, -1;
	// begin inline asm
	shfl.sync.down.b32 %r329, %r670, %r331, %r352, %r353;
	// end inline asm
	setp.gt.s32 	%p42, %r328, 30;
	selp.b32 	%r354, 0, %r329, %p42;
	add.s32 	%r335, %r354, %r670;
	mov.b32 	%r336, 2;
	// begin inline asm
	shfl.sync.down.b32 %r334, %r335, %r336, %r352, %r353;
	// end inline asm
	setp.gt.s32 	%p43, %r328, 29;
	selp.b32 	%r355, 0, %r334, %p43;
	add.s32 	%r340, %r335, %r355;
	mov.b32 	%r341, 4;
	// begin inline asm
	shfl.sync.down.b32 %r339, %r340, %r341, %r352, %r353;
	// end inline asm
	setp.gt.s32 	%p44, %r328, 27;
	selp.b32 	%r356, 0, %r339, %p44;
	add.s32 	%r345, %r340, %r356;
	mov.b32 	%r346, 8;
	// begin inline asm
	shfl.sync.down.b32 %r344, %r345, %r346, %r352, %r353;
	// end inline asm
	setp.gt.s32 	%p45, %r328, 23;
	selp.b32 	%r357, 0, %r344, %p45;
	add.s32 	%r350, %r345, %r357;
	mov.b32 	%r351, 16;
	// begin inline asm
	shfl.sync.down.b32 %r349, %r350, %r351, %r352, %r353;
	// end inline asm
	setp.gt.s32 	%p46, %r328, 15;
	selp.b32 	%r358, 0, %r349, %p46;
	add.s32 	%r686, %r350, %r358;
	setp.ne.s32 	%p47, %r328, 0;
	@%p47 bra 	$L__BB4_50;
	shr.u32 	%r359, %r60, 3;
	and.b32  	%r360, %r359, 124;
	mov.u32 	%r361, _ZZN3cub18CUB_300001_SM_10006detail6reduce28DeviceReduceSingleTileKernelINS2_10policy_hubIijN4cuda3std3__44plusIiEEE10Policy1000EPiSC_iS9_iiNS7_10__identityEEEvT0_T1_T2_T3_T4_T6_E12temp_storage;
	add.s32 	%r362, %r361, %r360;
	st.shared.u32 	[%r362+8], %r686;
$L__BB4_50:
	bar.sync 	0;
	setp.ne.s32 	%p48, %r60, 0;
	@%p48 bra 	$L__BB4_72;
	ld.shared.u32 	%r363, [_ZZN3cub18CUB_300001_SM_10006detail6reduce28DeviceReduceSingleTileKernelINS2_10policy_hubIijN4cuda3std3__44plusIiEEE10Policy1000EPiSC_iS9_iiNS7_10__identityEEEvT0_T1_T2_T3_T4_T6_E12temp_storage+12];
	add.s32 	%r364, %r363, %r686;
	ld.shared.u32 	%r365, [_ZZN3cub18CUB_300001_SM_10006detail6reduce28DeviceReduceSingleTileKernelINS2_10policy_hubIijN4cuda3std3__44plusIiEEE10Policy1000EPiSC_iS9_iiNS7_10__identityEEEvT0_T1_T2_T3_T4_T6_E12temp_storage+16];
	add.s32 	%r366, %r364, %r365;
	ld.shared.u32 	%r367, [_ZZN3cub18CUB_300001_SM_10006detail6reduce28DeviceReduceSingleTileKernelINS2_10policy_hubIijN4cuda3std3__44plusIiEEE10Policy1000EPiSC_iS9_iiNS7_10__identityEEEvT0_T1_T2_T3_T4_T6_E12temp_storage+20];
	add.s32 	%r368, %r366, %r367;
	ld.shared.u32 	%r369, [_ZZN3cub18CUB_300001_SM_10006detail6reduce28DeviceReduceSingleTileKernelINS2_10policy_hubIijN4cuda3std3__44plusIiEEE10Policy1000EPiSC_iS9_iiNS7_10__identityEEEvT0_T1_T2_T3_T4_T6_E12temp_storage+24];
	add.s32 	%r370, %r368, %r369;
	ld.shared.u32 	%r371, [_ZZN3cub18CUB_300001_SM_10006detail6reduce28DeviceReduceSingleTileKernelINS2_10policy_hubIijN4cuda3std3__44plusIiEEE10Policy1000EPiSC_iS9_iiNS7_10__identityEEEvT0_T1_T2_T3_T4_T6_E12temp_storage+28];
	add.s32 	%r372, %r370, %r371;
	ld.shared.u32 	%r373, [_ZZN3cub18CUB_300001_SM_10006detail6reduce28DeviceReduceSingleTileKernelINS2_10policy_hubIijN4cuda3std3__44plusIiEEE10Policy1000EPiSC_iS9_iiNS7_10__identityEEEvT0_T1_T2_T3_T4_T6_E12temp_storage+32];
	add.s32 	%r374, %r372, %r373;
	ld.shared.u32 	%r375, [_ZZN3cub18CUB_300001_SM_10006detail6reduce28DeviceReduceSingleTileKernelINS2_10policy_hubIijN4cuda3std3__44plusIiEEE10Policy1000EPiSC_iS9_iiNS7_10__identityEEEvT0_T1_T2_T3_T4_T6_E12temp_storage+36];
	add.s32 	%r686, %r374, %r375;
	bra.uni 	$L__BB4_72;
$L__BB4_52:
	// begin inline asm
	mov.u32 %r265, %laneid;
	// end inline asm
	and.b32  	%r291, %r60, 992;
	add.s32 	%r292, %r291, 32;
	setp.gt.s32 	%p27, %r292, %r120;
	not.b32 	%r293, %r291;
	add.s32 	%r294, %r120, %r293;
	selp.b32 	%r289, %r294, 31, %p27;
	mov.b32 	%r268, 1;
	mov.b32 	%r290, -1;
	// begin inline asm
	shfl.sync.down.b32 %r266, %r670, %r268, %r289, %r290;
	// end inline asm
	setp.lt.s32 	%p28, %r265, %r289;
	selp.b32 	%r295, %r266, 0, %p28;
	add.s32 	%r272, %r295, %r670;
	mov.b32 	%r273, 2;
	// begin inline asm
	shfl.sync.down.b32 %r271, %r272, %r273, %r289, %r290;
	// end inline asm
	add.s32 	%r296, %r265, 2;
	setp.gt.s32 	%p29, %r296, %r289;
	selp.b32 	%r297, 0, %r271, %p29;
	add.s32 	%r277, %r272, %r297;
	mov.b32 	%r278, 4;
	// begin inline asm
	shfl.sync.down.b32 %r276, %r277, %r278, %r289, %r290;
	// end inline asm
	add.s32 	%r298, %r265, 4;
	setp.gt.s32 	%p30, %r298, %r289;
	selp.b32 	%r299, 0, %r276, %p30;
	add.s32 	%r282, %r277, %r299;
	mov.b32 	%r283, 8;
	// begin inline asm
	shfl.sync.down.b32 %r281, %r282, %r283, %r289, %r290;
	// end inline asm
	add.s32 	%r300, %r265, 8;
	setp.gt.s32 	%p31, %r300, %r289;
	selp.b32 	%r301, 0, %r281, %p31;
	add.s32 	%r287, %r282, %r301;
	mov.b32 	%r288, 16;
	// begin inline asm
	shfl.sync.down.b32 %r286, %r287, %r288, %r289, %r290;
	// end inline asm
	add.s32 	%r302, %r265, 16;
	setp.gt.s32 	%p32, %r302, %r289;
	selp.b32 	%r303, 0, %r286, %p32;
	add.s32 	%r686, %r287, %r303;
	setp.ne.s32 	%p33, %r265, 0;
	@%p33 bra 	$L__BB4_54;
	shr.u32 	%r304, %r60, 3;
	and.b32  	%r305, %r304, 124;
	mov.u32 	%r306, _ZZN3cub18CUB_300001_SM_10006detail6reduce28DeviceReduceSingleTileKernelINS2_10policy_hubIijN4cuda3std3__44plusIiEEE10Policy1000EPiSC_iS9_iiNS7_10__identityEEEvT0_T1_T2_T3_T4_T6_E12temp_storage;
	add.s32 	%r307, %r306, %r305;
	st.shared.u32 	[%r307+8], %r686;
$L__BB4_54:
	bar.sync 	0;
	setp.ne.s32 	%p34, %r60, 0;
	@%p34 bra 	$L__BB4_72;
	setp.gt.s32 	%p35, %r120, 32;
	ld.shared.u32 	%r308, [_ZZN3cub18CUB_300001_SM_10006detail6reduce28DeviceReduceSingleTileKernelINS2_10policy_hubIijN4cuda3std3__44plusIiEEE10Policy1000EPiSC_iS9_iiNS7_10__identityEEEvT0_T1_T2_T3_T4_T6_E12temp_storage+12];
	selp.b32 	%r309, %r308, 0, %p35;
	add.s32 	%r310, %r309, %r686;
	setp.gt.s32 	%p36, %r120, 64;
	ld.shared.u32 	%r311, [_ZZN3cub18CUB_300001_SM_10006detail6reduce28DeviceReduceSingleTileKernelINS2_10policy_hubIijN4cuda3std3__44plusIiEEE10Policy1000EPiSC_iS9_iiNS7_10__identityEEEvT0_T1_T2_T3_T4_T6_E12temp_storage+16];
	selp.b32 	%r312, %r311, 0, %p36;
	add.s32 	%r313, %r310, %r312;
	setp.gt.s32 	%p37, %r120, 96;
	ld.shared.u32 	%r314, [_ZZN3cub18CUB_300001_SM_10006detail6reduce28DeviceReduceSingleTileKernelINS2_10policy_hubIijN4cuda3std3__44plusIiEEE10Policy1000EPiSC_iS9_iiNS7_10__identityEEEvT0_T1_T2_T3_T4_T6_E12temp_storage+20];
	selp.b32 	%r315, %r314, 0, %p37;
	add.s32 	%r316, %r313, %r315;
	setp.gt.s32 	%p38, %r120, 128;
	ld.shared.u32 	%r317, [_ZZN3cub18CUB_300001_SM_10006detail6reduce28DeviceReduceSingleTileKernelINS2_10policy_hubIijN4cuda3std3__44plusIiEEE10Policy1000EPiSC_iS9_iiNS7_10__identityEEEvT0_T1_T2_T3_T4_T6_E12temp_storage+24];
	selp.b32 	%r318, %r317, 0, %p38;
	add.s32 	%r319, %r316, %r318;
	setp.gt.s32 	%p39, %r120, 160;
	ld.shared.u32 	%r320, [_ZZN3cub18CUB_300001_SM_10006detail6reduce28DeviceReduceSingleTileKernelINS2_10policy_hubIijN4cuda3std3__44plusIiEEE10Policy1000EPiSC_iS9_iiNS7_10__identityEEEvT0_T1_T2_T3_T4_T6_E12temp_storage+28];
	selp.b32 	%r321, %r320, 0, %p39;
	add.s32 	%r322, %r319, %r321;
	setp.gt.s32 	%p40, %r120, 192;
	ld.shared.u32 	%r323, [_ZZN3cub18CUB_300001_SM_10006detail6reduce28DeviceReduceSingleTileKernelINS2_10policy_hubIijN4cuda3std3__44plusIiEEE10Policy1000EPiSC_iS9_iiNS7_10__identityEEEvT0_T1_T2_T3_T4_T6_E12temp_storage+32];
	selp.b32 	%r324, %r323, 0, %p40;
	add.s32 	%r325, %r322, %r324;
	setp.gt.s32 	%p41, %r120, 224;
	ld.shared.u32 	%r326, [_ZZN3cub18CUB_300001_SM_10006detail6reduce28DeviceReduceSingleTileKernelINS2_10policy_hubIijN4cuda3std3__44plusIiEEE10Policy1000EPiSC_iS9_iiNS7_10__identityEEEvT0_T1_T2_T3_T4_T6_E12temp_storage+36];
	selp.b32 	%r327, %r326, 0, %p41;
	add.s32 	%r686, %r325, %r327;
	bra.uni 	$L__BB4_72;
$L__BB4_56:
	mov.u32 	%r85, %tid.x;
	mul.wide.u32 	%rd35, %r85, 4;
	add.s64 	%rd19, %rd16, %rd35;
	// begin inline asm
	ld.global.nc.u32 %r122, [%rd19];
	// end inline asm
	add.s64 	%rd20, %rd19, 1024;
	// begin inline asm
	ld.global.nc.u32 %r123, [%rd20];
	// end inline asm
	add.s64 	%rd21, %rd19, 2048;
	// begin inline asm
	ld.global.nc.u32 %r124, [%rd21];
	// end inline asm
	add.s64 	%rd22, %rd19, 3072;
	// begin inline asm
	ld.global.nc.u32 %r125, [%rd22];
	// end inline asm
	add.s64 	%rd23, %rd19, 4096;
	// begin inline asm
	ld.global.nc.u32 %r126, [%rd23];
	// end inline asm
	add.s64 	%rd24, %rd19, 5120;
	// begin inline asm
	ld.global.nc.u32 %r127, [%rd24];
	// end inline asm
	add.s64 	%rd25, %rd19, 6144;
	// begin inline asm
	ld.global.nc.u32 %r128, [%rd25];
	// end inline asm
	add.s64 	%rd26, %rd19, 7168;
	// begin inline asm
	ld.global.nc.u32 %r129, [%rd26];
	// end inline asm
	add.s64 	%rd27, %rd19, 8192;
	// begin inline asm
	ld.global.nc.u32 %r130, [%rd27];
	// end inline asm
	add.s64 	%rd28, %rd19, 9216;
	// begin inline asm
	ld.global.nc.u32 %r131, [%rd28];
	// end inline asm
	add.s64 	%rd29, %rd19, 10240;
	// begin inline asm
	ld.global.nc.u32 %r132, [%rd29];
	// end inline asm
	add.s64 	%rd30, %rd19, 11264;
	// begin inline asm
	ld.global.nc.u32 %r133, [%rd30];
	// end inline asm
	add.s64 	%rd31, %rd19, 12288;
	// begin inline asm
	ld.global.nc.u32 %r134, [%rd31];
	// end inline asm
	add.s64 	%rd32, %rd19, 13312;
	// begin inline asm
	ld.global.nc.u32 %r135, [%rd32];
	// end inline asm
	add.s64 	%rd33, %rd19, 14336;
	// begin inline asm
	ld.global.nc.u32 %r136, [%rd33];
	// end inline asm
	add.s64 	%rd34, %rd19, 15360;
	// begin inline asm
	ld.global.nc.u32 %r137, [%rd34];
	// end inline asm
	add.s32 	%r139, %r123, %r122;
	add.s32 	%r140, %r124, %r139;
	add.s32 	%r141, %r125, %r140;
	add.s32 	%r142, %r126, %r141;
	add.s32 	%r143, %r127, %r142;
	add.s32 	%r144, %r128, %r143;
	add.s32 	%r145, %r129, %r144;
	add.s32 	%r146, %r130, %r145;
	add.s32 	%r147, %r131, %r146;
	add.s32 	%r148, %r132, %r147;
	add.s32 	%r149, %r133, %r148;
	add.s32 	%r150, %r134, %r149;
	add.s32 	%r151, %r135, %r150;
	add.s32 	%r152, %r136, %r151;
	add.s32 	%r685, %r137, %r152;
	setp.lt.u32 	%p4, %r120, 8192;
	mov.b32 	%r674, 4096;
	@%p4 bra 	$L__BB4_60;
	add.s32 	%r87, %r120, -4096;
	mov.b32 	%r674, 4096;
$L__BB4_58:
	mul.wide.s32 	%rd52, %r674, 4;
	add.s64 	%rd36, %rd19, %rd52;
	// begin inline asm
	ld.global.nc.u32 %r154, [%rd36];
	// end inline asm
	add.s64 	%rd37, %rd36, 1024;
	// begin inline asm
	ld.global.nc.u32 %r155, [%rd37];
	// end inline asm
	add.s64 	%rd38, %rd36, 2048;
	// begin inline asm
	ld.global.nc.u32 %r156, [%rd38];
	// end inline asm
	add.s64 	%rd39, %rd36, 3072;
	// begin inline asm
	ld.global.nc.u32 %r157, [%rd39];
	// end inline asm
	add.s64 	%rd40, %rd36, 4096;
	// begin inline asm
	ld.global.nc.u32 %r158, [%rd40];
	// end inline asm
	add.s64 	%rd41, %rd36, 5120;
	// begin inline asm
	ld.global.nc.u32 %r159, [%rd41];
	// end inline asm
	add.s64 	%rd42, %rd36, 6144;
	// begin inline asm
	ld.global.nc.u32 %r160, [%rd42];
	// end inline asm
	add.s64 	%rd43, %rd36, 7168;
	// begin inline asm
	ld.global.nc.u32 %r161, [%rd43];
	// end inline asm
	add.s64 	%rd44, %rd36, 8192;
	// begin inline asm
	ld.global.nc.u32 %r162, [%rd44];
	// end inline asm
	add.s64 	%rd45, %rd36, 9216;
	// begin inline asm
	ld.global.nc.u32 %r163, [%rd45];
	// end inline asm
	add.s64 	%rd46, %rd36, 10240;
	// begin inline asm
	ld.global.nc.u32 %r164, [%rd46];
	// end inline asm
	add.s64 	%rd47, %rd36, 11264;
	// begin inline asm
	ld.global.nc.u32 %r165, [%rd47];
	// end inline asm
	add.s64 	%rd48, %rd36, 12288;
	// begin inline asm
	ld.global.nc.u32 %r166, [%rd48];
	// end inline asm
	add.s64 	%rd49, %rd36, 13312;
	// begin inline asm
	ld.global.nc.u32 %r167, [%rd49];
	// end inline asm
	add.s64 	%rd50, %rd36, 14336;
	// begin inline asm
	ld.global.nc.u32 %r168, [%rd50];
	// end inline asm
	add.s64 	%rd51, %rd36, 15360;
	// begin inline asm
	ld.global.nc.u32 %r169, [%rd51];
	// end inline asm
	add.s32 	%r170, %r154, %r685;
	add.s32 	%r171, %r155, %r170;
	add.s32 	%r172, %r156, %r171;
	add.s32 	%r173, %r157, %r172;
	add.s32 	%r174, %r158, %r173;
	add.s32 	%r175, %r159, %r174;
	add.s32 	%r176, %r160, %r175;
	add.s32 	%r177, %r161, %r176;
	add.s32 	%r178, %r162, %r177;
	add.s32 	%r179, %r163, %r178;
	add.s32 	%r180, %r164, %r179;
	add.s32 	%r181, %r165, %r180;
	add.s32 	%r182, %r166, %r181;
	add.s32 	%r183, %r167, %r182;
	add.s32 	%r184, %r168, %r183;
	add.s32 	%r685, %r169, %r184;
	sub.s32 	%r185, %r120, %r674;
	setp.lt.s32 	%p5, %r185, 4096;
	@%p5 bra 	$L__BB4_68;
	add.s32 	%r674, %r674, 4096;
	setp.le.s32 	%p6, %r674, %r87;
	@%p6 bra 	$L__BB4_58;
$L__BB4_60:
	setp.le.s32 	%p7, %r120, %r674;
	@%p7 bra 	$L__BB4_68;
	sub.s32 	%r94, %r120, %r674;
	setp.ge.s32 	%p8, %r85, %r94;
	@%p8 bra 	$L__BB4_68;
	not.b32 	%r187, %r85;
	add.s32 	%r188, %r120, %r187;
	sub.s32 	%r95, %r188, %r674;
	and.b32  	%r189, %r95, 768;
	setp.eq.s32 	%p9, %r189, 768;
	mov.u32 	%r679, %r85;
	@%p9 bra 	$L__BB4_65;
	add.s32 	%r676, %r85, %r674;
	shr.u32 	%r190, %r95, 8;
	add.s32 	%r191, %r190, 1;
	and.b32  	%r192, %r191, 3;
	neg.s32 	%r675, %r192;
	mov.u32 	%r679, %r85;
$L__BB4_64:
	.pragma "nounroll";
	mul.wide.u32 	%rd54, %r676, 4;
	add.s64 	%rd53, %rd16, %rd54;
	// begin inline asm
	ld.global.nc.u32 %r193, [%rd53];
	// end inline asm
	add.s32 	%r685, %r193, %r685;
	add.s32 	%r679, %r679, 256;
	add.s32 	%r676, %r676, 256;
	add.s32 	%r675, %r675, 1;
	setp.ne.s32 	%p10, %r675, 0;
	@%p10 bra 	$L__BB4_64;
$L__BB4_65:
	setp.lt.u32 	%p11, %r95, 768;
	@%p11 bra 	$L__BB4_68;
	cvt.u64.u32 	%rd55, %r679;
	cvt.u64.u32 	%rd56, %r674;
	add.s64 	%rd57, %rd55, %rd56;
	shl.b64 	%rd58, %rd57, 2;
	add.s64 	%rd59, %rd58, %rd16;
	add.s64 	%rd124, %rd59, 2048;
	add.s32 	%r682, %r679, %r674;
$L__BB4_67:
	mul.wide.u32 	%rd64, %r682, 4;
	add.s64 	%rd60, %rd16, %rd64;
	// begin inline asm
	ld.global.nc.u32 %r194, [%rd60];
	// end inline asm
	add.s32 	%r198, %r194, %r685;
	add.s64 	%rd61, %rd124, -1024;
	// begin inline asm
	ld.global.nc.u32 %r195, [%rd61];
	// end inline asm
	add.s32 	%r199, %r195, %r198;
	// begin inline asm
	ld.global.nc.u32 %r196, [%rd124];
	// end inline asm
	add.s32 	%r200, %r196, %r199;
	add.s64 	%rd63, %rd124, 1024;
	// begin inline asm
	ld.global.nc.u32 %r197, [%rd63];
	// end inline asm
	add.s32 	%r685, %r197, %r200;
	add.s32 	%r679, %r679, 1024;
	add.s64 	%rd124, %rd124, 4096;
	add.s32 	%r682, %r682, 1024;
	setp.lt.s32 	%p12, %r679, %r94;
	@%p12 bra 	$L__BB4_67;
$L__BB4_68:
	// begin inline asm
	mov.u32 %r201, %laneid;
	// end inline asm
	mov.b32 	%r204, 1;
	mov.b32 	%r225, 31;
	mov.b32 	%r226, -1;
	// begin inline asm
	shfl.sync.down.b32 %r202, %r685, %r204, %r225, %r226;
	// end inline asm
	setp.gt.s32 	%p13, %r201, 30;
	selp.b32 	%r227, 0, %r202, %p13;
	add.s32 	%r208, %r227, %r685;
	mov.b32 	%r209, 2;
	// begin inline asm
	shfl.sync.down.b32 %r207, %r208, %r209, %r225, %r226;
	// end inline asm
	setp.gt.s32 	%p14, %r201, 29;
	selp.b32 	%r228, 0, %r207, %p14;
	add.s32 	%r213, %r208, %r228;
	mov.b32 	%r214, 4;
	// begin inline asm
	shfl.sync.down.b32 %r212, %r213, %r214, %r225, %r226;
	// end inline asm
	setp.gt.s32 	%p15, %r201, 27;
	selp.b32 	%r229, 0, %r212, %p15;
	add.s32 	%r218, %r213, %r229;
	mov.b32 	%r219, 8;
	// begin inline asm
	shfl.sync.down.b32 %r217, %r218, %r219, %r225, %r226;
	// end inline asm
	setp.gt.s32 	%p16, %r201, 23;
	selp.b32 	%r230, 0, %r217, %p16;
	add.s32 	%r223, %r218, %r230;
	mov.b32 	%r224, 16;
	// begin inline asm
	shfl.sync.down.b32 %r222, %r223, %r224, %r225, %r226;
	// end inline asm
	setp.gt.s32 	%p17, %r201, 15;
	selp.b32 	%r231, 0, %r222, %p17;
	add.s32 	%r686, %r223, %r231;
	setp.ne.s32 	%p18, %r201, 0;
	@%p18 bra 	$L__BB4_70;
	shr.u32 	%r232, %r85, 3;
	and.b32  	%r233, %r232, 124;
	mov.u32 	%r234, _ZZN3cub18CUB_300001_SM_10006detail6reduce28DeviceReduceSingleTileKernelINS2_10policy_hubIijN4cuda3std3__44plusIiEEE10Policy1000EPiSC_iS9_iiNS7_10__identityEEEvT0_T1_T2_T3_T4_T6_E12temp_storage;
	add.s32 	%r235, %r234, %r233;
	st.shared.u32 	[%r235+8], %r686;
$L__BB4_70:
	bar.sync 	0;
	setp.ne.s32 	%p19, %r85, 0;
	@%p19 bra 	$L__BB4_72;
	ld.shared.u32 	%r236, [_ZZN3cub18CUB_300001_SM_10006detail6reduce28DeviceReduceSingleTileKernelINS2_10policy_hubIijN4cuda3std3__44plusIiEEE10Policy1000EPiSC_iS9_iiNS7_10__identityEEEvT0_T1_T2_T3_T4_T6_E12temp_storage+12];
	add.s32 	%r237, %r236, %r686;
	ld.shared.u32 	%r238, [_ZZN3cub18CUB_300001_SM_10006detail6reduce28DeviceReduceSingleTileKernelINS2_10policy_hubIijN4cuda3std3__44plusIiEEE10Policy1000EPiSC_iS9_iiNS7_10__identityEEEvT0_T1_T2_T3_T4_T6_E12temp_storage+16];
	add.s32 	%r239, %r237, %r238;
	ld.shared.u32 	%r240, [_ZZN3cub18CUB_300001_SM_10006detail6reduce28DeviceReduceSingleTileKernelINS2_10policy_hubIijN4cuda3std3__44plusIiEEE10Policy1000EPiSC_iS9_iiNS7_10__identityEEEvT0_T1_T2_T3_T4_T6_E12temp_storage+20];
	add.s32 	%r241, %r239, %r240;
	ld.shared.u32 	%r242, [_ZZN3cub18CUB_300001_SM_10006detail6reduce28DeviceReduceSingleTileKernelINS2_10policy_hubIijN4cuda3std3__44plusIiEEE10Policy1000EPiSC_iS9_iiNS7_10__identityEEEvT0_T1_T2_T3_T4_T6_E12temp_storage+24];
	add.s32 	%r243, %r241, %r242;
	ld.shared.u32 	%r244, [_ZZN3cub18CUB_300001_SM_10006detail6reduce28DeviceReduceSingleTileKernelINS2_10policy_hubIijN4cuda3std3__44plusIiEEE10Policy1000EPiSC_iS9_iiNS7_10__identityEEEvT0_T1_T2_T3_T4_T6_E12temp_storage+28];
	add.s32 	%r245, %r243, %r244;
	ld.shared.u32 	%r246, [_ZZN3cub18CUB_300001_SM_10006detail6reduce28DeviceReduceSingleTileKernelINS2_10policy_hubIijN4cuda3std3__44plusIiEEE10Policy1000EPiSC_iS9_iiNS7_10__identityEEEvT0_T1_T2_T3_T4_T6_E12temp_storage+32];
	add.s32 	%r247, %r245, %r246;
	ld.shared.u32 	%r248, [_ZZN3cub18CUB_300001_SM_10006detail6reduce28DeviceReduceSingleTileKernelINS2_10policy_hubIijN4cuda3std3__44plusIiEEE10Policy1000EPiSC_iS9_iiNS7_10__identityEEEvT0_T1_T2_T3_T4_T6_E12temp_storage+36];
	add.s32 	%r686, %r247, %r248;
$L__BB4_72:
	mov.u32 	%r631, %tid.x;
	setp.ne.s32 	%p95, %r631, 0;
	@%p95 bra 	$L__BB4_74;
	add.s32 	%r632, %r686, %r121;
	st.global.u32 	[%rd1], %r632;
$L__BB4_74:
	ret;

}
	// .globl	_ZN3cub18CUB_300001_SM_10006detail6reduce28DeviceReduceSingleTileKernelINS2_10policy_hubIiyN4cuda3std3__44plusIiEEE10Policy1000EN6thrust24THRUST_300001_SM_1000_NS6detail15normal_iteratorINSD_10device_ptrIiEEEEPiyS9_iiNS7_10__identityEEEvT0_T1_T2_T3_T4_T6_
.visible .entry _ZN3cub18CUB_300001_SM_10006detail6reduce28DeviceReduceSingleTileKernelINS2_10policy_hubIiyN4cuda3std3__44plusIiEEE10Policy1000EN6thrust24THRUST_300001_SM_1000_NS6detail15normal_iteratorINSD_10device_ptrIiEEEEPiyS9_iiNS7_10__identityEEEvT0_T1_T2_T3_T4_T6_(
	.param .align 8 .b8 _ZN3cub18CUB_300001_SM_10006detail6reduce28DeviceReduceSingleTileKernelINS2_10policy_hubIiyN4cuda3std3__44plusIiEEE10Policy1000EN6thrust24THRUST_300001_SM_1000_NS6detail15normal_iteratorINSD_10device_ptrIiEEEEPiyS9_iiNS7_10__identityEEEvT0_T1_T2_T3_T4_T6__param_0[8],
	.param .u64 .ptr .align 1 _ZN3cub18CUB_300001_SM_10006detail6reduce28DeviceReduceSingleTileKernelINS2_10policy_hubIiyN4cuda3std3__44plusIiEEE10Policy1000EN6thrust24THRUST_300001_SM_1000_NS6detail15normal_iteratorINSD_10device_ptrIiEEEEPiyS9_iiNS7_10__identityEEEvT0_T1_T2_T3_T4_T6__param_1,
	.param .u64 _ZN3cub18CUB_300001_SM_10006detail6reduce28DeviceReduceSingleTileKernelINS2_10policy_hubIiyN4cuda3std3__44plusIiEEE10Policy1000EN6thrust24THRUST_300001_SM_1000_NS6detail15normal_iteratorINSD_10device_ptrIiEEEEPiyS9_iiNS7_10__identityEEEvT0_T1_T2_T3_T4_T6__param_2,
	.param .align 1 .b8 _ZN3cub18CUB_300001_SM_10006detail6reduce28DeviceReduceSingleTileKernelINS2_10policy_hubIiyN4cuda3std3__44plusIiEEE10Policy1000EN6thrust24THRUST_300001_SM_1000_NS6detail15normal_iteratorINSD_10device_ptrIiEEEEPiyS9_iiNS7_10__identityEEEvT0_T1_T2_T3_T4_T6__param_3[1],
	.param .u32 _ZN3cub18CUB_300001_SM_10006detail6reduce28DeviceReduceSingleTileKernelINS2_10policy_hubIiyN4cuda3std3__44plusIiEEE10Policy1000EN6thrust24THRUST_300001_SM_1000_NS6detail15normal_iteratorINSD_10device_ptrIiEEEEPiyS9_iiNS7_10__identityEEEvT0_T1_T2_T3_T4_T6__param_4,
	.param .align 1 .b8 _ZN3cub18CUB_300001_SM_10006detail6reduce28DeviceReduceSingleTileKernelINS2_10policy_hubIiyN4cuda3std3__44plusIiEEE10Policy1000EN6thrust24THRUST_300001_SM_1000_NS6detail15normal_iteratorINSD_10device_ptrIiEEEEPiyS9_iiNS7_10__identityEEEvT0_T1_T2_T3_T4_T6__param_5[1]
)
.maxntid 256
.minnctapersm 1
{
	.reg .pred 	%p<59>;
	.reg .b32 	%r<471>;
	.reg .b64 	%rd<56>;
	// demoted variable
	.shared .align 4 .b8 _ZZN3cub18CUB_300001_SM_10006detail6reduce28DeviceReduceSingleTileKernelINS2_10policy_hubIiyN4cuda3std3__44plusIiEEE10Policy1000EN6thrust24THRUST_300001_SM_1000_NS6detail15normal_iteratorINSD_10device_ptrIiEEEEPiyS9_iiNS7_10__identityEEEvT0_T1_T2_T3_T4_T6_E12temp_storage[44];
	ld.param.u64 	%rd18, [_ZN3cub18CUB_300001_SM_10006detail6reduce28DeviceReduceSingleTileKernelINS2_10policy_hubIiyN4cuda3std3__44plusIiEEE10Policy1000EN6thrust24THRUST_300001_SM_1000_NS6detail15normal_iteratorINSD_10device_ptrIiEEEEPiyS9_iiNS7_10__identityEEEvT0_T1_T2_T3_T4_T6__param_0];
	ld.param.u64 	%rd20, [_ZN3cub18CUB_300001_SM_10006detail6reduce28DeviceReduceSingleTileKernelINS2_10policy_hubIiyN4cuda3std3__44plusIiEEE10Policy1000EN6thrust24THRUST_300001_SM_1000_NS6detail15normal_iteratorINSD_10device_ptrIiEEEEPiyS9_iiNS7_10__identityEEEvT0_T1_T2_T3_T4_T6__param_1];
	ld.param.u64 	%rd19, [_ZN3cub18CUB_300001_SM_10006detail6reduce28DeviceReduceSingleTileKernelINS2_10policy_hubIiyN4cuda3std3__44plusIiEEE10Policy1000EN6thrust24THRUST_300001_SM_1000_NS6detail15normal_iteratorINSD_10device_ptrIiEEEEPiyS9_iiNS7_10__identityEEEvT0_T1_T2_T3_T4_T6__param_2];
	ld.param.u32 	%r81, [_ZN3cub18CUB_300001_SM_10006detail6reduce28DeviceReduceSingleTileKernelINS2_10policy_hubIiyN4cuda3std3__44plusIiEEE10Policy1000EN6thrust24THRUST_300001_SM_1000_NS6detail15normal_iteratorINSD_10device_ptrIiEEEEPiyS9_iiNS7_10__identityEEEvT0_T1_T2_T3_T4_T6__param_4];
	cvta.to.global.u64 	%rd1, %rd20;
	setp.ne.s64 	%p1, %rd19, 0;
	@%p1 bra 	$L__BB5_3;
	mov.u32 	%r434, %tid.x;
	setp.ne.s32 	%p58, %r434, 0;
	@%p58 bra 	$L__BB5_51;
	st.global.u32 	[%rd1], %r81;
	bra.uni 	$L__BB5_51;
$L__BB5_3:
	cvta.to.global.u64 	%rd2, %rd18;
	setp.gt.u64 	%p2, %rd19, 4095;
	@%p2 bra 	$L__BB5_28;
	cvt.u32.u64 	%r1, %rd19;
	mov.u32 	%r2, %tid.x;
	setp.ge.u32 	%p24, %r2, %r1;
	mov.b32 	%r452, 0;
	mov.u32 	%r441, %r2;
	@%p24 bra 	$L__BB5_6;
	mul.wide.u32 	%rd41, %r2, 4;
	add.s64 	%rd42, %rd2, %rd41;
	ld.global.u32 	%r452, [%rd42];
	add.s32 	%r441, %r2, 256;
$L__BB5_6:
	setp.ge.u32 	%p25, %r441, %r1;
	@%p25 bra 	$L__BB5_19;
	not.b32 	%r261, %r441;
	add.s32 	%r262, %r261, %r1;
	shr.u32 	%r263, %r262, 8;
	add.s32 	%r7, %r263, 1;
	and.b32  	%r8, %r7, 15;
	setp.lt.u32 	%p26, %r262, 3840;
	@%p26 bra 	$L__BB5_10;
	and.b32  	%r264, %r7, 33554416;
	neg.s32 	%r437, %r264;
	mul.wide.u32 	%rd43, %r441, 4;
	add.s64 	%rd44, %rd43, %rd2;
	add.s64 	%rd51, %rd44, 8192;
$L__BB5_9:
	.pragma "nounroll";
	ld.global.u32 	%r265, [%rd51+-8192];
	add.s32 	%r266, %r265, %r452;
	ld.global.u32 	%r267, [%rd51+-7168];
	add.s32 	%r268, %r267, %r266;
	ld.global.u32 	%r269, [%rd51+-6144];
	add.s32 	%r270, %r269, %r268;
	ld.global.u32 	%r271, [%rd51+-5120];
	add.s32 	%r272, %r271, %r270;
	ld.global.u32 	%r273, [%rd51+-4096];
	add.s32 	%r274, %r273, %r272;
	ld.global.u32 	%r275, [%rd51+-3072];
	add.s32 	%r276, %r275, %r274;
	ld.global.u32 	%r277, [%rd51+-2048];
	add.s32 	%r278, %r277, %r276;
	ld.global.u32 	%r279, [%rd51+-1024];
	add.s32 	%r280, %r279, %r278;
	ld.global.u32 	%r281, [%rd51];
	add.s32 	%r282, %r281, %r280;
	ld.global.u32 	%r283, [%rd51+1024];
	add.s32 	%r284, %r283, %r282;
	ld.global.u32 	%r285, [%rd51+2048];
	add.s32 	%r286, %r285, %r284;
	ld.global.u32 	%r287, [%rd51+3072];
	add.s32 	%r288, %r287, %r286;
	ld.global.u32 	%r289, [%rd51+4096];
	add.s32 	%r290, %r289, %r288;
	ld.global.u32 	%r291, [%rd51+5120];
	add.s32 	%r292, %r291, %r290;
	ld.global.u32 	%r293, [%rd51+6144];
	add.s32 	%r294, %r293, %r292;
	ld.global.u32 	%r295, [%rd51+7168];
	add.s32 	%r452, %r295, %r294;
	add.s32 	%r441, %r441, 4096;
	add.s32 	%r437, %r437, 16;
	add.s64 	%rd51, %rd51, 16384;
	setp.ne.s32 	%p27, %r437, 0;
	@%p27 bra 	$L__BB5_9;
$L__BB5_10:
	setp.eq.s32 	%p28, %r8, 0;
	@%p28 bra 	$L__BB5_19;
	and.b32  	%r19, %r7, 7;
	setp.lt.u32 	%p29, %r8, 8;
	@%p29 bra 	$L__BB5_13;
	mul.wide.s32 	%rd45, %r441, 4;
	add.s64 	%rd46, %rd2, %rd45;
	ld.global.u32 	%r297, [%rd46];
	add.s32 	%r298, %r297, %r452;
	ld.global.u32 	%r299, [%rd46+1024];
	add.s32 	%r300, %r299, %r298;
	ld.global.u32 	%r301, [%rd46+2048];
	add.s32 	%r302, %r301, %r300;
	ld.global.u32 	%r303, [%rd46+3072];
	add.s32 	%r304, %r303, %r302;
	ld.global.u32 	%r305, [%rd46+4096];
	add.s32 	%r306, %r305, %r304;
	ld.global.u32 	%r307, [%rd46+5120];
	add.s32 	%r308, %r307, %r306;
	ld.global.u32 	%r309, [%rd46+6144];
	add.s32 	%r310, %r309, %r308;
	ld.global.u32 	%r311, [%rd46+7168];
	add.s32 	%r452, %r311, %r310;
	add.s32 	%r441, %r441, 2048;
$L__BB5_13:
	setp.eq.s32 	%p30, %r19, 0;
	@%p30 bra 	$L__BB5_19;
	and.b32  	%r25, %r7, 3;
	setp.lt.u32 	%p31, %r19, 4;
	@%p31 bra 	$L__BB5_16;
	mul.wide.s32 	%rd47, %r441, 4;
	add.s64 	%rd48, %rd2, %rd47;
	ld.global.u32 	%r313, [%rd48];
	add.s32 	%r314, %r313, %r452;
	ld.global.u32 	%r315, [%rd48+1024];
	add.s32 	%r316, %r315, %r314;
	ld.global.u32 	%r317, [%rd48+2048];
	add.s32 	%r318, %r317, %r316;
	ld.global.u32 	%r319, [%rd48+3072];
	add.s32 	%r452, %r319, %r318;
	add.s32 	%r441, %r441, 1024;
$L__BB5_16:
	setp.eq.s32 	%p32, %r25, 0;
	@%p32 bra 	$L__BB5_19;
	neg.s32 	%r449, %r25;
$L__BB5_18:
	.pragma "nounroll";
	mul.wide.s32 	%rd49, %r441, 4;
	add.s64 	%rd50, %rd2, %rd49;
	ld.global.u32 	%r320, [%rd50];
	add.s32 	%r452, %r320, %r452;
	add.s32 	%r441, %r441, 256;
	add.s32 	%r449, %r449, 1;
	setp.ne.s32 	%p33, %r449, 0;
	@%p33 bra 	$L__BB5_18;
$L__BB5_19:
	setp.lt.u64 	%p34, %rd19, 256;
	@%p34 bra 	$L__BB5_24;
	// begin inline asm
	mov.u32 %r384, %laneid;
	// end inline asm
	mov.b32 	%r387, 1;
	mov.b32 	%r408, 31;
	mov.b32 	%r409, -1;
	// begin inline asm
	shfl.sync.down.b32 %r385, %r452, %r387, %r408, %r409;
	// end inline asm
	setp.gt.s32 	%p50, %r384, 30;
	selp.b32 	%r410, 0, %r385, %p50;
	add.s32 	%r391, %r410, %r452;
	mov.b32 	%r392, 2;
	// begin inline asm
	shfl.sync.down.b32 %r390, %r391, %r392, %r408, %r409;
	// end inline asm
	setp.gt.s32 	%p51, %r384, 29;
	selp.b32 	%r411, 0, %r390, %p51;
	add.s32 	%r396, %r391, %r411;
	mov.b32 	%r397, 4;
	// begin inline asm
	shfl.sync.down.b32 %r395, %r396, %r397, %r408, %r409;
	// end inline asm
	setp.gt.s32 	%p52, %r384, 27;
	selp.b32 	%r412, 0, %r395, %p52;
	add.s32 	%r401, %r396, %r412;
	mov.b32 	%r402, 8;
	// begin inline asm
	shfl.sync.down.b32 %r400, %r401, %r402, %r408, %r409;
	// end inline asm
	setp.gt.s32 	%p53, %r384, 23;
	selp.b32 	%r413, 0, %r400, %p53;
	add.s32 	%r406, %r401, %r413;
	mov.b32 	%r407, 16;
	// begin inline asm
	shfl.sync.down.b32 %r405, %r406, %r407, %r408, %r409;
	// end inline asm
	setp.gt.s32 	%p54, %r384, 15;
	selp.b32 	%r414, 0, %r405, %p54;
	add.s32 	%r470, %r406, %r414;
	setp.ne.s32 	%p55, %r384, 0;
	@%p55 bra 	$L__BB5_22;
	shr.u32 	%r415, %r2, 3;
	and.b32  	%r416, %r415, 124;
	mov.u32 	%r417, _ZZN3cub18CUB_300001_SM_10006detail6reduce28DeviceReduceSingleTileKernelINS2_10policy_hubIiyN4cuda3std3__44plusIiEEE10Policy1000EN6thrust24THRUST_300001_SM_1000_NS6detail15normal_iteratorINSD_10device_ptrIiEEEEPiyS9_iiNS7_10__identityEEEvT0_T1_T2_T3_T4_T6_E12temp_storage;
	add.s32 	%r418, %r417, %r416;
	st.shared.u32 	[%r418+8], %r470;
$L__BB5_22:
	bar.sync 	0;
	setp.ne.s32 	%p56, %r2, 0;
	@%p56 bra 	$L__BB5_49;
	ld.shared.u32 	%r419, [_ZZN3cub18CUB_300001_SM_10006detail6reduce28DeviceReduceSingleTileKernelINS2_10policy_hubIiyN4cuda3std3__44plusIiEEE10Policy1000EN6thrust24THRUST_300001_SM_1000_NS6detail15normal_iteratorINSD_10device_ptrIiEEEEPiyS9_iiNS7_10__identityEEEvT0_T1_T2_T3_T4_T6_E12temp_storage+12];
	add.s32 	%r420, %r419, %r470;
	ld.shared.u32 	%r421, [_ZZN3cub18CUB_300001_SM_10006detail6reduce28DeviceReduceSingleTileKernelINS2_10policy_hubIiyN4cuda3std3__44plusIiEEE10Policy1000EN6thrust24THRUST_300001_SM_1000_NS6detail15normal_iteratorINSD_10device_ptrIiEEEEPiyS9_iiNS7_10__identityEEEvT0_T1_T2_T3_T4_T6_E12temp_storage+16];
	add.s32 	%r422, %r420, %r421;
	ld.shared.u32 	%r423, [_ZZN3cub18CUB_300001_SM_10006detail6reduce28DeviceReduceSingleTileKernelINS2_10policy_hubIiyN4cuda3std3__44plusIiEEE10Policy1000EN6thrust24THRUST_300001_SM_1000_NS6detail15normal_iteratorINSD_10device_ptrIiEEEEPiyS9_iiNS7_10__identityEEEvT0_T1_T2_T3_T4_T6_E12temp_storage+20];
	add.s32 	%r424, %r422, %r423;
	ld.shared.u32 	%r425, [_ZZN3cub18CUB_300001_SM_10006detail6reduce28DeviceReduceSingleTileKernelINS2_10policy_hubIiyN4cuda3std3__44plusIiEEE10Policy1000EN6thrust24THRUST_300001_SM_1000_NS6detail15normal_iteratorINSD_10device_ptrIiEEEEPiyS9_iiNS7_10__identityEEEvT0_T1_T2_T3_T4_T6_E12temp_storage+24];
	add.s32 	%r426, %r424, %r425;
	ld.shared.u32 	%r427, [_ZZN3cub18CUB_300001_SM_10006detail6reduce28DeviceReduceSingleTileKernelINS2_10policy_hubIiyN4cuda3std3__44plusIiEEE10Policy1000EN6thrust24THRUST_300001_SM_1000_NS6detail15normal_iteratorINSD_10device_ptrIiEEEEPiyS9_iiNS7_10__identityEEEvT0_T1_T2_T3_T4_T6_E12temp_storage+28];
	add.s32 	%r428, %r426, %r427;
	ld.shared.u32 	%r429, [_ZZN3cub18CUB_300001_SM_10006detail6reduce28DeviceReduceSingleTileKernelINS2_10policy_hubIiyN4cuda3std3__44plusIiEEE10Policy1000EN6thrust24THRUST_300001_SM_1000_NS6detail15normal_iteratorINSD_10device_ptrIiEEEEPiyS9_iiNS7_10__identityEEEvT0_T1_T2_T3_T4_T6_E12temp_storage+32];
	add.s32 	%r430, %r428, %r429;
	ld.shared.u32 	%r431, [_ZZN3cub18CUB_300001_SM_10006detail6reduce28DeviceReduceSingleTileKernelINS2_10policy_hubIiyN4cuda3std3__44plusIiEEE10Policy1000EN6thrust24THRUST_300001_SM_1000_NS6detail15normal_iteratorINSD_10device_ptrIiEEEEPiyS9_iiNS7_10__identityEEEvT0_T1_T2_T3_T4_T6_E12temp_storage+36];
	add.s32 	%r470, %r430, %r431;
	bra.uni 	$L__BB5_49;
$L__BB5_24:
	// begin inline asm
	mov.u32 %r321, %laneid;
	// end inline asm
	and.b32  	%r347, %r2, 992;
	add.s32 	%r348, %r347, 32;
	setp.gt.u32 	%p35, %r348, %r1;
	not.b32 	%r349, %r347;
	add.s32 	%r350, %r1, %r349;
	selp.b32 	%r345, %r350, 31, %p35;
	mov.b32 	%r324, 1;
	mov.b32 	%r346, -1;
	// begin inline asm
	shfl.sync.down.b32 %r322, %r452, %r324, %r345, %r346;
	// end inline asm
	setp.lt.s32 	%p36, %r321, %r345;
	selp.b32 	%r351, %r322, 0, %p36;
	add.s32 	%r328, %r351, %r452;
	mov.b32 	%r329, 2;
	// begin inline asm
	shfl.sync.down.b32 %r327, %r328, %r329, %r345, %r346;
	// end inline asm
	add.s32 	%r352, %r321, 2;
	setp.gt.s32 	%p37, %r352, %r345;
	selp.b32 	%r353, 0, %r327, %p37;
	add.s32 	%r333, %r328, %r353;
	mov.b32 	%r334, 4;
	// begin inline asm
	shfl.sync.down.b32 %r332, %r333, %r334, %r345, %r346;
	// end inline asm
	add.s32 	%r354, %r321, 4;
	setp.gt.s32 	%p38, %r354, %r345;
	selp.b32 	%r355, 0, %r332, %p38;
	add.s32 	%r338, %r333, %r355;
	mov.b32 	%r339, 8;
	// begin inline asm
	shfl.sync.down.b32 %r337, %r338, %r339, %r345, %r346;
	// end inline asm
	add.s32 	%r356, %r321, 8;
	setp.gt.s32 	%p39, %r356, %r345;
	selp.b32 	%r357, 0, %r337, %p39;
	add.s32 	%r343, %r338, %r357;
	mov.b32 	%r344, 16;
	// begin inline asm
	shfl.sync.down.b32 %r342, %r343, %r344, %r345, %r346;
	// end inline asm
	add.s32 	%r358, %r321, 16;
	setp.gt.s32 	%p40, %r358, %r345;
	selp.b32 	%r359, 0, %r342, %p40;
	add.s32 	%r470, %r343, %r359;
	setp.ne.s32 	%p41, %r321, 0;
	@%p41 bra 	$L__BB5_26;
	shr.u32 	%r360, %r2, 3;
	and.b32  	%r361, %r360, 124;
	mov.u32 	%r362, _ZZN3cub18CUB_300001_SM_10006detail6reduce28DeviceReduceSingleTileKernelINS2_10policy_hubIiyN4cuda3std3__44plusIiEEE10Policy1000EN6thrust24THRUST_300001_SM_1000_NS6detail15normal_iteratorINSD_10device_ptrIiEEEEPiyS9_iiNS7_10__identityEEEvT0_T1_T2_T3_T4_T6_E12temp_storage;
	add.s32 	%r363, %r362, %r361;
	st.shared.u32 	[%r363+8], %r470;
$L__BB5_26:
	bar.sync 	0;
	setp.ne.s32 	%p42, %r2, 0;
	@%p42 bra 	$L__BB5_49;
	setp.gt.u64 	%p43, %rd19, 32;
	ld.shared.u32 	%r364, [_ZZN3cub18CUB_300001_SM_10006detail6reduce28DeviceReduceSingleTileKernelINS2_10policy_hubIiyN4cuda3std3__44plusIiEEE10Policy1000EN6thrust24THRUST_300001_SM_1000_NS6detail15normal_iteratorINSD_10device_ptrIiEEEEPiyS9_iiNS7_10__identityEEEvT0_T1_T2_T3_T4_T6_E12temp_storage+12];
	selp.b32 	%r365, %r364, 0, %p43;
	add.s32 	%r366, %r365, %r470;
	setp.gt.u64 	%p44, %rd19, 64;
	ld.shared.u32 	%r367, [_ZZN3cub18CUB_300001_SM_10006detail6reduce28DeviceReduceSingleTileKernelINS2_10policy_hubIiyN4cuda3std3__44plusIiEEE10Policy1000EN6thrust24THRUST_300001_SM_1000_NS6detail15normal_iteratorINSD_10device_ptrIiEEEEPiyS9_iiNS7_10__identityEEEvT0_T1_T2_T3_T4_T6_E12temp_storage+16];
	selp.b32 	%r368, %r367, 0, %p44;
	add.s32 	%r369, %r366, %r368;
	setp.gt.u64 	%p45, %rd19, 96;
	ld.shared.u32 	%r370, [_ZZN3cub18CUB_300001_SM_10006detail6reduce28DeviceReduceSingleTileKernelINS2_10policy_hubIiyN4cuda3std3__44plusIiEEE10Policy1000EN6thrust24THRUST_300001_SM_1000_NS6detail15normal_iteratorINSD_10device_ptrIiEEEEPiyS9_iiNS7_10__identityEEEvT0_T1_T2_T3_T4_T6_E12temp_storage+20];
	selp.b32 	%r371, %r370, 0, %p45;
	add.s32 	%r372, %r369, %r371;
	setp.gt.u64 	%p46, %rd19, 128;
	ld.shared.u32 	%r373, [_ZZN3cub18CUB_300001_SM_10006detail6reduce28DeviceReduceSingleTileKernelINS2_10policy_hubIiyN4cuda3std3__44plusIiEEE10Policy1000EN6thrust24THRUST_300001_SM_1000_NS6detail15normal_iteratorINSD_10device_ptrIiEEEEPiyS9_iiNS7_10__identityEEEvT0_T1_T2_T3_T4_T6_E12temp_storage+24];
	selp.b32 	%r374, %r373, 0, %p46;
	add.s32 	%r375, %r372, %r374;
	setp.gt.u64 	%p47, %rd19, 160;
	ld.shared.u32 	%r376, [_ZZN3cub18CUB_300001_SM_10006detail6reduce28DeviceReduceSingleTileKernelINS2_10policy_hubIiyN4cuda3std3__44plusIiEEE10Policy1000EN6thrust24THRUST_300001_SM_1000_NS6detail15normal_iteratorINSD_10device_ptrIiEEEEPiyS9_iiNS7_10__identityEEEvT0_T1_T2_T3_T4_T6_E12temp_storage+28];
	selp.b32 	%r377, %r376, 0, %p47;
	add.s32 	%r378, %r375, %r377;
	setp.gt.u64 	%p48, %rd19, 192;
	ld.shared.u32 	%r379, [_ZZN3cub18CUB_300001_SM_10006detail6reduce28DeviceReduceSingleTileKernelINS2_10policy_hubIiyN4cuda3std3__44plusIiEEE10Policy1000EN6thrust24THRUST_300001_SM_1000_NS6detail15normal_iteratorINSD_10device_ptrIiEEEEPiyS9_iiNS7_10__identityEEEvT0_T1_T2_T3_T4_T6_E12temp_storage+32];
	selp.b32 	%r380, %r379, 0, %p48;
	add.s32 	%r381, %r378, %r380;
	setp.gt.u64 	%p49, %rd19, 224;
	ld.shared.u32 	%r382, [_ZZN3cub18CUB_300001_SM_10006detail6reduce28DeviceReduceSingleTileKernelINS2_10policy_hubIiyN4cuda3std3__44plusIiEEE10Policy1000EN6thrust24THRUST_300001_SM_1000_NS6detail15normal_iteratorINSD_10device_ptrIiEEEEPiyS9_iiNS7_10__identityEEEvT0_T1_T2_T3_T4_T6_E12temp_storage+36];
	selp.b32 	%r383, %r382, 0, %p49;
	add.s32 	%r470, %r381, %r383;
	bra.uni 	$L__BB5_49;
$L__BB5_28:
	mov.u32 	%r43, %tid.x;
	cvt.u64.u32 	%rd6, %r43;
	mul.wide.u32 	%rd22, %r43, 4;
	add.s64 	%rd7, %rd2, %rd22;
	ld.global.u32 	%r82, [%rd7];
	ld.global.u32 	%r83, [%rd7+1024];
	ld.global.u32 	%r84, [%rd7+2048];
	ld.global.u32 	%r85, [%rd7+3072];
	ld.global.u32 	%r86, [%rd7+4096];
	ld.global.u32 	%r87, [%rd7+5120];
	ld.global.u32 	%r88, [%rd7+6144];
	ld.global.u32 	%r89, [%rd7+7168];
	ld.global.u32 	%r90, [%rd7+8192];
	ld.global.u32 	%r91, [%rd7+9216];
	ld.global.u32 	%r92, [%rd7+10240];
	ld.global.u32 	%r93, [%rd7+11264];
	ld.global.u32 	%r94, [%rd7+12288];
	ld.global.u32 	%r95, [%rd7+13312];
	ld.global.u32 	%r96, [%rd7+14336];
	ld.global.u32 	%r97, [%rd7+15360];
	add.s32 	%r98, %r83, %r82;
	add.s32 	%r99, %r84, %r98;
	add.s32 	%r100, %r85, %r99;
	add.s32 	%r101, %r86, %r100;
	add.s32 	%r102, %r87, %r101;
	add.s32 	%r103, %r88, %r102;
	add.s32 	%r104, %r89, %r103;
	add.s32 	%r105, %r90, %r104;
	add.s32 	%r106, %r91, %r105;
	add.s32 	%r107, %r92, %r106;
	add.s32 	%r108, %r93, %r107;
	add.s32 	%r109, %r94, %r108;
	add.s32 	%r110, %r95, %r109;
	add.s32 	%r111, %r96, %r110;
	add.s32 	%r469, %r97, %r111;
	add.s64 	%rd8, %rd19, -4096;
	setp.lt.u64 	%p3, %rd8, 4096;
	mov.b64 	%rd53, 4096;
	@%p3 bra 	$L__BB5_32;
	mov.b64 	%rd53, 4096;
$L__BB5_30:
	shl.b64 	%rd24, %rd53, 2;
	add.s64 	%rd25, %rd7, %rd24;
	ld.global.u32 	%r112, [%rd25];
	ld.global.u32 	%r113, [%rd25+1024];
	ld.global.u32 	%r114, [%rd25+2048];
	ld.global.u32 	%r115, [%rd25+3072];
	ld.global.u32 	%r116, [%rd25+4096];
	ld.global.u32 	%r117, [%rd25+5120];
	ld.global.u32 	%r118, [%rd25+6144];
	ld.global.u32 	%r119, [%rd25+7168];
	ld.global.u32 	%r120, [%rd25+8192];
	ld.global.u32 	%r121, [%rd25+9216];
	ld.global.u32 	%r122, [%rd25+10240];
	ld.global.u32 	%r123, [%rd25+11264];
	ld.global.u32 	%r124, [%rd25+12288];
	ld.global.u32 	%r125, [%rd25+13312];
	ld.global.u32 	%r126, [%rd25+14336];
	ld.global.u32 	%r127, [%rd25+15360];
	add.s32 	%r128, %r112, %r469;
	add.s32 	%r129, %r113, %r128;
	add.s32 	%r130, %r114, %r129;
	add.s32 	%r131, %r115, %r130;
	add.s32 	%r132, %r116, %r131;
	add.s32 	%r133, %r117, %r132;
	add.s32 	%r134, %r118, %r133;
	add.s32 	%r135, %r119, %r134;
	add.s32 	%r136, %r120, %r135;
	add.s32 	%r137, %r121, %r136;
	add.s32 	%r138, %r122, %r137;
	add.s32 	%r139, %r123, %r138;
	add.s32 	%r140, %r124, %r139;
	add.s32 	%r141, %r125, %r140;
	add.s32 	%r142, %r126, %r141;
	add.s32 	%r469, %r127, %r142;
	sub.s64 	%rd26, %rd19, %rd53;
	setp.lt.u64 	%p4, %rd26, 4096;
	@%p4 bra 	$L__BB5_45;
	add.s64 	%rd53, %rd53, 4096;
	setp.le.u64 	%p5, %rd53, %rd8;
	@%p5 bra 	$L__BB5_30;
$L__BB5_32:
	setp.le.u64 	%p6, %rd19, %rd53;
	cvt.u32.u64 	%r143, %rd53;
	cvt.u32.u64 	%r144, %rd19;
	sub.s32 	%r145, %r144, %r143;
	setp.ge.s32 	%p7, %r43, %r145;
	or.pred  	%p8, %p6, %p7;
	@%p8 bra 	$L__BB5_45;
	not.b32 	%r149, %r43;
	add.s32 	%r150, %r149, %r144;
	sub.s32 	%r152, %r150, %r143;
	shr.u32 	%r153, %r152, 8;
	add.s32 	%r48, %r153, 1;
	and.b32  	%r49, %r48, 15;
	setp.lt.u32 	%p9, %r152, 3840;
	mov.u32 	%r459, %r43;
	@%p9 bra 	$L__BB5_36;
	and.b32  	%r154, %r48, 33554416;
	neg.s32 	%r455, %r154;
	add.s64 	%rd27, %rd53, %rd6;
	shl.b64 	%rd28, %rd27, 2;
	add.s64 	%rd29, %rd28, %rd2;
	add.s64 	%rd54, %rd29, 8192;
	mov.u32 	%r459, %r43;
$L__BB5_35:
	.pragma "nounroll";
	ld.global.u32 	%r155, [%rd54+-8192];
	add.s32 	%r156, %r155, %r469;
	ld.global.u32 	%r157, [%rd54+-7168];
	add.s32 	%r158, %r157, %r156;
	ld.global.u32 	%r159, [%rd54+-6144];
	add.s32 	%r160, %r159, %r158;
	ld.global.u32 	%r161, [%rd54+-5120];
	add.s32 	%r162, %r161, %r160;
	ld.global.u32 	%r163, [%rd54+-4096];
	add.s32 	%r164, %r163, %r162;
	ld.global.u32 	%r165, [%rd54+-3072];
	add.s32 	%r166, %r165, %r164;
	ld.global.u32 	%r167, [%rd54+-2048];
	add.s32 	%r168, %r167, %r166;
	ld.global.u32 	%r169, [%rd54+-1024];
	add.s32 	%r170, %r169, %r168;
	ld.global.u32 	%r171, [%rd54];
	add.s32 	%r172, %r171, %r170;
	ld.global.u32 	%r173, [%rd54+1024];
	add.s32 	%r174, %r173, %r172;
	ld.global.u32 	%r175, [%rd54+2048];
	add.s32 	%r176, %r175, %r174;
	ld.global.u32 	%r177, [%rd54+3072];
	add.s32 	%r178, %r177, %r176;
	ld.global.u32 	%r179, [%rd54+4096];
	add.s32 	%r180, %r179, %r178;
	ld.global.u32 	%r181, [%rd54+5120];
	add.s32 	%r182, %r181, %r180;
	ld.global.u32 	%r183, [%rd54+6144];
	add.s32 	%r184, %r183, %r182;
	ld.global.u32 	%r185, [%rd54+7168];
	add.s32 	%r469, %r185, %r184;
	add.s32 	%r459, %r459, 4096;
	add.s32 	%r455, %r455, 16;
	add.s64 	%rd54, %rd54, 16384;
	setp.ne.s32 	%p10, %r455, 0;
	@%p10 bra 	$L__BB5_35;
$L__BB5_36:
	setp.eq.s32 	%p11, %r49, 0;
	@%p11 bra 	$L__BB5_45;
	and.b32  	%r60, %r48, 7;
	setp.lt.u32 	%p12, %r49, 8;
	@%p12 bra 	$L__BB5_39;
	cvt.u64.u32 	%rd30, %r459;
	add.s64 	%rd31, %rd53, %rd30;
	shl.b64 	%rd32, %rd31, 2;
	add.s64 	%rd33, %rd2, %rd32;
	ld.global.u32 	%r187, [%rd33];
	add.s32 	%r188, %r187, %r469;
	ld.global.u32 	%r189, [%rd33+1024];
	add.s32 	%r190, %r189, %r188;
	ld.global.u32 	%r191, [%rd33+2048];
	add.s32 	%r192, %r191, %r190;
	ld.global.u32 	%r193, [%rd33+3072];
	add.s32 	%r194, %r193, %r192;
	ld.global.u32 	%r195, [%rd33+4096];
	add.s32 	%r196, %r195, %r194;
	ld.global.u32 	%r197, [%rd33+5120];
	add.s32 	%r198, %r197, %r196;
	ld.global.u32 	%r199, [%rd33+6144];
	add.s32 	%r200, %r199, %r198;
	ld.global.u32 	%r201, [%rd33+7168];
	add.s32 	%r469, %r201, %r200;
	add.s32 	%r459, %r459, 2048;
$L__BB5_39:
	setp.eq.s32 	%p13, %r60, 0;
	@%p13 bra 	$L__BB5_45;
	and.b32  	%r66, %r48, 3;
	setp.lt.u32 	%p14, %r60, 4;
	@%p14 bra 	$L__BB5_42;
	cvt.u64.u32 	%rd34, %r459;
	add.s64 	%rd35, %rd53, %rd34;
	shl.b64 	%rd36, %rd35, 2;
	add.s64 	%rd37, %rd2, %rd36;
	ld.global.u32 	%r203, [%rd37];
	add.s32 	%r204, %r203, %r469;
	ld.global.u32 	%r205, [%rd37+1024];
	add.s32 	%r206, %r205, %r204;
	ld.global.u32 	%r207, [%rd37+2048];
	add.s32 	%r208, %r207, %r206;
	ld.global.u32 	%r209, [%rd37+3072];
	add.s32 	%r469, %r209, %r208;
	add.s32 	%r459, %r459, 1024;
$L__BB5_42:
	setp.eq.s32 	%p15, %r66, 0;
	@%p15 bra 	$L__BB5_45;
	cvt.u64.u32 	%rd38, %r459;
	add.s64 	%rd39, %rd53, %rd38;
	shl.b64 	%rd40, %rd39, 2;
	add.s64 	%rd55, %rd2, %rd40;
	neg.s32 	%r467, %r66;
$L__BB5_44:
	.pragma "nounroll";
	ld.global.u32 	%r210, [%rd55];
	add.s32 	%r469, %r210, %r469;
	add.s64 	%rd55, %rd55, 1024;
	add.s32 	%r467, %r467, 1;
	setp.ne.s32 	%p16, %r467, 0;
	@%p16 bra 	$L__BB5_44;
$L__BB5_45:
	// begin inline asm
	mov.u32 %r211, %laneid;
	// end inline asm
	mov.b32 	%r214, 1;
	mov.b32 	%r235, 31;
	mov.b32 	%r236, -1;
	// begin inline asm
	shfl.sync.down.b32 %r212, %r469, %r214, %r235, %r236;
	// end inline asm
	setp.gt.s32 	%p17, %r211, 30;
	selp.b32 	%r237, 0, %r212, %p17;
	add.s32 	%r218, %r237, %r469;
	mov.b32 	%r219, 2;
	// begin inline asm
	shfl.sync.down.b32 %r217, %r218, %r219, %r235, %r236;
	// end inline asm
	setp.gt.s32 	%p18, %r211, 29;
	selp.b32 	%r238, 0, %r217, %p18;
	add.s32 	%r223, %r218, %r238;
	mov.b32 	%r224, 4;
	// begin inline asm
	shfl.sync.down.b32 %r222, %r223, %r224, %r235, %r236;
	// end inline asm
	setp.gt.s32 	%p19, %r211, 27;
	selp.b32 	%r239, 0, %r222, %p19;
	add.s32 	%r228, %r223, %r239;
	mov.b32 	%r229, 8;
	// begin inline asm
	shfl.sync.down.b32 %r227, %r228, %r229, %r235, %r236;
	// end inline asm
	setp.gt.s32 	%p20, %r211, 23;
	selp.b32 	%r240, 0, %r227, %p20;
	add.s32 	%r233, %r228, %r240;
	mov.b32 	%r234, 16;
	// begin inline asm
	shfl.sync.down.b32 %r232, %r233, %r234, %r235, %r236;
	// end inline asm
	setp.gt.s32 	%p21, %r211, 15;
	selp.b32 	%r241, 0, %r232, %p21;
	add.s32 	%r470, %r233, %r241;
	setp.ne.s32 	%p22, %r211, 0;
	@%p22 bra 	$L__BB5_47;
	shr.u32 	%r242, %r43, 3;
	and.b32  	%r243, %r242, 124;
	mov.u32 	%r244, _ZZN3cub18CUB_300001_SM_10006detail6reduce28DeviceReduceSingleTileKernelINS2_10policy_hubIiyN4cuda3std3__44plusIiEEE10Policy1000EN6thrust24THRUST_300001_SM_1000_NS6detail15normal_iteratorINSD_10device_ptrIiEEEEPiyS9_iiNS7_10__identityEEEvT0_T1_T2_T3_T4_T6_E12temp_storage;
	add.s32 	%r245, %r244, %r243;
	st.shared.u32 	[%r245+8], %r470;
$L__BB5_47:
	bar.sync 	0;
	setp.ne.s32 	%p23, %r43, 0;
	@%p23 bra 	$L__BB5_49;
	ld.shared.u32 	%r246, [_ZZN3cub18CUB_300001_SM_10006detail6reduce28DeviceReduceSingleTileKernelINS2_10policy_hubIiyN4cuda3std3__44plusIiEEE10Policy1000EN6thrust24THRUST_300001_SM_1000_NS6detail15normal_iteratorINSD_10device_ptrIiEEEEPiyS9_iiNS7_10__identityEEEvT0_T1_T2_T3_T4_T6_E12temp_storage+12];
	add.s32 	%r247, %r246, %r470;
	ld.shared.u32 	%r248, [_ZZN3cub18CUB_300001_SM_10006detail6reduce28DeviceReduceSingleTileKernelINS2_10policy_hubIiyN4cuda3std3__44plusIiEEE10Policy1000EN6thrust24THRUST_300001_SM_1000_NS6detail15normal_iteratorINSD_10device_ptrIiEEEEPiyS9_iiNS7_10__identityEEEvT0_T1_T2_T3_T4_T6_E12temp_storage+16];
	add.s32 	%r249, %r247, %r248;
	ld.shared.u32 	%r250, [_ZZN3cub18CUB_300001_SM_10006detail6reduce28DeviceReduceSingleTileKernelINS2_10policy_hubIiyN4cuda3std3__44plusIiEEE10Policy1000EN6thrust24THRUST_300001_SM_1000_NS6detail15normal_iteratorINSD_10device_ptrIiEEEEPiyS9_iiNS7_10__identityEEEvT0_T1_T2_T3_T4_T6_E12temp_storage+20];
	add.s32 	%r251, %r249, %r250;
	ld.shared.u32 	%r252, [_ZZN3cub18CUB_300001_SM_10006detail6reduce28DeviceReduceSingleTileKernelINS2_10policy_hubIiyN4cuda3std3__44plusIiEEE10Policy1000EN6thrust24THRUST_300001_SM_1000_NS6detail15normal_iteratorINSD_10device_ptrIiEEEEPiyS9_iiNS7_10__identityEEEvT0_T1_T2_T3_T4_T6_E12temp_storage+24];
	add.s32 	%r253, %r251, %r252;
	ld.shared.u32 	%r254, [_ZZN3cub18CUB_300001_SM_10006detail6reduce28DeviceReduceSingleTileKernelINS2_10policy_hubIiyN4cuda3std3__44plusIiEEE10Policy1000EN6thrust24THRUST_300001_SM_1000_NS6detail15normal_iteratorINSD_10device_ptrIiEEEEPiyS9_iiNS7_10__identityEEEvT0_T1_T2_T3_T4_T6_E12temp_storage+28];
	add.s32 	%r255, %r253, %r254;
	ld.shared.u32 	%r256, [_ZZN3cub18CUB_300001_SM_10006detail6reduce28DeviceReduceSingleTileKernelINS2_10policy_hubIiyN4cuda3std3__44plusIiEEE10Policy1000EN6thrust24THRUST_300001_SM_1000_NS6detail15normal_iteratorINSD_10device_ptrIiEEEEPiyS9_iiNS7_10__identityEEEvT0_T1_T2_T3_T4_T6_E12temp_storage+32];
	add.s32 	%r257, %r255, %r256;
	ld.shared.u32 	%r258, [_ZZN3cub18CUB_300001_SM_10006detail6reduce28DeviceReduceSingleTileKernelINS2_10policy_hubIiyN4cuda3std3__44plusIiEEE10Policy1000EN6thrust24THRUST_300001_SM_1000_NS6detail15normal_iteratorINSD_10device_ptrIiEEEEPiyS9_iiNS7_10__identityEEEvT0_T1_T2_T3_T4_T6_E12temp_storage+36];
	add.s32 	%r470, %r257, %r258;
$L__BB5_49:
	mov.u32 	%r432, %tid.x;
	setp.ne.s32 	%p57, %r432, 0;
	@%p57 bra 	$L__BB5_51;
	add.s32 	%r433, %r470, %r81;
	st.global.u32 	[%rd1], %r433;
$L__BB5_51:
	ret;

}
	// .globl	_ZN3cub18CUB_300001_SM_10006detail6reduce18DeviceReduceKernelINS2_10policy_hubIiyN4cuda3std3__44plusIiEEE10Policy1000EN6thrust24THRUST_300001_SM_1000_NS6detail15normal_iteratorINSD_10device_ptrIiEEEEyS9_iNS7_10__identityEEEvT0_PT3_T1_NS0_13GridEvenShareISN_EET2_T4_
.visible .entry _ZN3cub18CUB_300001_SM_10006detail6reduce18DeviceReduceKernelINS2_10policy_hubIiyN4cuda3std3__44plusIiEEE10Policy1000EN6thrust24THRUST_300001_SM_1000_NS6detail15normal_iteratorINSD_10device_ptrIiEEEEyS9_iNS7_10__identityEEEvT0_PT3_T1_NS0_13GridEvenShareISN_EET2_T4_(
	.param .align 8 .b8 _ZN3cub18CUB_300001_SM_10006detail6reduce18DeviceReduceKernelINS2_10policy_hubIiyN4cuda3std3__44plusIiEEE10Policy1000EN6thrust24THRUST_300001_SM_1000_NS6detail15normal_iteratorINSD_10device_ptrIiEEEEyS9_iNS7_10__identityEEEvT0_PT3_T1_NS0_13GridEvenShareISN_EET2_T4__param_0[8],
	.param .u64 .ptr .align 1 _ZN3cub18CUB_300001_SM_10006detail6reduce18DeviceReduceKernelINS2_10policy_hubIiyN4cuda3std3__44plusIiEEE10Policy1000EN6thrust24THRUST_300001_SM_1000_NS6detail15normal_iteratorINSD_10device_ptrIiEEEEyS9_iNS7_10__identityEEEvT0_PT3_T1_NS0_13GridEvenShareISN_EET2_T4__param_1,
	.param .u64 _ZN3cub18CUB_300001_SM_10006detail6reduce18DeviceReduceKernelINS2_10policy_hubIiyN4cuda3std3__44plusIiEEE10Policy1000EN6thrust24THRUST_300001_SM_1000_NS6detail15normal_iteratorINSD_10device_ptrIiEEEEyS9_iNS7_10__identityEEEvT0_PT3_T1_NS0_13GridEvenShareISN_EET2_T4__param_2,
	.param .align 8 .b8 _ZN3cub18CUB_300001_SM_10006detail6reduce18DeviceReduceKernelINS2_10policy_hubIiyN4cuda3std3__44plusIiEEE10Policy1000EN6thrust24THRUST_300001_SM_1000_NS6detail15normal_iteratorINSD_10device_ptrIiEEEEyS9_iNS7_10__identityEEEvT0_PT3_T1_NS0_13GridEvenShareISN_EET2_T4__param_3[72],
	.param .align 1 .b8 _ZN3cub18CUB_300001_SM_10006detail6reduce18DeviceReduceKernelINS2_10policy_hubIiyN4cuda3std3__44plusIiEEE10Policy1000EN6thrust24THRUST_300001_SM_1000_NS6detail15normal_iteratorINSD_10device_ptrIiEEEEyS9_iNS7_10__identityEEEvT0_PT3_T1_NS0_13GridEvenShareISN_EET2_T4__param_4[1],
	.param .align 1 .b8 _ZN3cub18CUB_300001_SM_10006detail6reduce18DeviceReduceKernelINS2_10policy_hubIiyN4cuda3std3__44plusIiEEE10Policy1000EN6thrust24THRUST_300001_SM_1000_NS6detail15normal_iteratorINSD_10device_ptrIiEEEEyS9_iNS7_10__identityEEEvT0_PT3_T1_NS0_13GridEvenShareISN_EET2_T4__param_5[1]
)
.maxntid 256
{
	.reg .pred 	%p<57>;
	.reg .b16 	%rs<4>;
	.reg .b32 	%r<502>;
	.reg .b64 	%rd<78>;
	// demoted variable
	.shared .align 4 .b8 _ZZN3cub18CUB_300001_SM_10006detail6reduce18DeviceReduceKernelINS2_10policy_hubIiyN4cuda3std3__44plusIiEEE10Policy1000EN6thrust24THRUST_300001_SM_1000_NS6detail15normal_iteratorINSD_10device_ptrIiEEEEyS9_iNS7_10__identityEEEvT0_PT3_T1_NS0_13GridEvenShareISN_EET2_T4_E12temp_storage[44];
	ld.param.u64 	%rd1, [_ZN3cub18CUB_300001_SM_10006detail6reduce18DeviceReduceKernelINS2_10policy_hubIiyN4cuda3std3__44plusIiEEE10Policy1000EN6thrust24THRUST_300001_SM_1000_NS6detail15normal_iteratorINSD_10device_ptrIiEEEEyS9_iNS7_10__identityEEEvT0_PT3_T1_NS0_13GridEvenShareISN_EET2_T4__param_3+32];
	ld.param.u32 	%r1, [_ZN3cub18CUB_300001_SM_10006detail6reduce18DeviceReduceKernelINS2_10policy_hubIiyN4cuda3std3__44plusIiEEE10Policy1000EN6thrust24THRUST_300001_SM_1000_NS6detail15normal_iteratorINSD_10device_ptrIiEEEEyS9_iNS7_10__identityEEEvT0_PT3_T1_NS0_13GridEvenShareISN_EET2_T4__param_3+40];
	ld.param.u64 	%rd25, [_ZN3cub18CUB_300001_SM_10006detail6reduce18DeviceReduceKernelINS2_10policy_hubIiyN4cuda3std3__44plusIiEEE10Policy1000EN6thrust24THRUST_300001_SM_1000_NS6detail15normal_iteratorINSD_10device_ptrIiEEEEyS9_iNS7_10__identityEEEvT0_PT3_T1_NS0_13GridEvenShareISN_EET2_T4__param_0];
	cvta.to.global.u64 	%rd2, %rd25;
	mov.u32 	%r2, %ctaid.x;
	shl.b32 	%r88, %r1, 12;
	cvt.s64.s32 	%rd3, %r88;
	shl.b32 	%r89, %r2, 12;
	cvt.u64.u32 	%rd4, %r89;
	sub.s64 	%rd5, %rd1, %rd4;
	setp.gt.u64 	%p1, %rd5, 4095;
	@%p1 bra 	$L__BB6_25;
	cvt.u32.u64 	%r287, %rd4;
	cvt.u32.u64 	%r3, %rd1;
	sub.s32 	%r4, %r3, %r287;
	mov.u32 	%r5, %tid.x;
	setp.ge.s32 	%p23, %r5, %r4;
	mov.b32 	%r482, 0;
	mov.u32 	%r471, %r5;
	@%p23 bra 	$L__BB6_3;
	add.s32 	%r289, %r287, %r5;
	mul.wide.u32 	%rd51, %r289, 4;
	add.s64 	%rd52, %rd2, %rd51;
	ld.global.u32 	%r482, [%rd52];
	add.s32 	%r471, %r5, 256;
$L__BB6_3:
	setp.ge.s32 	%p24, %r471, %r4;
	@%p24 bra 	$L__BB6_16;
	not.b32 	%r292, %r471;
	add.s32 	%r293, %r292, %r3;
	sub.s32 	%r294, %r293, %r287;
	shr.u32 	%r295, %r294, 8;
	add.s32 	%r10, %r295, 1;
	and.b32  	%r11, %r10, 15;
	setp.lt.u32 	%p25, %r294, 3840;
	@%p25 bra 	$L__BB6_7;
	and.b32  	%r296, %r10, 33554416;
	neg.s32 	%r467, %r296;
	mul.wide.u32 	%rd53, %r2, 16384;
	mul.wide.u32 	%rd54, %r471, 4;
	or.b64  	%rd55, %rd53, %rd54;
	add.s64 	%rd56, %rd55, %rd2;
	add.s64 	%rd72, %rd56, 8192;
$L__BB6_6:
	.pragma "nounroll";
	ld.global.u32 	%r297, [%rd72+-8192];
	add.s32 	%r298, %r297, %r482;
	ld.global.u32 	%r299, [%rd72+-7168];
	add.s32 	%r300, %r299, %r298;
	ld.global.u32 	%r301, [%rd72+-6144];
	add.s32 	%r302, %r301, %r300;
	ld.global.u32 	%r303, [%rd72+-5120];
	add.s32 	%r304, %r303, %r302;
	ld.global.u32 	%r305, [%rd72+-4096];
	add.s32 	%r306, %r305, %r304;
	ld.global.u32 	%r307, [%rd72+-3072];
	add.s32 	%r308, %r307, %r306;
	ld.global.u32 	%r309, [%rd72+-2048];
	add.s32 	%r310, %r309, %r308;
	ld.global.u32 	%r311, [%rd72+-1024];
	add.s32 	%r312, %r311, %r310;
	ld.global.u32 	%r313, [%rd72];
	add.s32 	%r314, %r313, %r312;
	ld.global.u32 	%r315, [%rd72+1024];
	add.s32 	%r316, %r315, %r314;
	ld.global.u32 	%r317, [%rd72+2048];
	add.s32 	%r318, %r317, %r316;
	ld.global.u32 	%r319, [%rd72+3072];
	add.s32 	%r320, %r319, %r318;
	ld.global.u32 	%r321, [%rd72+4096];
	add.s32 	%r322, %r321, %r320;
	ld.global.u32 	%r323, [%rd72+5120];
	add.s32 	%r324, %r323, %r322;
	ld.global.u32 	%r325, [%rd72+6144];
	add.s32 	%r326, %r325, %r324;
	ld.global.u32 	%r327, [%rd72+7168];
	add.s32 	%r482, %r327, %r326;
	add.s32 	%r471, %r471, 4096;
	add.s32 	%r467, %r467, 16;
	add.s64 	%rd72, %rd72, 16384;
	setp.ne.s32 	%p26, %r467, 0;
	@%p26 bra 	$L__BB6_6;
$L__BB6_7:
	setp.eq.s32 	%p27, %r11, 0;
	@%p27 bra 	$L__BB6_16;
	and.b32  	%r22, %r10, 7;
	setp.lt.u32 	%p28, %r11, 8;
	@%p28 bra 	$L__BB6_10;
	cvt.s64.s32 	%rd57, %r471;
	add.s64 	%rd58, %rd57, %rd4;
	shl.b64 	%rd59, %rd58, 2;
	add.s64 	%rd60, %rd2, %rd59;
	ld.global.u32 	%r329, [%rd60];
	add.s32 	%r330, %r329, %r482;
	ld.global.u32 	%r331, [%rd60+1024];
	add.s32 	%r332, %r331, %r330;
	ld.global.u32 	%r333, [%rd60+2048];
	add.s32 	%r334, %r333, %r332;
	ld.global.u32 	%r335, [%rd60+3072];
	add.s32 	%r336, %r335, %r334;
	ld.global.u32 	%r337, [%rd60+4096];
	add.s32 	%r338, %r337, %r336;
	ld.global.u32 	%r339, [%rd60+5120];
	add.s32 	%r340, %r339, %r338;
	ld.global.u32 	%r341, [%rd60+6144];
	add.s32 	%r342, %r341, %r340;
	ld.global.u32 	%r343, [%rd60+7168];
	add.s32 	%r482, %r343, %r342;
	add.s32 	%r471, %r471, 2048;
$L__BB6_10:
	setp.eq.s32 	%p29, %r22, 0;
	@%p29 bra 	$L__BB6_16;
	and.b32  	%r28, %r10, 3;
	setp.lt.u32 	%p30, %r22, 4;
	@%p30 bra 	$L__BB6_13;
	cvt.s64.s32 	%rd61, %r471;
	add.s64 	%rd62, %rd61, %rd4;
	shl.b64 	%rd63, %rd62, 2;
	add.s64 	%rd64, %rd2, %rd63;
	ld.global.u32 	%r345, [%rd64];
	add.s32 	%r346, %r345, %r482;
	ld.global.u32 	%r347, [%rd64+1024];
	add.s32 	%r348, %r347, %r346;
	ld.global.u32 	%r349, [%rd64+2048];
	add.s32 	%r350, %r349, %r348;
	ld.global.u32 	%r351, [%rd64+3072];
	add.s32 	%r482, %r351, %r350;
	add.s32 	%r471, %r471, 1024;
$L__BB6_13:
	setp.eq.s32 	%p31, %r28, 0;
	@%p31 bra 	$L__BB6_16;
	mul.wide.u32 	%rd65, %r2, 16384;
	add.s64 	%rd9, %rd2, %rd65;
	neg.s32 	%r479, %r28;
$L__BB6_15:
	.pragma "nounroll";
	mul.wide.s32 	%rd66, %r471, 4;
	add.s64 	%rd67, %rd9, %rd66;
	ld.global.u32 	%r352, [%rd67];
	add.s32 	%r482, %r352, %r482;
	add.s32 	%r471, %r471, 256;
	add.s32 	%r479, %r479, 1;
	setp.ne.s32 	%p32, %r479, 0;
	@%p32 bra 	$L__BB6_15;
$L__BB6_16:
	setp.lt.s32 	%p33, %r4, 256;
	@%p33 bra 	$L__BB6_21;
	// begin inline asm
	mov.u32 %r416, %laneid;
	// end inline asm
	mov.b32 	%r419, 1;
	mov.b32 	%r440, 31;
	mov.b32 	%r441, -1;
	// begin inline asm
	shfl.sync.down.b32 %r417, %r482, %r419, %r440, %r441;
	// end inline asm
	setp.gt.s32 	%p49, %r416, 30;
	selp.b32 	%r442, 0, %r417, %p49;
	add.s32 	%r423, %r442, %r482;
	mov.b32 	%r424, 2;
	// begin inline asm
	shfl.sync.down.b32 %r422, %r423, %r424, %r440, %r441;
	// end inline asm
	setp.gt.s32 	%p50, %r416, 29;
	selp.b32 	%r443, 0, %r422, %p50;
	add.s32 	%r428, %r423, %r443;
	mov.b32 	%r429, 4;
	// begin inline asm
	shfl.sync.down.b32 %r427, %r428, %r429, %r440, %r441;
	// end inline asm
	setp.gt.s32 	%p51, %r416, 27;
	selp.b32 	%r444, 0, %r427, %p51;
	add.s32 	%r433, %r428, %r444;
	mov.b32 	%r434, 8;
	// begin inline asm
	shfl.sync.down.b32 %r432, %r433, %r434, %r440, %r441;
	// end inline asm
	setp.gt.s32 	%p52, %r416, 23;
	selp.b32 	%r445, 0, %r432, %p52;
	add.s32 	%r438, %r433, %r445;
	mov.b32 	%r439, 16;
	// begin inline asm
	shfl.sync.down.b32 %r437, %r438, %r439, %r440, %r441;
	// end inline asm
	setp.gt.s32 	%p53, %r416, 15;
	selp.b32 	%r446, 0, %r437, %p53;
	add.s32 	%r501, %r438, %r446;
	setp.ne.s32 	%p54, %r416, 0;
	@%p54 bra 	$L__BB6_19;
	shr.u32 	%r447, %r5, 3;
	and.b32  	%r448, %r447, 124;
	mov.u32 	%r449, _ZZN3cub18CUB_300001_SM_10006detail6reduce18DeviceReduceKernelINS2_10policy_hubIiyN4cuda3std3__44plusIiEEE10Policy1000EN6thrust24THRUST_300001_SM_1000_NS6detail15normal_iteratorINSD_10device_ptrIiEEEEyS9_iNS7_10__identityEEEvT0_PT3_T1_NS0_13GridEvenShareISN_EET2_T4_E12temp_storage;
	add.s32 	%r450, %r449, %r448;
	st.shared.u32 	[%r450+8], %r501;
$L__BB6_19:
	bar.sync 	0;
	setp.ne.s32 	%p55, %r5, 0;
	@%p55 bra 	$L__BB6_46;
	ld.shared.u32 	%r451, [_ZZN3cub18CUB_300001_SM_10006detail6reduce18DeviceReduceKernelINS2_10policy_hubIiyN4cuda3std3__44plusIiEEE10Policy1000EN6thrust24THRUST_300001_SM_1000_NS6detail15normal_iteratorINSD_10device_ptrIiEEEEyS9_iNS7_10__identityEEEvT0_PT3_T1_NS0_13GridEvenShareISN_EET2_T4_E12temp_storage+12];
	add.s32 	%r452, %r451, %r501;
	ld.shared.u32 	%r453, [_ZZN3cub18CUB_300001_SM_10006detail6reduce18DeviceReduceKernelINS2_10policy_hubIiyN4cuda3std3__44plusIiEEE10Policy1000EN6thrust24THRUST_300001_SM_1000_NS6detail15normal_iteratorINSD_10device_ptrIiEEEEyS9_iNS7_10__identityEEEvT0_PT3_T1_NS0_13GridEvenShareISN_EET2_T4_E12temp_storage+16];
	add.s32 	%r454, %r452, %r453;
	ld.shared.u32 	%r455, [_ZZN3cub18CUB_300001_SM_10006detail6reduce18DeviceReduceKernelINS2_10policy_hubIiyN4cuda3std3__44plusIiEEE10Policy1000EN6thrust24THRUST_300001_SM_1000_NS6detail15normal_iteratorINSD_10device_ptrIiEEEEyS9_iNS7_10__identityEEEvT0_PT3_T1_NS0_13GridEvenShareISN_EET2_T4_E12temp_storage+20];
	add.s32 	%r456, %r454, %r455;
	ld.shared.u32 	%r457, [_ZZN3cub18CUB_300001_SM_10006detail6reduce18DeviceReduceKernelINS2_10policy_hubIiyN4cuda3std3__44plusIiEEE10Policy1000EN6thrust24THRUST_300001_SM_1000_NS6detail15normal_iteratorINSD_10device_ptrIiEEEEyS9_iNS7_10__identityEEEvT0_PT3_T1_NS0_13GridEvenShareISN_EET2_T4_E12temp_storage+24];
	add.s32 	%r458, %r456, %r457;
	ld.shared.u32 	%r459, [_ZZN3cub18CUB_300001_SM_10006detail6reduce18DeviceReduceKernelINS2_10policy_hubIiyN4cuda3std3__44plusIiEEE10Policy1000EN6thrust24THRUST_300001_SM_1000_NS6detail15normal_iteratorINSD_10device_ptrIiEEEEyS9_iNS7_10__identityEEEvT0_PT3_T1_NS0_13GridEvenShareISN_EET2_T4_E12temp_storage+28];
	add.s32 	%r460, %r458, %r459;
	ld.shared.u32 	%r461, [_ZZN3cub18CUB_300001_SM_10006detail6reduce18DeviceReduceKernelINS2_10policy_hubIiyN4cuda3std3__44plusIiEEE10Policy1000EN6thrust24THRUST_300001_SM_1000_NS6detail15normal_iteratorINSD_10device_ptrIiEEEEyS9_iNS7_10__identityEEEvT0_PT3_T1_NS0_13GridEvenShareISN_EET2_T4_E12temp_storage+32];
	add.s32 	%r462, %r460, %r461;
	ld.shared.u32 	%r463, [_ZZN3cub18CUB_300001_SM_10006detail6reduce18DeviceReduceKernelINS2_10policy_hubIiyN4cuda3std3__44plusIiEEE10Policy1000EN6thrust24THRUST_300001_SM_1000_NS6detail15normal_iteratorINSD_10device_ptrIiEEEEyS9_iNS7_10__identityEEEvT0_PT3_T1_NS0_13GridEvenShareISN_EET2_T4_E12temp_storage+36];
	add.s32 	%r501, %r462, %r463;
	bra.uni 	$L__BB6_46;
$L__BB6_21:
	// begin inline asm
	mov.u32 %r353, %laneid;
	// end inline asm
	and.b32  	%r379, %r5, 992;
	add.s32 	%r380, %r379, 32;
	setp.gt.s32 	%p34, %r380, %r4;
	not.b32 	%r381, %r379;
	add.s32 	%r382, %r4, %r381;
	selp.b32 	%r377, %r382, 31, %p34;
	mov.b32 	%r356, 1;
	mov.b32 	%r378, -1;
	// begin inline asm
	shfl.sync.down.b32 %r354, %r482, %r356, %r377, %r378;
	// end inline asm
	setp.lt.s32 	%p35, %r353, %r377;
	selp.b32 	%r383, %r354, 0, %p35;
	add.s32 	%r360, %r383, %r482;
	mov.b32 	%r361, 2;
	// begin inline asm
	shfl.sync.down.b32 %r359, %r360, %r361, %r377, %r378;
	// end inline asm
	add.s32 	%r384, %r353, 2;
	setp.gt.s32 	%p36, %r384, %r377;
	selp.b32 	%r385, 0, %r359, %p36;
	add.s32 	%r365, %r360, %r385;
	mov.b32 	%r366, 4;
	// begin inline asm
	shfl.sync.down.b32 %r364, %r365, %r366, %r377, %r378;
	// end inline asm
	add.s32 	%r386, %r353, 4;
	setp.gt.s32 	%p37, %r386, %r377;
	selp.b32 	%r387, 0, %r364, %p37;
	add.s32 	%r370, %r365, %r387;
	mov.b32 	%r371, 8;
	// begin inline asm
	shfl.sync.down.b32 %r369, %r370, %r371, %r377, %r378;
	// end inline asm
	add.s32 	%r388, %r353, 8;
	setp.gt.s32 	%p38, %r388, %r377;
	selp.b32 	%r389, 0, %r369, %p38;
	add.s32 	%r375, %r370, %r389;
	mov.b32 	%r376, 16;
	// begin inline asm
	shfl.sync.down.b32 %r374, %r375, %r376, %r377, %r378;
	// end inline asm
	add.s32 	%r390, %r353, 16;
	setp.gt.s32 	%p39, %r390, %r377;
	selp.b32 	%r391, 0, %r374, %p39;
	add.s32 	%r501, %r375, %r391;
	setp.ne.s32 	%p40, %r353, 0;
	@%p40 bra 	$L__BB6_23;
	shr.u32 	%r392, %r5, 3;
	and.b32  	%r393, %r392, 124;
	mov.u32 	%r394, _ZZN3cub18CUB_300001_SM_10006detail6reduce18DeviceReduceKernelINS2_10policy_hubIiyN4cuda3std3__44plusIiEEE10Policy1000EN6thrust24THRUST_300001_SM_1000_NS6detail15normal_iteratorINSD_10device_ptrIiEEEEyS9_iNS7_10__identityEEEvT0_PT3_T1_NS0_13GridEvenShareISN_EET2_T4_E12temp_storage;
	add.s32 	%r395, %r394, %r393;
	st.shared.u32 	[%r395+8], %r501;
$L__BB6_23:
	bar.sync 	0;
	setp.ne.s32 	%p41, %r5, 0;
	@%p41 bra 	$L__BB6_46;
	setp.gt.s32 	%p42, %r4, 32;
	ld.shared.u32 	%r396, [_ZZN3cub18CUB_300001_SM_10006detail6reduce18DeviceReduceKernelINS2_10policy_hubIiyN4cuda3std3__44plusIiEEE10Policy1000EN6thrust24THRUST_300001_SM_1000_NS6detail15normal_iteratorINSD_10device_ptrIiEEEEyS9_iNS7_10__identityEEEvT0_PT3_T1_NS0_13GridEvenShareISN_EET2_T4_E12temp_storage+12];
	selp.b32 	%r397, %r396, 0, %p42;
	add.s32 	%r398, %r397, %r501;
	setp.gt.s32 	%p43, %r4, 64;
	ld.shared.u32 	%r399, [_ZZN3cub18CUB_300001_SM_10006detail6reduce18DeviceReduceKernelINS2_10policy_hubIiyN4cuda3std3__44plusIiEEE10Policy1000EN6thrust24THRUST_300001_SM_1000_NS6detail15normal_iteratorINSD_10device_ptrIiEEEEyS9_iNS7_10__identityEEEvT0_PT3_T1_NS0_13GridEvenShareISN_EET2_T4_E12temp_storage+16];
	selp.b32 	%r400, %r399, 0, %p43;
	add.s32 	%r401, %r398, %r400;
	setp.gt.s32 	%p44, %r4, 96;
	ld.shared.u32 	%r402, [_ZZN3cub18CUB_300001_SM_10006detail6reduce18DeviceReduceKernelINS2_10policy_hubIiyN4cuda3std3__44plusIiEEE10Policy1000EN6thrust24THRUST_300001_SM_1000_NS6detail15normal_iteratorINSD_10device_ptrIiEEEEyS9_iNS7_10__identityEEEvT0_PT3_T1_NS0_13GridEvenShareISN_EET2_T4_E12temp_storage+20];
	selp.b32 	%r403, %r402, 0, %p44;
	add.s32 	%r404, %r401, %r403;
	setp.gt.s32 	%p45, %r4, 128;
	ld.shared.u32 	%r405, [_ZZN3cub18CUB_300001_SM_10006detail6reduce18DeviceReduceKernelINS2_10policy_hubIiyN4cuda3std3__44plusIiEEE10Policy1000EN6thrust24THRUST_300001_SM_1000_NS6detail15normal_iteratorINSD_10device_ptrIiEEEEyS9_iNS7_10__identityEEEvT0_PT3_T1_NS0_13GridEvenShareISN_EET2_T4_E12temp_storage+24];
	selp.b32 	%r406, %r405, 0, %p45;
	add.s32 	%r407, %r404, %r406;
	setp.gt.s32 	%p46, %r4, 160;
	ld.shared.u32 	%r408, [_ZZN3cub18CUB_300001_SM_10006detail6reduce18DeviceReduceKernelINS2_10policy_hubIiyN4cuda3std3__44plusIiEEE10Policy1000EN6thrust24THRUST_300001_SM_1000_NS6detail15normal_iteratorINSD_10device_ptrIiEEEEyS9_iNS7_10__identityEEEvT0_PT3_T1_NS0_13GridEvenShareISN_EET2_T4_E12temp_storage+28];
	selp.b32 	%r409, %r408, 0, %p46;
	add.s32 	%r410, %r407, %r409;
	setp.gt.s32 	%p47, %r4, 192;
	ld.shared.u32 	%r411, [_ZZN3cub18CUB_300001_SM_10006detail6reduce18DeviceReduceKernelINS2_10policy_hubIiyN4cuda3std3__44plusIiEEE10Policy1000EN6thrust24THRUST_300001_SM_1000_NS6detail15normal_iteratorINSD_10device_ptrIiEEEEyS9_iNS7_10__identityEEEvT0_PT3_T1_NS0_13GridEvenShareISN_EET2_T4_E12temp_storage+32];
	selp.b32 	%r412, %r411, 0, %p47;
	add.s32 	%r413, %r410, %r412;
	setp.gt.s32 	%p48, %r4, 224;
	ld.shared.u32 	%r414, [_ZZN3cub18CUB_300001_SM_10006detail6reduce18DeviceReduceKernelINS2_10policy_hubIiyN4cuda3std3__44plusIiEEE10Policy1000EN6thrust24THRUST_300001_SM_1000_NS6detail15normal_iteratorINSD_10device_ptrIiEEEEyS9_iNS7_10__identityEEEvT0_PT3_T1_NS0_13GridEvenShareISN_EET2_T4_E12temp_storage+36];
	selp.b32 	%r415, %r414, 0, %p48;
	add.s32 	%r501, %r413, %r415;
	bra.uni 	$L__BB6_46;
$L__BB6_25:
	cvt.u32.u64 	%r90, %rd4;
	mov.u32 	%r46, %tid.x;
	add.s32 	%r91, %r46, %r90;
	mul.wide.u32 	%rd26, %r91, 4;
	add.s64 	%rd27, %rd2, %rd26;
	ld.global.u32 	%r92, [%rd27];
	ld.global.u32 	%r93, [%rd27+1024];
	ld.global.u32 	%r94, [%rd27+2048];
	ld.global.u32 	%r95, [%rd27+3072];
	ld.global.u32 	%r96, [%rd27+4096];
	ld.global.u32 	%r97, [%rd27+5120];
	ld.global.u32 	%r98, [%rd27+6144];
	ld.global.u32 	%r99, [%rd27+7168];
	ld.global.u32 	%r100, [%rd27+8192];
	ld.global.u32 	%r101, [%rd27+9216];
	ld.global.u32 	%r102, [%rd27+10240];
	ld.global.u32 	%r103, [%rd27+11264];
	ld.global.u32 	%r104, [%rd27+12288];
	ld.global.u32 	%r105, [%rd27+13312];
	ld.global.u32 	%r106, [%rd27+14336];
	ld.global.u32 	%r107, [%rd27+15360];
	add.s32 	%r108, %r93, %r92;
	add.s32 	%r109, %r94, %r108;
	add.s32 	%r110, %r95, %r109;
	add.s32 	%r111, %r96, %r110;
	add.s32 	%r112, %r97, %r111;
	add.s32 	%r113, %r98, %r112;
	add.s32 	%r114, %r99, %r113;
	add.s32 	%r115, %r100, %r114;
	add.s32 	%r116, %r101, %r115;
	add.s32 	%r117, %r102, %r116;
	add.s32 	%r118, %r103, %r117;
	add.s32 	%r119, %r104, %r118;
	add.s32 	%r120, %r105, %r119;
	add.s32 	%r121, %r106, %r120;
	add.s32 	%r500, %r107, %r121;
	setp.lt.u64 	%p2, %rd5, %rd3;
	@%p2 bra 	$L__BB6_42;
	cvt.u32.u64 	%r123, %rd3;
	cvt.u64.u32 	%rd28, %r46;
	add.s64 	%rd74, %rd4, %rd3;
	cvt.u32.u64 	%r48, %rd1;
	not.b32 	%r125, %r46;
	add.s32 	%r126, %r125, %r48;
	sub.s32 	%r127, %r126, %r123;
	sub.s32 	%r483, %r127, %r90;
	add.s64 	%rd29, %rd74, %rd28;
	shl.b64 	%rd30, %rd29, 2;
	add.s64 	%rd31, %rd30, %rd2;
	add.s64 	%rd73, %rd31, 8192;
	mov.b32 	%r484, 0;
	shl.b32 	%r128, %r1, 12;
	mov.u64 	%rd75, %rd4;
$L__BB6_27:
	cvt.s64.s32 	%rd15, %r128;
	add.s64 	%rd75, %rd75, %rd15;
	add.s64 	%rd32, %rd1, -4096;
	setp.gt.u64 	%p3, %rd75, %rd32;
	@%p3 bra 	$L__BB6_29;
	shl.b32 	%r129, %r1, 12;
	cvt.s64.s32 	%rd33, %r129;
	cvt.u64.u32 	%rd34, %r46;
	add.s64 	%rd35, %rd75, %rd34;
	shl.b64 	%rd36, %rd35, 2;
	add.s64 	%rd37, %rd2, %rd36;
	ld.global.u32 	%r130, [%rd37];
	ld.global.u32 	%r131, [%rd37+1024];
	ld.global.u32 	%r132, [%rd37+2048];
	ld.global.u32 	%r133, [%rd37+3072];
	ld.global.u32 	%r134, [%rd37+4096];
	ld.global.u32 	%r135, [%rd37+5120];
	ld.global.u32 	%r136, [%rd37+6144];
	ld.global.u32 	%r137, [%rd37+7168];
	ld.global.u32 	%r138, [%rd37+8192];
	ld.global.u32 	%r139, [%rd37+9216];
	ld.global.u32 	%r140, [%rd37+10240];
	ld.global.u32 	%r141, [%rd37+11264];
	ld.global.u32 	%r142, [%rd37+12288];
	ld.global.u32 	%r143, [%rd37+13312];
	ld.global.u32 	%r144, [%rd37+14336];
	ld.global.u32 	%r145, [%rd37+15360];
	add.s32 	%r146, %r130, %r500;
	add.s32 	%r147, %r131, %r146;
	add.s32 	%r148, %r132, %r147;
	add.s32 	%r149, %r133, %r148;
	add.s32 	%r150, %r134, %r149;
	add.s32 	%r151, %r135, %r150;
	add.s32 	%r152, %r136, %r151;
	add.s32 	%r153, %r137, %r152;
	add.s32 	%r154, %r138, %r153;
	add.s32 	%r155, %r139, %r154;
	add.s32 	%r156, %r140, %r155;
	add.s32 	%r157, %r141, %r156;
	add.s32 	%r158, %r142, %r157;
	add.s32 	%r159, %r143, %r158;
	add.s32 	%r160, %r144, %r159;
	add.s32 	%r500, %r145, %r160;
	sub.s64 	%rd38, %rd1, %rd75;
	setp.lt.u64 	%p4, %rd38, %rd33;
	add.s32 	%r484, %r484, 1;
	add.s64 	%rd74, %rd74, %rd33;
	sub.s32 	%r483, %r483, %r129;
	mul.wide.s32 	%rd39, %r129, 4;
	add.s64 	%rd73, %rd73, %rd39;
	@%p4 bra 	$L__BB6_42;
	bra.uni 	$L__BB6_27;
$L__BB6_29:
	setp.le.u64 	%p5, %rd1, %rd75;
	cvt.u32.u64 	%r161, %rd75;
	cvt.u32.u64 	%r162, %rd1;
	sub.s32 	%r163, %r162, %r161;
	setp.ge.s32 	%p6, %r46, %r163;
	or.pred  	%p7, %p5, %p6;
	@%p7 bra 	$L__BB6_42;
	cvt.u32.u64 	%r166, %rd15;
	cvt.u32.u64 	%r167, %rd4;
	not.b32 	%r168, %r46;
	add.s32 	%r169, %r168, %r48;
	add.s32 	%r170, %r166, %r167;
	sub.s32 	%r171, %r169, %r170;
	mul.lo.s32 	%r172, %r1, %r484;
	shl.b32 	%r173, %r172, 12;
	sub.s32 	%r174, %r171, %r173;
	shr.u32 	%r175, %r174, 8;
	add.s32 	%r56, %r175, 1;
	and.b32  	%r57, %r56, 15;
	setp.lt.u32 	%p8, %r174, 3840;
	mov.u32 	%r490, %r46;
	@%p8 bra 	$L__BB6_33;
	shr.u32 	%r176, %r483, 8;
	add.s32 	%r177, %r176, 1;
	and.b32  	%r178, %r177, 33554416;
	neg.s32 	%r486, %r178;
	mov.u32 	%r490, %r46;
$L__BB6_32:
	.pragma "nounroll";
	ld.global.u32 	%r179, [%rd73+-8192];
	add.s32 	%r180, %r179, %r500;
	ld.global.u32 	%r181, [%rd73+-7168];
	add.s32 	%r182, %r181, %r180;
	ld.global.u32 	%r183, [%rd73+-6144];
	add.s32 	%r184, %r183, %r182;
	ld.global.u32 	%r185, [%rd73+-5120];
	add.s32 	%r186, %r185, %r184;
	ld.global.u32 	%r187, [%rd73+-4096];
	add.s32 	%r188, %r187, %r186;
	ld.global.u32 	%r189, [%rd73+-3072];
	add.s32 	%r190, %r189, %r188;
	ld.global.u32 	%r191, [%rd73+-2048];
	add.s32 	%r192, %r191, %r190;
	ld.global.u32 	%r193, [%rd73+-1024];
	add.s32 	%r194, %r193, %r192;
	ld.global.u32 	%r195, [%rd73];
	add.s32 	%r196, %r195, %r194;
	ld.global.u32 	%r197, [%rd73+1024];
	add.s32 	%r198, %r197, %r196;
	ld.global.u32 	%r199, [%rd73+2048];
	add.s32 	%r200, %r199, %r198;
	ld.global.u32 	%r201, [%rd73+3072];
	add.s32 	%r202, %r201, %r200;
	ld.global.u32 	%r203, [%rd73+4096];
	add.s32 	%r204, %r203, %r202;
	ld.global.u32 	%r205, [%rd73+5120];
	add.s32 	%r206, %r205, %r204;
	ld.global.u32 	%r207, [%rd73+6144];
	add.s32 	%r208, %r207, %r206;
	ld.global.u32 	%r209, [%rd73+7168];
	add.s32 	%r500, %r209, %r208;
	add.s32 	%r490, %r490, 4096;
	add.s32 	%r486, %r486, 16;
	add.s64 	%rd73, %rd73, 16384;
	setp.ne.s32 	%p9, %r486, 0;
	@%p9 bra 	$L__BB6_32;
$L__BB6_33:
	setp.eq.s32 	%p10, %r57, 0;
	@%p10 bra 	$L__BB6_42;
	and.b32  	%r68, %r56, 7;
	setp.lt.u32 	%p11, %r57, 8;
	@%p11 bra 	$L__BB6_36;
	cvt.u64.u32 	%rd40, %r490;
	add.s64 	%rd41, %rd75, %rd40;
	shl.b64 	%rd42, %rd41, 2;
	add.s64 	%rd43, %rd2, %rd42;
	ld.global.u32 	%r211, [%rd43];
	add.s32 	%r212, %r211, %r500;
	ld.global.u32 	%r213, [%rd43+1024];
	add.s32 	%r214, %r213, %r212;
	ld.global.u32 	%r215, [%rd43+2048];
	add.s32 	%r216, %r215, %r214;
	ld.global.u32 	%r217, [%rd43+3072];
	add.s32 	%r218, %r217, %r216;
	ld.global.u32 	%r219, [%rd43+4096];
	add.s32 	%r220, %r219, %r218;
	ld.global.u32 	%r221, [%rd43+5120];
	add.s32 	%r222, %r221, %r220;
	ld.global.u32 	%r223, [%rd43+6144];
	add.s32 	%r224, %r223, %r222;
	ld.global.u32 	%r225, [%rd43+7168];
	add.s32 	%r500, %r225, %r224;
	add.s32 	%r490, %r490, 2048;
$L__BB6_36:
	setp.eq.s32 	%p12, %r68, 0;
	@%p12 bra 	$L__BB6_42;
	setp.lt.u32 	%p13, %r68, 4;
	@%p13 bra 	$L__BB6_39;
	cvt.u64.u32 	%rd44, %r490;
	add.s64 	%rd45, %rd75, %rd44;
	shl.b64 	%rd46, %rd45, 2;
	add.s64 	%rd47, %rd2, %rd46;
	ld.global.u32 	%r227, [%rd47];
	add.s32 	%r228, %r227, %r500;
	ld.global.u32 	%r229, [%rd47+1024];
	add.s32 	%r230, %r229, %r228;
	ld.global.u32 	%r231, [%rd47+2048];
	add.s32 	%r232, %r231, %r230;
	ld.global.u32 	%r233, [%rd47+3072];
	add.s32 	%r500, %r233, %r232;
	add.s32 	%r490, %r490, 1024;
$L__BB6_39:
	and.b32  	%r234, %r56, 3;
	setp.eq.s32 	%p14, %r234, 0;
	@%p14 bra 	$L__BB6_42;
	cvt.u64.u32 	%rd48, %r490;
	add.s64 	%rd49, %rd48, %rd74;
	shl.b64 	%rd50, %rd49, 2;
	add.s64 	%rd77, %rd2, %rd50;
	cvt.u16.u32 	%rs1, %r483;
	shr.u16 	%rs2, %rs1, 8;
	add.s16 	%rs3, %rs2, 1;
	cvt.u32.u16 	%r235, %rs3;
	and.b32  	%r236, %r235, 3;
	neg.s32 	%r498, %r236;
$L__BB6_41:
	.pragma "nounroll";
	ld.global.u32 	%r237, [%rd77];
	add.s32 	%r500, %r237, %r500;
	add.s64 	%rd77, %rd77, 1024;
	add.s32 	%r498, %r498, 1;
	setp.ne.s32 	%p15, %r498, 0;
	@%p15 bra 	$L__BB6_41;
$L__BB6_42:
	// begin inline asm
	mov.u32 %r238, %laneid;
	// end inline asm
	mov.b32 	%r241, 1;
	mov.b32 	%r262, 31;
	mov.b32 	%r263, -1;
	// begin inline asm
	shfl.sync.down.b32 %r239, %r500, %r241, %r262, %r263;
	// end inline asm
	setp.gt.s32 	%p16, %r238, 30;
	selp.b32 	%r264, 0, %r239, %p16;
	add.s32 	%r245, %r264, %r500;
	mov.b32 	%r246, 2;
	// begin inline asm
	shfl.sync.down.b32 %r244, %r245, %r246, %r262, %r263;
	// end inline asm
	setp.gt.s32 	%p17, %r238, 29;
	selp.b32 	%r265, 0, %r244, %p17;
	add.s32 	%r250, %r245, %r265;
	mov.b32 	%r251, 4;
	// begin inline asm
	shfl.sync.down.b32 %r249, %r250, %r251, %r262, %r263;
	// end inline asm
	setp.gt.s32 	%p18, %r238, 27;
	selp.b32 	%r266, 0, %r249, %p18;
	add.s32 	%r255, %r250, %r266;
	mov.b32 	%r256, 8;
	// begin inline asm
	shfl.sync.down.b32 %r254, %r255, %r256, %r262, %r263;
	// end inline asm
	setp.gt.s32 	%p19, %r238, 23;
	selp.b32 	%r267, 0, %r254, %p19;
	add.s32 	%r260, %r255, %r267;
	mov.b32 	%r261, 16;
	// begin inline asm
	shfl.sync.down.b32 %r259, %r260, %r261, %r262, %r263;
	// end inline asm
	setp.gt.s32 	%p20, %r238, 15;
	selp.b32 	%r268, 0, %r259, %p20;
	add.s32 	%r501, %r260, %r268;
	setp.ne.s32 	%p21, %r238, 0;
	@%p21 bra 	$L__BB6_44;
	shr.u32 	%r269, %r46, 3;
	and.b32  	%r270, %r269, 124;
	mov.u32 	%r271, _ZZN3cub18CUB_300001_SM_10006detail6reduce18DeviceReduceKernelINS2_10policy_hubIiyN4cuda3std3__44plusIiEEE10Policy1000EN6thrust24THRUST_300001_SM_1000_NS6detail15normal_iteratorINSD_10device_ptrIiEEEEyS9_iNS7_10__identityEEEvT0_PT3_T1_NS0_13GridEvenShareISN_EET2_T4_E12temp_storage;
	add.s32 	%r272, %r271, %r270;
	st.shared.u32 	[%r272+8], %r501;
$L__BB6_44:
	bar.sync 	0;
	setp.ne.s32 	%p22, %r46, 0;
	@%p22 bra 	$L__BB6_46;
	ld.shared.u32 	%r273, [_ZZN3cub18CUB_300001_SM_10006detail6reduce18DeviceReduceKernelINS2_10policy_hubIiyN4cuda3std3__44plusIiEEE10Policy1000EN6thrust24THRUST_300001_SM_1000_NS6detail15normal_iteratorINSD_10device_ptrIiEEEEyS9_iNS7_10__identityEEEvT0_PT3_T1_NS0_13GridEvenShareISN_EET2_T4_E12temp_storage+12];
	add.s32 	%r274, %r273, %r501;
	ld.shared.u32 	%r275, [_ZZN3cub18CUB_300001_SM_10006detail6reduce18DeviceReduceKernelINS2_10policy_hubIiyN4cuda3std3__44plusIiEEE10Policy1000EN6thrust24THRUST_300001_SM_1000_NS6detail15normal_iteratorINSD_10device_ptrIiEEEEyS9_iNS7_10__identityEEEvT0_PT3_T1_NS0_13GridEvenShareISN_EET2_T4_E12temp_storage+16];
	add.s32 	%r276, %r274, %r275;
	ld.shared.u32 	%r277, [_ZZN3cub18CUB_300001_SM_10006detail6reduce18DeviceReduceKernelINS2_10policy_hubIiyN4cuda3std3__44plusIiEEE10Policy1000EN6thrust24THRUST_300001_SM_1000_NS6detail15normal_iteratorINSD_10device_ptrIiEEEEyS9_iNS7_10__identityEEEvT0_PT3_T1_NS0_13GridEvenShareISN_EET2_T4_E12temp_storage+20];
	add.s32 	%r278, %r276, %r277;
	ld.shared.u32 	%r279, [_ZZN3cub18CUB_300001_SM_10006detail6reduce18DeviceReduceKernelINS2_10policy_hubIiyN4cuda3std3__44plusIiEEE10Policy1000EN6thrust24THRUST_300001_SM_1000_NS6detail15normal_iteratorINSD_10device_ptrIiEEEEyS9_iNS7_10__identityEEEvT0_PT3_T1_NS0_13GridEvenShareISN_EET2_T4_E12temp_storage+24];
	add.s32 	%r280, %r278, %r279;
	ld.shared.u32 	%r281, [_ZZN3cub18CUB_300001_SM_10006detail6reduce18DeviceReduceKernelINS2_10policy_hubIiyN4cuda3std3__44plusIiEEE10Policy1000EN6thrust24THRUST_300001_SM_1000_NS6detail15normal_iteratorINSD_10device_ptrIiEEEEyS9_iNS7_10__identityEEEvT0_PT3_T1_NS0_13GridEvenShareISN_EET2_T4_E12temp_storage+28];
	add.s32 	%r282, %r280, %r281;
	ld.shared.u32 	%r283, [_ZZN3cub18CUB_300001_SM_10006detail6reduce18DeviceReduceKernelINS2_10policy_hubIiyN4cuda3std3__44plusIiEEE10Policy1000EN6thrust24THRUST_300001_SM_1000_NS6detail15normal_iteratorINSD_10device_ptrIiEEEEyS9_iNS7_10__identityEEEvT0_PT3_T1_NS0_13GridEvenShareISN_EET2_T4_E12temp_storage+32];
	add.s32 	%r284, %r282, %r283;
	ld.shared.u32 	%r285, [_ZZN3cub18CUB_300001_SM_10006detail6reduce18DeviceReduceKernelINS2_10policy_hubIiyN4cuda3std3__44plusIiEEE10Policy1000EN6thrust24THRUST_300001_SM_1000_NS6detail15normal_iteratorINSD_10device_ptrIiEEEEyS9_iNS7_10__identityEEEvT0_PT3_T1_NS0_13GridEvenShareISN_EET2_T4_E12temp_storage+36];
	add.s32 	%r501, %r284, %r285;
$L__BB6_46:
	mov.u32 	%r464, %tid.x;
	setp.ne.s32 	%p56, %r464, 0;
	@%p56 bra 	$L__BB6_48;
	ld.param.u64 	%rd71, [_ZN3cub18CUB_300001_SM_10006detail6reduce18DeviceReduceKernelINS2_10policy_hubIiyN4cuda3std3__44plusIiEEE10Policy1000EN6thrust24THRUST_300001_SM_1000_NS6detail15normal_iteratorINSD_10device_ptrIiEEEEyS9_iNS7_10__identityEEEvT0_PT3_T1_NS0_13GridEvenShareISN_EET2_T4__param_1];
	cvta.to.global.u64 	%rd68, %rd71;
	mul.wide.u32 	%rd69, %r2, 4;
	add.s64 	%rd70, %rd68, %rd69;
	st.global.u32 	[%rd70], %r501;
$L__BB6_48:
	ret;

}
	// .globl	_ZN3cub18CUB_300001_SM_10006detail6reduce28DeviceReduceSingleTileKernelINS2_10policy_hubIiyN4cuda3std3__44plusIiEEE10Policy1000EPiSC_iS9_iiNS7_10__identityEEEvT0_T1_T2_T3_T4_T6_
.visible .entry _ZN3cub18CUB_300001_SM_10006detail6reduce28DeviceReduceSingleTileKernelINS2_10policy_hubIiyN4cuda3std3__44plusIiEEE10Policy1000EPiSC_iS9_iiNS7_10__identityEEEvT0_T1_T2_T3_T4_T6_(
	.param .u64 .ptr .align 1 _ZN3cub18CUB_300001_SM_10006detail6reduce28DeviceReduceSingleTileKernelINS2_10policy_hubIiyN4cuda3std3__44plusIiEEE10Policy1000EPiSC_iS9_iiNS7_10__identityEEEvT0_T1_T2_T3_T4_T6__param_0,
	.param .u64 .ptr .align 1 _ZN3cub18CUB_300001_SM_10006detail6reduce28DeviceReduceSingleTileKernelINS2_10policy_hubIiyN4cuda3std3__44plusIiEEE10Policy1000EPiSC_iS9_iiNS7_10__identityEEEvT0_T1_T2_T3_T4_T6__param_1,
	.param .u32 _ZN3cub18CUB_300001_SM_10006detail6reduce28DeviceReduceSingleTileKernelINS2_10policy_hubIiyN4cuda3std3__44plusIiEEE10Policy1000EPiSC_iS9_iiNS7_10__identityEEEvT0_T1_T2_T3_T4_T6__param_2,
	.param .align 1 .b8 _ZN3cub18CUB_300001_SM_10006detail6reduce28DeviceReduceSingleTileKernelINS2_10policy_hubIiyN4cuda3std3__44plusIiEEE10Policy1000EPiSC_iS9_iiNS7_10__identityEEEvT0_T1_T2_T3_T4_T6__param_3[1],
	.param .u32 _ZN3cub18CUB_300001_SM_10006detail6reduce28DeviceReduceSingleTileKernelINS2_10policy_hubIiyN4cuda3std3__44plusIiEEE10Policy1000EPiSC_iS9_iiNS7_10__identityEEEvT0_T1_T2_T3_T4_T6__param_4,
	.param .align 1 .b8 _ZN3cub18CUB_300001_SM_10006detail6reduce28DeviceReduceSingleTileKernelINS2_10policy_hubIiyN4cuda3std3__44plusIiEEE10Policy1000EPiSC_iS9_iiNS7_10__identityEEEvT0_T1_T2_T3_T4_T6__param_5[1]
)
.maxntid 256
.minnctapersm 1
{
	.reg .pred 	%p<97>;
	.reg .b32 	%r<687>;
	.reg .b64 	%rd<125>;
	// demoted variable
	.shared .align 4 .b8 _ZZN3cub18CUB_300001_SM_10006detail6reduce28DeviceReduceSingleTileKernelINS2_10policy_hubIiyN4cuda3std3__44plusIiEEE10Policy1000EPiSC_iS9_iiNS7_10__identityEEEvT0_T1_T2_T3_T4_T6_E12temp_storage[44];
	ld.param.u64 	%rd16, [_ZN3cub18CUB_300001_SM_10006detail6reduce28DeviceReduceSingleTileKernelINS2_10policy_hubIiyN4cuda3std3__44plusIiEEE10Policy1000EPiSC_iS9_iiNS7_10__identityEEEvT0_T1_T2_T3_T4_T6__param_0];
	ld.param.u64 	%rd17, [_ZN3cub18CUB_300001_SM_10006detail6reduce28DeviceReduceSingleTileKernelINS2_10policy_hubIiyN4cuda3std3__44plusIiEEE10Policy1000EPiSC_iS9_iiNS7_10__identityEEEvT0_T1_T2_T3_T4_T6__param_1];
	ld.param.u32 	%r120, [_ZN3cub18CUB_300001_SM_10006detail6reduce28DeviceReduceSingleTileKernelINS2_10policy_hubIiyN4cuda3std3__44plusIiEEE10Policy1000EPiSC_iS9_iiNS7_10__identityEEEvT0_T1_T2_T3_T4_T6__param_2];
	ld.param.u32 	%r121, [_ZN3cub18CUB_300001_SM_10006detail6reduce28DeviceReduceSingleTileKernelINS2_10policy_hubIiyN4cuda3std3__44plusIiEEE10Policy1000EPiSC_iS9_iiNS7_10__identityEEEvT0_T1_T2_T3_T4_T6__param_4];
	cvta.to.global.u64 	%rd1, %rd17;
	setp.ne.s32 	%p1, %r120, 0;
	@%p1 bra 	$L__BB7_3;
	mov.u32 	%r633, %tid.x;
	setp.ne.s32 	%p96, %r633, 0;
	@%p96 bra 	$L__BB7_74;
	st.global.u32 	[%rd1], %r121;
	bra.uni 	$L__BB7_74;
$L__BB7_3:
	and.b64  	%rd18, %rd16, 15;
	setp.ne.s64 	%p2, %rd18, 0;
	@%p2 bra 	$L__BB7_38;
	setp.gt.s32 	%p49, %r120, 4095;
	@%p49 bra 	$L__BB7_22;
	mov.u32 	%r1, %tid.x;
	setp.ge.s32 	%p66, %r1, %r120;
	mov.b32 	%r644, 0;
	mov.u32 	%r639, %r1;
	@%p66 bra 	$L__BB7_7;
	mul.wide.u32 	%rd113, %r1, 4;
	add.s64 	%rd112, %rd16, %rd113;
	// begin inline asm
	ld.global.nc.u32 %r644, [%rd112];
	// end inline asm
	add.s32 	%r639, %r1, 256;
$L__BB7_7:
	setp.ge.s32 	%p67, %r639, %r120;
	@%p67 bra 	$L__BB7_13;
	not.b32 	%r507, %r639;
	add.s32 	%r6, %r120, %r507;
	and.b32  	%r508, %r6, 768;
	setp.eq.s32 	%p68, %r508, 768;
	@%p68 bra 	$L__BB7_11;
	mul.wide.u32 	%rd114, %r639, 4;
	add.s64 	%rd121, %rd16, %rd114;
	shr.u32 	%r509, %r6, 8;
	add.s32 	%r510, %r509, 1;
	and.b32  	%r511, %r510, 3;
	neg.s32 	%r636, %r511;
$L__BB7_10:
	.pragma "nounroll";
	// begin inline asm
	ld.global.nc.u32 %r512, [%rd121];
	// end inline asm
	add.s32 	%r644, %r512, %r644;
	add.s32 	%r639, %r639, 256;
	add.s64 	%rd121, %rd121, 1024;
	add.s32 	%r636, %r636, 1;
	setp.ne.s32 	%p69, %r636, 0;
	@%p69 bra 	$L__BB7_10;
$L__BB7_11:
	setp.lt.u32 	%p70, %r6, 768;
	@%p70 bra 	$L__BB7_13;
$L__BB7_12:
	mul.wide.s32 	%rd120, %r639, 4;
	add.s64 	%rd116, %rd16, %rd120;
	// begin inline asm
	ld.global.nc.u32 %r513, [%rd116];
	// end inline asm
	add.s32 	%r517, %r513, %r644;
	add.s64 	%rd117, %rd116, 1024;
	// begin inline asm
	ld.global.nc.u32 %r514, [%rd117];
	// end inline asm
	add.s32 	%r518, %r514, %r517;
	add.s64 	%rd118, %rd116, 2048;
	// begin inline asm
	ld.global.nc.u32 %r515, [%rd118];
	// end inline asm
	add.s32 	%r519, %r515, %r518;
	add.s64 	%rd119, %rd116, 3072;
	// begin inline asm
	ld.global.nc.u32 %r516, [%rd119];
	// end inline asm
	add.s32 	%r644, %r516, %r519;
	add.s32 	%r639, %r639, 1024;
	setp.lt.s32 	%p71, %r639, %r120;
	@%p71 bra 	$L__BB7_12;
$L__BB7_13:
	setp.lt.s32 	%p72, %r120, 256;
	@%p72 bra 	$L__BB7_18;
	// begin inline asm
	mov.u32 %r583, %laneid;
	// end inline asm
	mov.b32 	%r586, 1;
	mov.b32 	%r607, 31;
	mov.b32 	%r608, -1;
	// begin inline asm
	shfl.sync.down.b32 %r584, %r644, %r586, %r607, %r608;
	// end inline asm
	setp.gt.s32 	%p88, %r583, 30;
	selp.b32 	%r609, 0, %r584, %p88;
	add.s32 	%r590, %r609, %r644;
	mov.b32 	%r591, 2;
	// begin inline asm
	shfl.sync.down.b32 %r589, %r590, %r591, %r607, %r608;
	// end inline asm
	setp.gt.s32 	%p89, %r583, 29;
	selp.b32 	%r610, 0, %r589, %p89;
	add.s32 	%r595, %r590, %r610;
	mov.b32 	%r596, 4;
	// begin inline asm
	shfl.sync.down.b32 %r594, %r595, %r596, %r607, %r608;
	// end inline asm
	setp.gt.s32 	%p90, %r583, 27;
	selp.b32 	%r611, 0, %r594, %p90;
	add.s32 	%r600, %r595, %r611;
	mov.b32 	%r601, 8;
	// begin inline asm
	shfl.sync.down.b32 %r599, %r600, %r601, %r607, %r608;
	// end inline asm
	setp.gt.s32 	%p91, %r583, 23;
	selp.b32 	%r612, 0, %r599, %p91;
	add.s32 	%r605, %r600, %r612;
	mov.b32 	%r606, 16;
	// begin inline asm
	shfl.sync.down.b32 %r604, %r605, %r606, %r607, %r608;
	// end inline asm
	setp.gt.s32 	%p92, %r583, 15;
	selp.b32 	%r613, 0, %r604, %p92;
	add.s32 	%r686, %r605, %r613;
	setp.ne.s32 	%p93, %r583, 0;
	@%p93 bra 	$L__BB7_16;
	shr.u32 	%r614, %r1, 3;
	and.b32  	%r615, %r614, 124;
	mov.u32 	%r616, _ZZN3cub18CUB_300001_SM_10006detail6reduce28DeviceReduceSingleTileKernelINS2_10policy_hubIiyN4cuda3std3__44plusIiEEE10Policy1000EPiSC_iS9_iiNS7_10__identityEEEvT0_T1_T2_T3_T4_T6_E12temp_storage;
	add.s32 	%r617, %r616, %r615;
	st.shared.u32 	[%r617+8], %r686;
$L__BB7_16:
	bar.sync 	0;
	setp.ne.s32 	%p94, %r1, 0;
	@%p94 bra 	$L__BB7_72;
	ld.shared.u32 	%r618, [_ZZN3cub18CUB_300001_SM_10006detail6reduce28DeviceReduceSingleTileKernelINS2_10policy_hubIiyN4cuda3std3__44plusIiEEE10Policy1000EPiSC_iS9_iiNS7_10__identityEEEvT0_T1_T2_T3_T4_T6_E12temp_storage+12];
	add.s32 	%r619, %r618, %r686;
	ld.shared.u32 	%r620, [_ZZN3cub18CUB_300001_SM_10006detail6reduce28DeviceReduceSingleTileKernelINS2_10policy_hubIiyN4cuda3std3__44plusIiEEE10Policy1000EPiSC_iS9_iiNS7_10__identityEEEvT0_T1_T2_T3_T4_T6_E12temp_storage+16];
	add.s32 	%r621, %r619, %r620;
	ld.shared.u32 	%r622, [_ZZN3cub18CUB_300001_SM_10006detail6reduce28DeviceReduceSingleTileKernelINS2_10policy_hubIiyN4cuda3std3__44plusIiEEE10Policy1000EPiSC_iS9_iiNS7_10__identityEEEvT0_T1_T2_T3_T4_T6_E12temp_storage+20];
	add.s32 	%r623, %r621, %r622;
	ld.shared.u32 	%r624, [_ZZN3cub18CUB_300001_SM_10006detail6reduce28DeviceReduceSingleTileKernelINS2_10policy_hubIiyN4cuda3std3__44plusIiEEE10Policy1000EPiSC_iS9_iiNS7_10__identityEEEvT0_T1_T2_T3_T4_T6_E12temp_storage+24];
	add.s32 	%r625, %r623, %r624;
	ld.shared.u32 	%r626, [_ZZN3cub18CUB_300001_SM_10006detail6reduce28DeviceReduceSingleTileKernelINS2_10policy_hubIiyN4cuda3std3__44plusIiEEE10Policy1000EPiSC_iS9_iiNS7_10__identityEEEvT0_T1_T2_T3_T4_T6_E12temp_storage+28];
	add.s32 	%r627, %r625, %r626;
	ld.shared.u32 	%r628, [_ZZN3cub18CUB_300001_SM_10006detail6reduce28DeviceReduceSingleTileKernelINS2_10policy_hubIiyN4cuda3std3__44plusIiEEE10Policy1000EPiSC_iS9_iiNS7_10__identityEEEvT0_T1_T2_T3_T4_T6_E12temp_storage+32];
	add.s32 	%r629, %r627, %r628;
	ld.shared.u32 	%r630, [_ZZN3cub18CUB_300001_SM_10006detail6reduce28DeviceReduceSingleTileKernelINS2_10policy_hubIiyN4cuda3std3__44plusIiEEE10Policy1000EPiSC_iS9_iiNS7_10__identityEEEvT0_T1_T2_T3_T4_T6_E12temp_storage+36];
	add.s32 	%r686, %r629, %r630;
	bra.uni 	$L__BB7_72;
$L__BB7_18:
	// begin inline asm
	mov.u32 %r520, %laneid;
	// end inline asm
	and.b32  	%r546, %r1, 992;
	add.s32 	%r547, %r546, 32;
	setp.gt.s32 	%p73, %r547, %r120;
	not.b32 	%r548, %r546;
	add.s32 	%r549, %r120, %r548;
	selp.b32 	%r544, %r549, 31, %p73;
	mov.b32 	%r523, 1;
	mov.b32 	%r545, -1;
	// begin inline asm
	shfl.sync.down.b32 %r521, %r644, %r523, %r544, %r545;
	// end inline asm
	setp.lt.s32 	%p74, %r520, %r544;
	selp.b32 	%r550, %r521, 0, %p74;
	add.s32 	%r527, %r550, %r644;
	mov.b32 	%r528, 2;
	// begin inline asm
	shfl.sync.down.b32 %r526, %r527, %r528, %r544, %r545;
	// end inline asm
	add.s32 	%r551, %r520, 2;
	setp.gt.s32 	%p75, %r551, %r544;
	selp.b32 	%r552, 0, %r526, %p75;
	add.s32 	%r532, %r527, %r552;
	mov.b32 	%r533, 4;
	// begin inline asm
	shfl.sync.down.b32 %r531, %r532, %r533, %r544, %r545;
	// end inline asm
	add.s32 	%r553, %r520, 4;
	setp.gt.s32 	%p76, %r553, %r544;
	selp.b32 	%r554, 0, %r531, %p76;
	add.s32 	%r537, %r532, %r554;
	mov.b32 	%r538, 8;
	// begin inline asm
	shfl.sync.down.b32 %r536, %r537, %r538, %r544, %r545;
	// end inline asm
	add.s32 	%r555, %r520, 8;
	setp.gt.s32 	%p77, %r555, %r544;
	selp.b32 	%r556, 0, %r536, %p77;
	add.s32 	%r542, %r537, %r556;
	mov.b32 	%r543, 16;
	// begin inline asm
	shfl.sync.down.b32 %r541, %r542, %r543, %r544, %r545;
	// end inline asm
	add.s32 	%r557, %r520, 16;
	setp.gt.s32 	%p78, %r557, %r544;
	selp.b32 	%r558, 0, %r541, %p78;
	add.s32 	%r686, %r542, %r558;
	setp.ne.s32 	%p79, %r520, 0;
	@%p79 bra 	$L__BB7_20;
	shr.u32 	%r559, %r1, 3;
	and.b32  	%r560, %r559, 124;
	mov.u32 	%r561, _ZZN3cub18CUB_300001_SM_10006detail6reduce28DeviceReduceSingleTileKernelINS2_10policy_hubIiyN4cuda3std3__44plusIiEEE10Policy1000EPiSC_iS9_iiNS7_10__identityEEEvT0_T1_T2_T3_T4_T6_E12temp_storage;
	add.s32 	%r562, %r561, %r560;
	st.shared.u32 	[%r562+8], %r686;
$L__BB7_20:
	bar.sync 	0;
	setp.ne.s32 	%p80, %r1, 0;
	@%p80 bra 	$L__BB7_72;
	setp.gt.s32 	%p81, %r120, 32;
	ld.shared.u32 	%r563, [_ZZN3cub18CUB_300001_SM_10006detail6reduce28DeviceReduceSingleTileKernelINS2_10policy_hubIiyN4cuda3std3__44plusIiEEE10Policy1000EPiSC_iS9_iiNS7_10__identityEEEvT0_T1_T2_T3_T4_T6_E12temp_storage+12];
	selp.b32 	%r564, %r563, 0, %p81;
	add.s32 	%r565, %r564, %r686;
	setp.gt.s32 	%p82, %r120, 64;
	ld.shared.u32 	%r566, [_ZZN3cub18CUB_300001_SM_10006detail6reduce28DeviceReduceSingleTileKernelINS2_10policy_hubIiyN4cuda3std3__44plusIiEEE10Policy1000EPiSC_iS9_iiNS7_10__identityEEEvT0_T1_T2_T3_T4_T6_E12temp_storage+16];
	selp.b32 	%r567, %r566, 0, %p82;
	add.s32 	%r568, %r565, %r567;
	setp.gt.s32 	%p83, %r120, 96;
	ld.shared.u32 	%r569, [_ZZN3cub18CUB_300001_SM_10006detail6reduce28DeviceReduceSingleTileKernelINS2_10policy_hubIiyN4cuda3std3__44plusIiEEE10Policy1000EPiSC_iS9_iiNS7_10__identityEEEvT0_T1_T2_T3_T4_T6_E12temp_storage+20];
	selp.b32 	%r570, %r569, 0, %p83;
	add.s32 	%r571, %r568, %r570;
	setp.gt.s32 	%p84, %r120, 128;
	ld.shared.u32 	%r572, [_ZZN3cub18CUB_300001_SM_10006detail6reduce28DeviceReduceSingleTileKernelINS2_10policy_hubIiyN4cuda3std3__44plusIiEEE10Policy1000EPiSC_iS9_iiNS7_10__identityEEEvT0_T1_T2_T3_T4_T6_E12temp_storage+24];
	selp.b32 	%r573, %r572, 0, %p84;
	add.s32 	%r574, %r571, %r573;
	setp.gt.s32 	%p85, %r120, 160;
	ld.shared.u32 	%r575, [_ZZN3cub18CUB_300001_SM_10006detail6reduce28DeviceReduceSingleTileKernelINS2_10policy_hubIiyN4cuda3std3__44plusIiEEE10Policy1000EPiSC_iS9_iiNS7_10__identityEEEvT0_T1_T2_T3_T4_T6_E12temp_storage+28];
	selp.b32 	%r576, %r575, 0, %p85;
	add.s32 	%r577, %r574, %r576;
	setp.gt.s32 	%p86, %r120, 192;
	ld.shared.u32 	%r578, [_ZZN3cub18CUB_300001_SM_10006detail6reduce28DeviceReduceSingleTileKernelINS2_10policy_hubIiyN4cuda3std3__44plusIiEEE10Policy1000EPiSC_iS9_iiNS7_10__identityEEEvT0_T1_T2_T3_T4_T6_E12temp_storage+32];
	selp.b32 	%r579, %r578, 0, %p86;
	add.s32 	%r580, %r577, %r579;
	setp.gt.s32 	%p87, %r120, 224;
	ld.shared.u32 	%r581, [_ZZN3cub18CUB_300001_SM_10006detail6reduce28DeviceReduceSingleTileKernelINS2_10policy_hubIiyN4cuda3std3__44plusIiEEE10Policy1000EPiSC_iS9_iiNS7_10__identityEEEvT0_T1_T2_T3_T4_T6_E12temp_storage+36];
	selp.b32 	%r582, %r581, 0, %p87;
	add.s32 	%r686, %r580, %r582;
	bra.uni 	$L__BB7_72;
$L__BB7_22:
	mov.u32 	%r26, %tid.x;
	shl.b32 	%r377, %r26, 2;
	mul.wide.u32 	%rd86, %r377, 4;
	add.s64 	%rd76, %rd16, %rd86;
	// begin inline asm
	ld.global.nc.v2.u64 {%rd74, %rd75}, [%rd76];
	// end inline asm
	mov.b64 	{%r378, %r379}, %rd75;
	mov.b64 	{%r380, %r381}, %rd74;
	add.s64 	%rd79, %rd76, 4096;
	// begin inline asm
	ld.global.nc.v2.u64 {%rd77, %rd78}, [%rd79];
	// end inline asm
	mov.b64 	{%r382, %r383}, %rd78;
	mov.b64 	{%r384, %r385}, %rd77;
	add.s64 	%rd82, %rd76, 8192;
	// begin inline asm
	ld.global.nc.v2.u64 {%rd80, %rd81}, [%rd82];
	// end inline asm
	mov.b64 	{%r386, %r387}, %rd81;
	mov.b64 	{%r388, %r389}, %rd80;
	add.s64 	%rd85, %rd76, 12288;
	// begin inline asm
	ld.global.nc.v2.u64 {%rd83, %rd84}, [%rd85];
	// end inline asm
	mov.b64 	{%r390, %r391}, %rd84;
	mov.b64 	{%r392, %r393}, %rd83;
	add.s32 	%r394, %r381, %r380;
	add.s32 	%r395, %r378, %r394;
	add.s32 	%r396, %r379, %r395;
	add.s32 	%r397, %r384, %r396;
	add.s32 	%r398, %r385, %r397;
	add.s32 	%r399, %r382, %r398;
	add.s32 	%r400, %r383, %r399;
	add.s32 	%r401, %r388, %r400;
	add.s32 	%r402, %r389, %r401;
	add.s32 	%r403, %r386, %r402;
	add.s32 	%r404, %r387, %r403;
	add.s32 	%r405, %r392, %r404;
	add.s32 	%r406, %r393, %r405;
	add.s32 	%r407, %r390, %r406;
	add.s32 	%r659, %r391, %r407;
	setp.lt.u32 	%p50, %r120, 8192;
	mov.b32 	%r648, 4096;
	@%p50 bra 	$L__BB7_26;
	add.s32 	%r28, %r120, -4096;
	mov.b32 	%r648, 4096;
$L__BB7_24:
	mul.wide.s32 	%rd99, %r648, 4;
	add.s64 	%rd89, %rd76, %rd99;
	// begin inline asm
	ld.global.nc.v2.u64 {%rd87, %rd88}, [%rd89];
	// end inline asm
	mov.b64 	{%r409, %r410}, %rd88;
	mov.b64 	{%r411, %r412}, %rd87;
	add.s64 	%rd92, %rd89, 4096;
	// begin inline asm
	ld.global.nc.v2.u64 {%rd90, %rd91}, [%rd92];
	// end inline asm
	mov.b64 	{%r413, %r414}, %rd91;
	mov.b64 	{%r415, %r416}, %rd90;
	add.s64 	%rd95, %rd89, 8192;
	// begin inline asm
	ld.global.nc.v2.u64 {%rd93, %rd94}, [%rd95];
	// end inline asm
	mov.b64 	{%r417, %r418}, %rd94;
	mov.b64 	{%r419, %r420}, %rd93;
	add.s64 	%rd98, %rd89, 12288;
	// begin inline asm
	ld.global.nc.v2.u64 {%rd96, %rd97}, [%rd98];
	// end inline asm
	mov.b64 	{%r421, %r422}, %rd97;
	mov.b64 	{%r423, %r424}, %rd96;
	add.s32 	%r425, %r411, %r659;
	add.s32 	%r426, %r412, %r425;
	add.s32 	%r427, %r409, %r426;
	add.s32 	%r428, %r410, %r427;
	add.s32 	%r429, %r415, %r428;
	add.s32 	%r430, %r416, %r429;
	add.s32 	%r431, %r413, %r430;
	add.s32 	%r432, %r414, %r431;
	add.s32 	%r433, %r419, %r432;
	add.s32 	%r434, %r420, %r433;
	add.s32 	%r435, %r417, %r434;
	add.s32 	%r436, %r418, %r435;
	add.s32 	%r437, %r423, %r436;
	add.s32 	%r438, %r424, %r437;
	add.s32 	%r439, %r421, %r438;
	add.s32 	%r659, %r422, %r439;
	sub.s32 	%r440, %r120, %r648;
	setp.lt.s32 	%p51, %r440, 4096;
	@%p51 bra 	$L__BB7_34;
	add.s32 	%r648, %r648, 4096;
	setp.le.s32 	%p52, %r648, %r28;
	@%p52 bra 	$L__BB7_24;
$L__BB7_26:
	setp.le.s32 	%p53, %r120, %r648;
	@%p53 bra 	$L__BB7_34;
	sub.s32 	%r35, %r120, %r648;
	setp.ge.s32 	%p54, %r26, %r35;
	@%p54 bra 	$L__BB7_34;
	not.b32 	%r442, %r26;
	add.s32 	%r443, %r120, %r442;
	sub.s32 	%r36, %r443, %r648;
	and.b32  	%r444, %r36, 768;
	setp.eq.s32 	%p55, %r444, 768;
	mov.u32 	%r653, %r26;
	@%p55 bra 	$L__BB7_31;
	add.s32 	%r650, %r26, %r648;
	shr.u32 	%r445, %r36, 8;
	add.s32 	%r446, %r445, 1;
	and.b32  	%r447, %r446, 3;
	neg.s32 	%r649, %r447;
	mov.u32 	%r653, %r26;
$L__BB7_30:
	.pragma "nounroll";
	mul.wide.u32 	%rd101, %r650, 4;
	add.s64 	%rd100, %rd16, %rd101;
	// begin inline asm
	ld.global.nc.u32 %r448, [%rd100];
	// end inline asm
	add.s32 	%r659, %r448, %r659;
	add.s32 	%r653, %r653, 256;
	add.s32 	%r650, %r650, 256;
	add.s32 	%r649, %r649, 1;
	setp.ne.s32 	%p56, %r649, 0;
	@%p56 bra 	$L__BB7_30;
$L__BB7_31:
	setp.lt.u32 	%p57, %r36, 768;
	@%p57 bra 	$L__BB7_34;
	cvt.u64.u32 	%rd102, %r653;
	cvt.u64.u32 	%rd103, %r648;
	add.s64 	%rd104, %rd102, %rd103;
	shl.b64 	%rd105, %rd104, 2;
	add.s64 	%rd106, %rd105, %rd16;
	add.s64 	%rd122, %rd106, 2048;
	add.s32 	%r656, %r653, %r648;
$L__BB7_33:
	mul.wide.u32 	%rd111, %r656, 4;
	add.s64 	%rd107, %rd16, %rd111;
	// begin inline asm
	ld.global.nc.u32 %r449, [%rd107];
	// end inline asm
	add.s32 	%r453, %r449, %r659;
	add.s64 	%rd108, %rd122, -1024;
	// begin inline asm
	ld.global.nc.u32 %r450, [%rd108];
	// end inline asm
	add.s32 	%r454, %r450, %r453;
	// begin inline asm
	ld.global.nc.u32 %r451, [%rd122];
	// end inline asm
	add.s32 	%r455, %r451, %r454;
	add.s64 	%rd110, %rd122, 1024;
	// begin inline asm
	ld.global.nc.u32 %r452, [%rd110];
	// end inline asm
	add.s32 	%r659, %r452, %r455;
	add.s32 	%r653, %r653, 1024;
	add.s64 	%rd122, %rd122, 4096;
	add.s32 	%r656, %r656, 1024;
	setp.lt.s32 	%p58, %r653, %r35;
	@%p58 bra 	$L__BB7_33;
$L__BB7_34:
	// begin inline asm
	mov.u32 %r456, %laneid;
	// end inline asm
	mov.b32 	%r459, 1;
	mov.b32 	%r480, 31;
	mov.b32 	%r481, -1;
	// begin inline asm
	shfl.sync.down.b32 %r457, %r659, %r459, %r480, %r481;
	// end inline asm
	setp.gt.s32 	%p59, %r456, 30;
	selp.b32 	%r482, 0, %r457, %p59;
	add.s32 	%r463, %r482, %r659;
	mov.b32 	%r464, 2;
	// begin inline asm
	shfl.sync.down.b32 %r462, %r463, %r464, %r480, %r481;
	// end inline asm
	setp.gt.s32 	%p60, %r456, 29;
	selp.b32 	%r483, 0, %r462, %p60;
	add.s32 	%r468, %r463, %r483;
	mov.b32 	%r469, 4;
	// begin inline asm
	shfl.sync.down.b32 %r467, %r468, %r469, %r480, %r481;
	// end inline asm
	setp.gt.s32 	%p61, %r456, 27;
	selp.b32 	%r484, 0, %r467, %p61;
	add.s32 	%r473, %r468, %r484;
	mov.b32 	%r474, 8;
	// begin inline asm
	shfl.sync.down.b32 %r472, %r473, %r474, %r480, %r481;
	// end inline asm
	setp.gt.s32 	%p62, %r456, 23;
	selp.b32 	%r485, 0, %r472, %p62;
	add.s32 	%r478, %r473, %r485;
	mov.b32 	%r479, 16;
	// begin inline asm
	shfl.sync.down.b32 %r477, %r478, %r479, %r480, %r481;
	// end inline asm
	setp.gt.s32 	%p63, %r456, 15;
	selp.b32 	%r486, 0, %r477, %p63;
	add.s32 	%r686, %r478, %r486;
	setp.ne.s32 	%p64, %r456, 0;
	@%p64 bra 	$L__BB7_36;
	shr.u32 	%r487, %r26, 3;
	and.b32  	%r488, %r487, 124;
	mov.u32 	%r489, _ZZN3cub18CUB_300001_SM_10006detail6reduce28DeviceReduceSingleTileKernelINS2_10policy_hubIiyN4cuda3std3__44plusIiEEE10Policy1000EPiSC_iS9_iiNS7_10__identityEEEvT0_T1_T2_T3_T4_T6_E12temp_storage;
	add.s32 	%r490, %r489, %r488;
	st.shared.u32 	[%r490+8], %r686;
$L__BB7_36:
	bar.sync 	0;
	setp.ne.s32 	%p65, %r26, 0;
	@%p65 bra 	$L__BB7_72;
	ld.shared.u32 	%r491, [_ZZN3cub18CUB_300001_SM_10006detail6reduce28DeviceReduceSingleTileKernelINS2_10policy_hubIiyN4cuda3std3__44plusIiEEE10Policy1000EPiSC_iS9_iiNS7_10__identityEEEvT0_T1_T2_T3_T4_T6_E12temp_storage+12];
	add.s32 	%r492, %r491, %r686;
	ld.shared.u32 	%r493, [_ZZN3cub18CUB_300001_SM_10006detail6reduce28DeviceReduceSingleTileKernelINS2_10policy_hubIiyN4cuda3std3__44plusIiEEE10Policy1000EPiSC_iS9_iiNS7_10__identityEEEvT0_T1_T2_T3_T4_T6_E12temp_storage+16];
	add.s32 	%r494, %r492, %r493;
	ld.shared.u32 	%r495, [_ZZN3cub18CUB_300001_SM_10006detail6reduce28DeviceReduceSingleTileKernelINS2_10policy_hubIiyN4cuda3std3__44plusIiEEE10Policy1000EPiSC_iS9_iiNS7_10__identityEEEvT0_T1_T2_T3_T4_T6_E12temp_storage+20];
	add.s32 	%r496, %r494, %r495;
	ld.shared.u32 	%r497, [_ZZN3cub18CUB_300001_SM_10006detail6reduce28DeviceReduceSingleTileKernelINS2_10policy_hubIiyN4cuda3std3__44plusIiEEE10Policy1000EPiSC_iS9_iiNS7_10__identityEEEvT0_T1_T2_T3_T4_T6_E12temp_storage+24];
	add.s32 	%r498, %r496, %r497;
	ld.shared.u32 	%r499, [_ZZN3cub18CUB_300001_SM_10006detail6reduce28DeviceReduceSingleTileKernelINS2_10policy_hubIiyN4cuda3std3__44plusIiEEE10Policy1000EPiSC_iS9_iiNS7_10__identityEEEvT0_T1_T2_T3_T4_T6_E12temp_storage+28];
	add.s32 	%r500, %r498, %r499;
	ld.shared.u32 	%r501, [_ZZN3cub18CUB_300001_SM_10006detail6reduce28DeviceReduceSingleTileKernelINS2_10policy_hubIiyN4cuda3std3__44plusIiEEE10Policy1000EPiSC_iS9_iiNS7_10__identityEEEvT0_T1_T2_T3_T4_T6_E12temp_storage+32];
	add.s32 	%r502, %r500, %r501;
	ld.shared.u32 	%r503, [_ZZN3cub18CUB_300001_SM_10006detail6reduce28DeviceReduceSingleTileKernelINS2_10policy_hubIiyN4cuda3std3__44plusIiEEE10Policy1000EPiSC_iS9_iiNS7_10__identityEEEvT0_T1_T2_T3_T4_T6_E12temp_storage+36];
	add.s32 	%r686, %r502, %r503;
	bra.uni 	$L__BB7_72;
$L__BB7_38:
	setp.gt.s32 	%p3, %r120, 4095;
	@%p3 bra 	$L__BB7_56;
	mov.u32 	%r60, %tid.x;
	setp.ge.s32 	%p20, %r60, %r120;
	mov.b32 	%r670, 0;
	mov.u32 	%r665, %r60;
	@%p20 bra 	$L__BB7_41;
	mul.wide.u32 	%rd66, %r60, 4;
	add.s64 	%rd65, %rd16, %rd66;
	// begin inline asm
	ld.global.nc.u32 %r670, [%rd65];
	// end inline asm
	add.s32 	%r665, %r60, 256;
$L__BB7_41:
	setp.ge.s32 	%p21, %r665, %r120;
	@%p21 bra 	$L__BB7_47;
	not.b32 	%r252, %r665;
	add.s32 	%r65, %r120, %r252;
	and.b32  	%r253, %r65, 768;
	setp.eq.s32 	%p22, %r253, 768;
	@%p22 bra 	$L__BB7_45;
	mul.wide.u32 	%rd67, %r665, 4;
	add.s64 	%rd123, %rd16, %rd67;
	shr.u32 	%r254, %r65, 8;
	add.s32 	%r255, %r254, 1;
	and.b32  	%r256, %r255, 3;
	neg.s32 	%r662, %r256;
$L__BB7_44:
	.pragma "nounroll";
	// begin inline asm
	ld.global.nc.u32 %r257, [%rd123];
	// end inline asm
	add.s32 	%r670, %r257, %r670;
	add.s32 	%r665, %r665, 256;
	add.s64 	%rd123, %rd123, 1024;
	add.s32 	%r662, %r662, 1;
	setp.ne.s32 	%p23, %r662, 0;
	@%p23 bra 	$L__BB7_44;
$L__BB7_45:
	setp.lt.u32 	%p24, %r65, 768;
	@%p24 bra 	$L__BB7_47;
$L__BB7_46:
	mul.wide.s32 	%rd73, %r665, 4;
	add.s64 	%rd69, %rd16, %rd73;
	// begin inline asm
	ld.global.nc.u32 %r258, [%rd69];
	// end inline asm
	add.s32 	%r262, %r258, %r670;
	add.s64 	%rd70, %rd69, 1024;
	// begin inline asm
	ld.global.nc.u32 %r259, [%rd70];
	// end inline asm
	add.s32 	%r263, %r259, %r262;
	add.s64 	%rd71, %rd69, 2048;
	// begin inline asm
	ld.global.nc.u32 %r260, [%rd71];
	// end inline asm
	add.s32 	%r264, %r260, %r263;
	add.s64 	%rd72, %rd69, 3072;
	// begin inline asm
	ld.global.nc.u32 %r261, [%rd72];
	// end inline asm
	add.s32 	%r670, %r261, %r264;
	add.s32 	%r665, %r665, 1024;
	setp.lt.s32 	%p25, %r665, %r120;
	@%p25 bra 	$L__BB7_46;
$L__BB7_47:
	setp.lt.s32 	%p26, %r120, 256;
	@%p26 bra 	$L__BB7_52;
	// begin inline asm
	mov.u32 %r328, %laneid;
	// end inline asm
	mov.b32 	%r331, 1;
	mov.b32 	%r352, 31;
	mov.b32 	%r353, -1;
	// begin inline asm
	shfl.sync.down.b32 %r329, %r670, %r331, %r352, %r353;
	// end inline asm
	setp.gt.s32 	%p42, %r328, 30;
	selp.b32 	%r354, 0, %r329, %p42;
	add.s32 	%r335, %r354, %r670;
	mov.b32 	%r336, 2;
	// begin inline asm
	shfl.sync.down.b32 %r334, %r335, %r336, %r352, %r353;
	// end inline asm
	setp.gt.s32 	%p43, %r328, 29;
	selp.b32 	%r355, 0, %r334, %p43;
	add.s32 	%r340, %r335, %r355;
	mov.b32 	%r341, 4;
	// begin inline asm
	shfl.sync.down.b32 %r339, %r340, %r341, %r352, %r353;
	// end inline asm
	setp.gt.s32 	%p44, %r328, 27;
	selp.b32 	%r356, 0, %r339, %p44;
	add.s32 	%r345, %r340, %r356;
	mov.b32 	%r346, 8;
	// begin inline asm
	shfl.sync.down.b32 %r344, %r345, %r346, %r352, %r353;
	// end inline asm
	setp.gt.s32 	%p45, %r328, 23;
	selp.b32 	%r357, 0, %r344, %p45;
	add.s32 	%r350, %r345, %r357;
	mov.b32 	%r351, 16;
	// begin inline asm
	shfl.sync.down.b32 %r349, %r350, %r351, %r352, %r353;
	// end inline asm
	setp.gt.s32 	%p46, %r328, 15;
	selp.b32 	%r358, 0, %r349, %p46;
	add.s32 	%r686, %r350, %r358;
	setp.ne.s32 	%p47, %r328, 0;
	@%p47 bra 	$L__BB7_50;
	shr.u32 	%r359, %r60, 3;
	and.b32  	%r360, %r359, 124;
	mov.u32 	%r361, _ZZN3cub18CUB_300001_SM_10006detail6reduce28DeviceReduceSingleTileKernelINS2_10policy_hubIiyN4cuda3std3__44plusIiEEE10Policy1000EPiSC_iS9_iiNS7_10__identityEEEvT0_T1_T2_T3_T4_T6_E12temp_storage;
	add.s32 	%r362, %r361, %r360;
	st.shared.u32 	[%r362+8], %r686;
$L__BB7_50:
	bar.sync 	0;
	setp.ne.s32 	%p48, %r60, 0;
	@%p48 bra 	$L__BB7_72;
	ld.shared.u32 	%r363, [_ZZN3cub18CUB_300001_SM_10006detail6reduce28DeviceReduceSingleTileKernelINS2_10policy_hubIiyN4cuda3std3__44plusIiEEE10Policy1000EPiSC_iS9_iiNS7_10__identityEEEvT0_T1_T2_T3_T4_T6_E12temp_storage+12];
	add.s32 	%r364, %r363, %r686;
	ld.shared.u32 	%r365, [_ZZN3cub18CUB_300001_SM_10006detail6reduce28DeviceReduceSingleTileKernelINS2_10policy_hubIiyN4cuda3std3__44plusIiEEE10Policy1000EPiSC_iS9_iiNS7_10__identityEEEvT0_T1_T2_T3_T4_T6_E12temp_storage+16];
	add.s32 	%r366, %r364, %r365;
	ld.shared.u32 	%r367, [_ZZN3cub18CUB_300001_SM_10006detail6reduce28DeviceReduceSingleTileKernelINS2_10policy_hubIiyN4cuda3std3__44plusIiEEE10Policy1000EPiSC_iS9_iiNS7_10__identityEEEvT0_T1_T2_T3_T4_T6_E12temp_storage+20];
	add.s32 	%r368, %r366, %r367;
	ld.shared.u32 	%r369, [_ZZN3cub18CUB_300001_SM_10006detail6reduce28DeviceReduceSingleTileKernelINS2_10policy_hubIiyN4cuda3std3__44plusIiEEE10Policy1000EPiSC_iS9_iiNS7_10__identityEEEvT0_T1_T2_T3_T4_T6_E12temp_storage+24];
	add.s32 	%r370, %r368, %r369;
	ld.shared.u32 	%r371, [_ZZN3cub18CUB_300001_SM_10006detail6reduce28DeviceReduceSingleTileKernelINS2_10policy_hubIiyN4cuda3std3__44plusIiEEE10Policy1000EPiSC_iS9_iiNS7_10__identityEEEvT0_T1_T2_T3_T4_T6_E12temp_storage+28];
	add.s32 	%r372, %r370, %r371;
	ld.shared.u32 	%r373, [_ZZN3cub18CUB_300001_SM_10006detail6reduce28DeviceReduceSingleTileKernelINS2_10policy_hubIiyN4cuda3std3__44plusIiEEE10Policy1000EPiSC_iS9_iiNS7_10__identityEEEvT0_T1_T2_T3_T4_T6_E12temp_storage+32];
	add.s32 	%r374, %r372, %r373;
	ld.shared.u32 	%r375, [_ZZN3cub18CUB_300001_SM_10006detail6reduce28DeviceReduceSingleTileKernelINS2_10policy_hubIiyN4cuda3std3__44plusIiEEE10Policy1000EPiSC_iS9_iiNS7_10__identityEEEvT0_T1_T2_T3_T4_T6_E12temp_storage+36];
	add.s32 	%r686, %r374, %r375;
	bra.uni 	$L__BB7_72;
$L__BB7_52:
	// begin inline asm
	mov.u32 %r265, %laneid;
	// end inline asm
	and.b32  	%r291, %r60, 992;
	add.s32 	%r292, %r291, 32;
	setp.gt.s32 	%p27, %r292, %r120;
	not.b32 	%r293, %r291;
	add.s32 	%r294, %r120, %r293;
	selp.b32 	%r289, %r294, 31, %p27;
	mov.b32 	%r268, 1;
	mov.b32 	%r290, -1;
	// begin inline asm
	shfl.sync.down.b32 %r266, %r670, %r268, %r289, %r290;
	// end inline asm
	setp.lt.s32 	%p28, %r265, %r289;
	selp.b32 	%r295, %r266, 0, %p28;
	add.s32 	%r272, %r295, %r670;
	mov.b32 	%r273, 2;
	// begin inline asm
	shfl.sync.down.b32 %r271, %r272, %r273, %r289, %r290;
	// end inline asm
	add.s32 	%r296, %r265, 2;
	setp.gt.s32 	%p29, %r296, %r289;
	selp.b32 	%r297, 0, %r271, %p29;
	add.s32 	%r277, %r272, %r297;
	mov.b32 	%r278, 4;
	// begin inline asm
	shfl.sync.down.b32 %r276, %r277, %r278, %r289, %r290;
	// end inline asm
	add.s32 	%r298, %r265, 4;
	setp.gt.s32 	%p30, %r298, %r289;
	selp.b32 	%r299, 0, %r276, %p30;
	add.s32 	%r282, %r277, %r299;
	mov.b32 	%r283, 8;
	// begin inline asm
	shfl.sync.down.b32 %r281, %r282, %r283, %r289, %r290;
	// end inline asm
	add.s32 	%r300, %r265, 8;
	setp.gt.s32 	%p31, %r300, %r289;
	selp.b32 	%r301, 0, %r281, %p31;
	add.s32 	%r287, %r282, %r301;
	mov.b32 	%r288, 16;
	// begin inline asm
	shfl.sync.down.b32 %r286, %r287, %r288, %r289, %r290;
	// end inline asm
	add.s32 	%r302, %r265, 16;
	setp.gt.s32 	%p32, %r302, %r289;
	selp.b32 	%r303, 0, %r286, %p32;
	add.s32 	%r686, %r287, %r303;
	setp.ne.s32 	%p33, %r265, 0;
	@%p33 bra 	$L__BB7_54;
	shr.u32 	%r304, %r60, 3;
	and.b32  	%r305, %r304, 124;
	mov.u32 	%r306, _ZZN3cub18CUB_300001_SM_10006detail6reduce28DeviceReduceSingleTileKernelINS2_10policy_hubIiyN4cuda3std3__44plusIiEEE10Policy1000EPiSC_iS9_iiNS7_10__identityEEEvT0_T1_T2_T3_T4_T6_E12temp_storage;
	add.s32 	%r307, %r306, %r305;
	st.shared.u32 	[%r307+8], %r686;
$L__BB7_54:
	bar.sync 	0;
	setp.ne.s32 	%p34, %r60, 0;
	@%p34 bra 	$L__BB7_72;
	setp.gt.s32 	%p35, %r120, 32;
	ld.shared.u32 	%r308, [_ZZN3cub18CUB_300001_SM_10006detail6reduce28DeviceReduceSingleTileKernelINS2_10policy_hubIiyN4cuda3std3__44plusIiEEE10Policy1000EPiSC_iS9_iiNS7_10__identityEEEvT0_T1_T2_T3_T4_T6_E12temp_storage+12];
	selp.b32 	%r309, %r308, 0, %p35;
	add.s32 	%r310, %r309, %r686;
	setp.gt.s32 	%p36, %r120, 64;
	ld.shared.u32 	%r311, [_ZZN3cub18CUB_300001_SM_10006detail6reduce28DeviceReduceSingleTileKernelINS2_10policy_hubIiyN4cuda3std3__44plusIiEEE10Policy1000EPiSC_iS9_iiNS7_10__identityEEEvT0_T1_T2_T3_T4_T6_E12temp_storage+16];
	selp.b32 	%r312, %r311, 0, %p36;
	add.s32 	%r313, %r310, %r312;
	setp.gt.s32 	%p37, %r120, 96;
	ld.shared.u32 	%r314, [_ZZN3cub18CUB_300001_SM_10006detail6reduce28DeviceReduceSingleTileKernelINS2_10policy_hubIiyN4cuda3std3__44plusIiEEE10Policy1000EPiSC_iS9_iiNS7_10__identityEEEvT0_T1_T2_T3_T4_T6_E12temp_storage+20];
	selp.b32 	%r315, %r314, 0, %p37;
	add.s32 	%r316, %r313, %r315;
	setp.gt.s32 	%p38, %r120, 128;
	ld.shared.u32 	%r317, [_ZZN3cub18CUB_300001_SM_10006detail6reduce28DeviceReduceSingleTileKernelINS2_10policy_hubIiyN4cuda3std3__44plusIiEEE10Policy1000EPiSC_iS9_iiNS7_10__identityEEEvT0_T1_T2_T3_T4_T6_E12temp_storage+24];
	selp.b32 	%r318, %r317, 0, %p38;
	add.s32 	%r319, %r316, %r318;
	setp.gt.s32 	%p39, %r120, 160;
	ld.shared.u32 	%r320, [_ZZN3cub18CUB_300001_SM_10006detail6reduce28DeviceReduceSingleTileKernelINS2_10policy_hubIiyN4cuda3std3__44plusIiEEE10Policy1000EPiSC_iS9_iiNS7_10__identityEEEvT0_T1_T2_T3_T4_T6_E12temp_storage+28];
	selp.b32 	%r321, %r320, 0, %p39;
	add.s32 	%r322, %r319, %r321;
	setp.gt.s32 	%p40, %r120, 192;
	ld.shared.u32 	%r323, [_ZZN3cub18CUB_300001_SM_10006detail6reduce28DeviceReduceSingleTileKernelINS2_10policy_hubIiyN4cuda3std3__44plusIiEEE10Policy1000EPiSC_iS9_iiNS7_10__identityEEEvT0_T1_T2_T3_T4_T6_E12temp_storage+32];
	selp.b32 	%r324, %r323, 0, %p40;
	add.s32 	%r325, %r322, %r324;
	setp.gt.s32 	%p41, %r120, 224;
	ld.shared.u32 	%r326, [_ZZN3cub18CUB_300001_SM_10006detail6reduce28DeviceReduceSingleTileKernelINS2_10policy_hubIiyN4cuda3std3__44plusIiEEE10Policy1000EPiSC_iS9_iiNS7_10__identityEEEvT0_T1_T2_T3_T4_T6_E12temp_storage+36];
	selp.b32 	%r327, %r326, 0, %p41;
	add.s32 	%r686, %r325, %r327;
	bra.uni 	$L__BB7_72;
$L__BB7_56:
	mov.u32 	%r85, %tid.x;
	mul.wide.u32 	%rd35, %r85, 4;
	add.s64 	%rd19, %rd16, %rd35;
	// begin inline asm
	ld.global.nc.u32 %r122, [%rd19];
	// end inline asm
	add.s64 	%rd20, %rd19, 1024;
	// begin inline asm
	ld.global.nc.u32 %r123, [%rd20];
	// end inline asm
	add.s64 	%rd21, %rd19, 2048;
	// begin inline asm
	ld.global.nc.u32 %r124, [%rd21];
	// end inline asm
	add.s64 	%rd22, %rd19, 3072;
	// begin inline asm
	ld.global.nc.u32 %r125, [%rd22];
	// end inline asm
	add.s64 	%rd23, %rd19, 4096;
	// begin inline asm
	ld.global.nc.u32 %r126, [%rd23];
	// end inline asm
	add.s64 	%rd24, %rd19, 5120;
	// begin inline asm
	ld.global.nc.u32 %r127, [%rd24];
	// end inline asm
	add.s64 	%rd25, %rd19, 6144;
	// begin inline asm
	ld.global.nc.u32 %r128, [%rd25];
	// end inline asm
	add.s64 	%rd26, %rd19, 7168;
	// begin inline asm
	ld.global.nc.u32 %r129, [%rd26];
	// end inline asm
	add.s64 	%rd27, %rd19, 8192;
	// begin inline asm
	ld.global.nc.u32 %r130, [%rd27];
	// end inline asm
	add.s64 	%rd28, %rd19, 9216;
	// begin inline asm
	ld.global.nc.u32 %r131, [%rd28];
	// end inline asm
	add.s64 	%rd29, %rd19, 10240;
	// begin inline asm
	ld.global.nc.u32 %r132, [%rd29];
	// end inline asm
	add.s64 	%rd30, %rd19, 11264;
	// begin inline asm
	ld.global.nc.u32 %r133, [%rd30];
	// end inline asm
	add.s64 	%rd31, %rd19, 12288;
	// begin inline asm
	ld.global.nc.u32 %r134, [%rd31];
	// end inline asm
	add.s64 	%rd32, %rd19, 13312;
	// begin inline asm
	ld.global.nc.u32 %r135, [%rd32];
	// end inline asm
	add.s64 	%rd33, %rd19, 14336;
	// begin inline asm
	ld.global.nc.u32 %r136, [%rd33];
	// end inline asm
	add.s64 	%rd34, %rd19, 15360;
	// begin inline asm
	ld.global.nc.u32 %r137, [%rd34];
	// end inline asm
	add.s32 	%r139, %r123, %r122;
	add.s32 	%r140, %r124, %r139;
	add.s32 	%r141, %r125, %r140;
	add.s32 	%r142, %r126, %r141;
	add.s32 	%r143, %r127, %r142;
	add.s32 	%r144, %r128, %r143;
	add.s32 	%r145, %r129, %r144;
	add.s32 	%r146, %r130, %r145;
	add.s32 	%r147, %r131, %r146;
	add.s32 	%r148, %r132, %r147;
	add.s32 	%r149, %r133, %r148;
	add.s32 	%r150, %r134, %r149;
	add.s32 	%r151, %r135, %r150;
	add.s32 	%r152, %r136, %r151;
	add.s32 	%r685, %r137, %r152;
	setp.lt.u32 	%p4, %r120, 8192;
	mov.b32 	%r674, 4096;
	@%p4 bra 	$L__BB7_60;
	add.s32 	%r87, %r120, -4096;
	mov.b32 	%r674, 4096;
$L__BB7_58:
	mul.wide.s32 	%rd52, %r674, 4;
	add.s64 	%rd36, %rd19, %rd52;
	// begin inline asm
	ld.global.nc.u32 %r154, [%rd36];
	// end inline asm
	add.s64 	%rd37, %rd36, 1024;
	// begin inline asm
	ld.global.nc.u32 %r155, [%rd37];
	// end inline asm
	add.s64 	%rd38, %rd36, 2048;
	// begin inline asm
	ld.global.nc.u32 %r156, [%rd38];
	// end inline asm
	add.s64 	%rd39, %rd36, 3072;
	// begin inline asm
	ld.global.nc.u32 %r157, [%rd39];
	// end inline asm
	add.s64 	%rd40, %rd36, 4096;
	// begin inline asm
	ld.global.nc.u32 %r158, [%rd40];
	// end inline asm
	add.s64 	%rd41, %rd36, 5120;
	// begin inline asm
	ld.global.nc.u32 %r159, [%rd41];
	// end inline asm
	add.s64 	%rd42, %rd36, 6144;
	// begin inline asm
	ld.global.nc.u32 %r160, [%rd42];
	// end inline asm
	add.s64 	%rd43, %rd36, 7168;
	// begin inline asm
	ld.global.nc.u32 %r161, [%rd43];
	// end inline asm
	add.s64 	%rd44, %rd36, 8192;
	// begin inline asm
	ld.global.nc.u32 %r162, [%rd44];
	// end inline asm
	add.s64 	%rd45, %rd36, 9216;
	// begin inline asm
	ld.global.nc.u32 %r163, [%rd45];
	// end inline asm
	add.s64 	%rd46, %rd36, 10240;
	// begin inline asm
	ld.global.nc.u32 %r164, [%rd46];
	// end inline asm
	add.s64 	%rd47, %rd36, 11264;
	// begin inline asm
	ld.global.nc.u32 %r165, [%rd47];
	// end inline asm
	add.s64 	%rd48, %rd36, 12288;
	// begin inline asm
	ld.global.nc.u32 %r166, [%rd48];
	// end inline asm
	add.s64 	%rd49, %rd36, 13312;
	// begin inline asm
	ld.global.nc.u32 %r167, [%rd49];
	// end inline asm
	add.s64 	%rd50, %rd36, 14336;
	// begin inline asm
	ld.global.nc.u32 %r168, [%rd50];
	// end inline asm
	add.s64 	%rd51, %rd36, 15360;
	// begin inline asm
	ld.global.nc.u32 %r169, [%rd51];
	// end inline asm
	add.s32 	%r170, %r154, %r685;
	add.s32 	%r171, %r155, %r170;
	add.s32 	%r172, %r156, %r171;
	add.s32 	%r173, %r157, %r172;
	add.s32 	%r174, %r158, %r173;
	add.s32 	%r175, %r159, %r174;
	add.s32 	%r176, %r160, %r175;
	add.s32 	%r177, %r161, %r176;
	add.s32 	%r178, %r162, %r177;
	add.s32 	%r179, %r163, %r178;
	add.s32 	%r180, %r164, %r179;
	add.s32 	%r181, %r165, %r180;
	add.s32 	%r182, %r166, %r181;
	add.s32 	%r183, %r167, %r182;
	add.s32 	%r184, %r168, %r183;
	add.s32 	%r685, %r169, %r184;
	sub.s32 	%r185, %r120, %r674;
	setp.lt.s32 	%p5, %r185, 4096;
	@%p5 bra 	$L__BB7_68;
	add.s32 	%r674, %r674, 4096;
	setp.le.s32 	%p6, %r674, %r87;
	@%p6 bra 	$L__BB7_58;
$L__BB7_60:
	setp.le.s32 	%p7, %r120, %r674;
	@%p7 bra 	$L__BB7_68;
	sub.s32 	%r94, %r120, %r674;
	setp.ge.s32 	%p8, %r85, %r94;
	@%p8 bra 	$L__BB7_68;
	not.b32 	%r187, %r85;
	add.s32 	%r188, %r120, %r187;
	sub.s32 	%r95, %r188, %r674;
	and.b32  	%r189, %r95, 768;
	setp.eq.s32 	%p9, %r189, 768;
	mov.u32 	%r679, %r85;
	@%p9 bra 	$L__BB7_65;
	add.s32 	%r676, %r85, %r674;
	shr.u32 	%r190, %r95, 8;
	add.s32 	%r191, %r190, 1;
	and.b32  	%r192, %r191, 3;
	neg.s32 	%r675, %r192;
	mov.u32 	%r679, %r85;
$L__BB7_64:
	.pragma "nounroll";
	mul.wide.u32 	%rd54, %r676, 4;
	add.s64 	%rd53, %rd16, %rd54;
	// begin inline asm
	ld.global.nc.u32 %r193, [%rd53];
	// end inline asm
	add.s32 	%r685, %r193, %r685;
	add.s32 	%r679, %r679, 256;
	add.s32 	%r676, %r676, 256;
	add.s32 	%r675, %r675, 1;
	setp.ne.s32 	%p10, %r675, 0;
	@%p10 bra 	$L__BB7_64;
$L__BB7_65:
	setp.lt.u32 	%p11, %r95, 768;
	@%p11 bra 	$L__BB7_68;
	cvt.u64.u32 	%rd55, %r679;
	cvt.u64.u32 	%rd56, %r674;
	add.s64 	%rd57, %rd55, %rd56;
	shl.b64 	%rd58, %rd57, 2;
	add.s64 	%rd59, %rd58, %rd16;
	add.s64 	%rd124, %rd59, 2048;
	add.s32 	%r682, %r679, %r674;
$L__BB7_67:
	mul.wide.u32 	%rd64, %r682, 4;
	add.s64 	%rd60, %rd16, %rd64;
	// begin inline asm
	ld.global.nc.u32 %r194, [%rd60];
	// end inline asm
	add.s32 	%r198, %r194, %r685;
	add.s64 	%rd61, %rd124, -1024;
	// begin inline asm
	ld.global.nc.u32 %r195, [%rd61];
	// end inline asm
	add.s32 	%r199, %r195, %r198;
	// begin inline asm
	ld.global.nc.u32 %r196, [%rd124];
	// end inline asm
	add.s32 	%r200, %r196, %r199;
	add.s64 	%rd63, %rd124, 1024;
	// begin inline asm
	ld.global.nc.u32 %r197, [%rd63];
	// end inline asm
	add.s32 	%r685, %r197, %r200;
	add.s32 	%r679, %r679, 1024;
	add.s64 	%rd124, %rd124, 4096;
	add.s32 	%r682, %r682, 1024;
	setp.lt.s32 	%p12, %r679, %r94;
	@%p12 bra 	$L__BB7_67;
$L__BB7_68:
	// begin inline asm
	mov.u32 %r201, %laneid;
	// end inline asm
	mov.b32 	%r204, 1;
	mov.b32 	%r225, 31;
	mov.b32 	%r226, -1;
	// begin inline asm
	shfl.sync.down.b32 %r202, %r685, %r204, %r225, %r226;
	// end inline asm
	setp.gt.s32 	%p13, %r201, 30;
	selp.b32 	%r227, 0, %r202, %p13;
	add.s32 	%r208, %r227, %r685;
	mov.b32 	%r209, 2;
	// begin inline asm
	shfl.sync.down.b32 %r207, %r208, %r209, %r225, %r226;
	// end inline asm
	setp.gt.s32 	%p14, %r201, 29;
	selp.b32 	%r228, 0, %r207, %p14;
	add.s32 	%r213, %r208, %r228;
	mov.b32 	%r214, 4;
	// begin inline asm
	shfl.sync.down.b32 %r212, %r213, %r214, %r225, %r226;
	// end inline asm
	setp.gt.s32 	%p15, %r201, 27;
	selp.b32 	%r229, 0, %r212, %p15;
	add.s32 	%r218, %r213, %r229;
	mov.b32 	%r219, 8;
	// begin inline asm
	shfl.sync.down.b32 %r217, %r218, %r219, %r225, %r226;
	// end inline asm
	setp.gt.s32 	%p16, %r201, 23;
	selp.b32 	%r230, 0, %r217, %p16;
	add.s32 	%r223, %r218, %r230;
	mov.b32 	%r224, 16;
	// begin inline asm
	shfl.sync.down.b32 %r222, %r223, %r224, %r225, %r226;
	// end inline asm
	setp.gt.s32 	%p17, %r201, 15;
	selp.b32 	%r231, 0, %r222, %p17;
	add.s32 	%r686, %r223, %r231;
	setp.ne.s32 	%p18, %r201, 0;
	@%p18 bra 	$L__BB7_70;
	shr.u32 	%r232, %r85, 3;
	and.b32  	%r233, %r232, 124;
	mov.u32 	%r234, _ZZN3cub18CUB_300001_SM_10006detail6reduce28DeviceReduceSingleTileKernelINS2_10policy_hubIiyN4cuda3std3__44plusIiEEE10Policy1000EPiSC_iS9_iiNS7_10__identityEEEvT0_T1_T2_T3_T4_T6_E12temp_storage;
	add.s32 	%r235, %r234, %r233;
	st.shared.u32 	[%r235+8], %r686;
$L__BB7_70:
	bar.sync 	0;
	setp.ne.s32 	%p19, %r85, 0;
	@%p19 bra 	$L__BB7_72;
	ld.shared.u32 	%r236, [_ZZN3cub18CUB_300001_SM_10006detail6reduce28DeviceReduceSingleTileKernelINS2_10policy_hubIiyN4cuda3std3__44plusIiEEE10Policy1000EPiSC_iS9_iiNS7_10__identityEEEvT0_T1_T2_T3_T4_T6_E12temp_storage+12];
	add.s32 	%r237, %r236, %r686;
	ld.shared.u32 	%r238, [_ZZN3cub18CUB_300001_SM_10006detail6reduce28DeviceReduceSingleTileKernelINS2_10policy_hubIiyN4cuda3std3__44plusIiEEE10Policy1000EPiSC_iS9_iiNS7_10__identityEEEvT0_T1_T2_T3_T4_T6_E12temp_storage+16];
	add.s32 	%r239, %r237, %r238;
	ld.shared.u32 	%r240, [_ZZN3cub18CUB_300001_SM_10006detail6reduce28DeviceReduceSingleTileKernelINS2_10policy_hubIiyN4cuda3std3__44plusIiEEE10Policy1000EPiSC_iS9_iiNS7_10__identityEEEvT0_T1_T2_T3_T4_T6_E12temp_storage+20];
	add.s32 	%r241, %r239, %r240;
	ld.shared.u32 	%r242, [_ZZN3cub18CUB_300001_SM_10006detail6reduce28DeviceReduceSingleTileKernelINS2_10policy_hubIiyN4cuda3std3__44plusIiEEE10Policy1000EPiSC_iS9_iiNS7_10__identityEEEvT0_T1_T2_T3_T4_T6_E12temp_storage+24];
	add.s32 	%r243, %r241, %r242;
	ld.shared.u32 	%r244, [_ZZN3cub18CUB_300001_SM_10006detail6reduce28DeviceReduceSingleTileKernelINS2_10policy_hubIiyN4cuda3std3__44plusIiEEE10Policy1000EPiSC_iS9_iiNS7_10__identityEEEvT0_T1_T2_T3_T4_T6_E12temp_storage+28];
	add.s32 	%r245, %r243, %r244;
	ld.shared.u32 	%r246, [_ZZN3cub18CUB_300001_SM_10006detail6reduce28DeviceReduceSingleTileKernelINS2_10policy_hubIiyN4cuda3std3__44plusIiEEE10Policy1000EPiSC_iS9_iiNS7_10__identityEEEvT0_T1_T2_T3_T4_T6_E12temp_storage+32];
	add.s32 	%r247, %r245, %r246;
	ld.shared.u32 	%r248, [_ZZN3cub18CUB_300001_SM_10006detail6reduce28DeviceReduceSingleTileKernelINS2_10policy_hubIiyN4cuda3std3__44plusIiEEE10Policy1000EPiSC_iS9_iiNS7_10__identityEEEvT0_T1_T2_T3_T4_T6_E12temp_storage+36];
	add.s32 	%r686, %r247, %r248;
$L__BB7_72:
	mov.u32 	%r631, %tid.x;
	setp.ne.s32 	%p95, %r631, 0;
	@%p95 bra 	$L__BB7_74;
	add.s32 	%r632, %r686, %r121;
	st.global.u32 	[%rd1], %r632;
$L__BB7_74:
	ret;

}


// ===== COMPILED SASS (sm_100) =====

	.target	sm_100

	.elftype	@"ET_EXEC"


//--------------------- .note.nv.tkinfo           --------------------------
	.section	.note.nv.tkinfo,"",@"SHT_NOTE"
	.sectionflags	@"SHF_NOTE_NV_TKINFO"
	.tkinfo
        /*0018*/ 	.word	0x00000002
        /*0030*/ 	.string	""
        /*0030*/ 	.string	"ptxas"
        /*0030*/ 	.string	"Cuda compilation tools, release 13.0, V13.0.88"
        /*0030*/ 	.string	"Build cuda_13.0.r13.0/compiler.36424714_0"
        /*0030*/ 	.string	"-arch sm_100 -m 64 "



//--------------------- .note.nv.cuinfo           --------------------------
	.section	.note.nv.cuinfo,"",@"SHT_NOTE"
	.sectionflags	@"SHF_NOTE_NV_CUINFO"
        /*0018*/ 	.short	0x0002
        /*001a*/ 	.short	0x0064
        /*001c*/ 	.short	0x0082
	.zero		2


//--------------------- .nv.info                  --------------------------
	.section	.nv.info,"",@"SHT_CUDA_INFO"
	.align	4


	//----- nvinfo : EIATTR_REGCOUNT
	.align		4
        /*0000*/ 	.byte	0x04, 0x2f
        /*0002*/ 	.short	(.L_44 - .L_43)
	.align		4
.L_43:
        /*0004*/ 	.word	index@(_Z6reducePiS_)
        /*0008*/ 	.word	0x0000000b


	//----- nvinfo : EIATTR_FRAME_SIZE
	.align		4
.L_44:
        /*000c*/ 	.byte	0x04, 0x11
        /*000e*/ 	.short	(.L_46 - .L_45)
	.align		4
.L_45:
        /*0010*/ 	.word	index@(_Z6reducePiS_)
        /*0014*/ 	.word	0x00000000


	//----- nvinfo : EIATTR_REGCOUNT
	.align		4
.L_46:
        /*0018*/ 	.byte	0x04, 0x2f
        /*001a*/ 	.short	(.L_48 - .L_47)
	.align		4
.L_47:
        /*001c*/ 	.word	index@(_ZN3cub18CUB_300001_SM_10006detail11EmptyKernelIvEEvv)
        /*0020*/ 	.word	0x00000004


	//----- nvinfo : EIATTR_FRAME_SIZE
	.align		4
.L_48:
        /*0024*/ 	.byte	0x04, 0x11
        /*0026*/ 	.short	(.L_50 - .L_49)
	.align		4
.L_49:
        /*0028*/ 	.word	index@(_ZN3cub18CUB_300001_SM_10006detail11EmptyKernelIvEEvv)
        /*002c*/ 	.word	0x00000000


	//----- nvinfo : EIATTR_REGCOUNT
	.align		4
.L_50:
        /*0030*/ 	.byte	0x04, 0x2f
        /*0032*/ 	.short	(.L_52 - .L_51)
	.align		4
.L_51:
        /*0034*/ 	.word	index@(_ZN3cub18CUB_300001_SM_10006detail6reduce28DeviceReduceSingleTileKernelINS2_10policy_hubIijN4cuda3std3__44plusIiEEE10Policy1000EN6thrust24THRUST_300001_SM_1000_NS6detail15normal_iteratorINSD_10device_ptrIiEEEEPijS9_iiNS7_10__identityEEEvT0_T1_T2_T3_T4_T6_)
        /*0038*/ 	.word	0x00000020


	//----- nvinfo : EIATTR_FRAME_SIZE
	.align		4
.L_52:
        /*003c*/ 	.byte	0x04, 0x11
        /*003e*/ 	.short	(.L_54 - .L_53)
	.align		4
.L_53:
        /*0040*/ 	.word	index@(_ZN3cub18CUB_300001_SM_10006detail6reduce28DeviceReduceSingleTileKernelINS2_10policy_hubIijN4cuda3std3__44plusIiEEE10Policy1000EN6thrust24THRUST_300001_SM_1000_NS6detail15normal_iteratorINSD_10device_ptrIiEEEEPijS9_iiNS7_10__identityEEEvT0_T1_T2_T3_T4_T6_)
        /*0044*/ 	.word	0x00000000


	//----- nvinfo : EIATTR_REGCOUNT
	.align		4
.L_54:
        /*0048*/ 	.byte	0x04, 0x2f
        /*004a*/ 	.short	(.L_56 - .L_55)
	.align		4
.L_55:
        /*004c*/ 	.word	index@(_ZN3cub18CUB_300001_SM_10006detail6reduce18DeviceReduceKernelINS2_10policy_hubIijN4cuda3std3__44plusIiEEE10Policy1000EN6thrust24THRUST_300001_SM_1000_NS6detail15normal_iteratorINSD_10device_ptrIiEEEEjS9_iNS7_10__identityEEEvT0_PT3_T1_NS0_13GridEvenShareISN_EET2_T4_)
        /*0050*/ 	.word	0x00000020


	//----- nvinfo : EIATTR_FRAME_SIZE
	.align		4
.L_56:
        /*0054*/ 	.byte	0x04, 0x11
        /*0056*/ 	.short	(.L_58 - .L_57)
	.align		4
.L_57:
        /*0058*/ 	.word	index@(_ZN3cub18CUB_300001_SM_10006detail6reduce18DeviceReduceKernelINS2_10policy_hubIijN4cuda3std3__44plusIiEEE10Policy1000EN6thrust24THRUST_300001_SM_1000_NS6detail15normal_iteratorINSD_10device_ptrIiEEEEjS9_iNS7_10__identityEEEvT0_PT3_T1_NS0_13GridEvenShareISN_EET2_T4_)
        /*005c*/ 	.word	0x00000000


	//----- nvinfo : EIATTR_REGCOUNT
	.align		4
.L_58:
        /*0060*/ 	.byte	0x04, 0x2f
        /*0062*/ 	.short	(.L_60 - .L_59)
	.align		4
.L_59:
        /*0064*/ 	.word	index@(_ZN3cub18CUB_300001_SM_10006detail6reduce28DeviceReduceSingleTileKernelINS2_10policy_hubIijN4cuda3std3__44plusIiEEE10Policy1000EPiSC_iS9_iiNS7_10__identityEEEvT0_T1_T2_T3_T4_T6_)
        /*0068*/ 	.word	0x00000020


	//----- nvinfo : EIATTR_FRAME_SIZE
	.align		4
.L_60:
        /*006c*/ 	.byte	0x04, 0x11
        /*006e*/ 	.short	(.L_62 - .L_61)
	.align		4
.L_61:
        /*0070*/ 	.word	index@(_ZN3cub18CUB_300001_SM_10006detail6reduce28DeviceReduceSingleTileKernelINS2_10policy_hubIijN4cuda3std3__44plusIiEEE10Policy1000EPiSC_iS9_iiNS7_10__identityEEEvT0_T1_T2_T3_T4_T6_)
        /*0074*/ 	.word	0x00000000


	//----- nvinfo : EIATTR_REGCOUNT
	.align		4
.L_62:
        /*0078*/ 	.byte	0x04, 0x2f
        /*007a*/ 	.short	(.L_64 - .L_63)
	.align		4
.L_63:
        /*007c*/ 	.word	index@(_ZN3cub18CUB_300001_SM_10006detail6reduce28DeviceReduceSingleTileKernelINS2_10policy_hubIiyN4cuda3std3__44plusIiEEE10Policy1000EN6thrust24THRUST_300001_SM_1000_NS6detail15normal_iteratorINSD_10device_ptrIiEEEEPiyS9_iiNS7_10__identityEEEvT0_T1_T2_T3_T4_T6_)
        /*0080*/ 	.word	0x0000001f


	//----- nvinfo : EIATTR_FRAME_SIZE
	.align		4
.L_64:
        /*0084*/ 	.byte	0x04, 0x11
        /*0086*/ 	.short	(.L_66 - .L_65)
	.align		4
.L_65:
        /*0088*/ 	.word	index@(_ZN3cub18CUB_300001_SM_10006detail6reduce28DeviceReduceSingleTileKernelINS2_10policy_hubIiyN4cuda3std3__44plusIiEEE10Policy1000EN6thrust24THRUST_300001_SM_1000_NS6detail15normal_iteratorINSD_10device_ptrIiEEEEPiyS9_iiNS7_10__identityEEEvT0_T1_T2_T3_T4_T6_)
        /*008c*/ 	.word	0x00000000


	//----- nvinfo : EIATTR_REGCOUNT
	.align		4
.L_66:
        /*0090*/ 	.byte	0x04, 0x2f
        /*0092*/ 	.short	(.L_68 - .L_67)
	.align		4
.L_67:
        /*0094*/ 	.word	index@(_ZN3cub18CUB_300001_SM_10006detail6reduce18DeviceReduceKernelINS2_10policy_hubIiyN4cuda3std3__44plusIiEEE10Policy1000EN6thrust24THRUST_300001_SM_1000_NS6detail15normal_iteratorINSD_10device_ptrIiEEEEyS9_iNS7_10__identityEEEvT0_PT3_T1_NS0_13GridEvenShareISN_EET2_T4_)
        /*0098*/ 	.word	0x0000001e


	//----- nvinfo : EIATTR_FRAME_SIZE
	.align		4
.L_68:
        /*009c*/ 	.byte	0x04, 0x11
        /*009e*/ 	.short	(.L_70 - .L_69)
	.align		4
.L_69:
        /*00a0*/ 	.word	index@(_ZN3cub18CUB_300001_SM_10006detail6reduce18DeviceReduceKernelINS2_10policy_hubIiyN4cuda3std3__44plusIiEEE10Policy1000EN6thrust24THRUST_300001_SM_1000_NS6detail15normal_iteratorINSD_10device_ptrIiEEEEyS9_iNS7_10__identityEEEvT0_PT3_T1_NS0_13GridEvenShareISN_EET2_T4_)
        /*00a4*/ 	.word	0x00000000


	//----- nvinfo : EIATTR_REGCOUNT
	.align		4
.L_70:
        /*00a8*/ 	.byte	0x04, 0x2f
        /*00aa*/ 	.short	(.L_72 - .L_71)
	.align		4
.L_71:
        /*00ac*/ 	.word	index@(_ZN3cub18CUB_300001_SM_10006detail6reduce28DeviceReduceSingleTileKernelINS2_10policy_hubIiyN4cuda3std3__44plusIiEEE10Policy1000EPiSC_iS9_iiNS7_10__identityEEEvT0_T1_T2_T3_T4_T6_)
        /*00b0*/ 	.word	0x00000020


	//----- nvinfo : EIATTR_FRAME_SIZE
	.align		4
.L_72:
        /*00b4*/ 	.byte	0x04, 0x11
        /*00b6*/ 	.short	(.L_74 - .L_73)
	.align		4
.L_73:
        /*00b8*/ 	.word	index@(_ZN3cub18CUB_300001_SM_10006detail6reduce28DeviceReduceSingleTileKernelINS2_10policy_hubIiyN4cuda3std3__44plusIiEEE10Policy1000EPiSC_iS9_iiNS7_10__identityEEEvT0_T1_T2_T3_T4_T6_)
        /*00bc*/ 	.word	0x00000000


	//----- nvinfo : EIATTR_MIN_STACK_SIZE
	.align		4
.L_74:
        /*00c0*/ 	.byte	0x04, 0x12
        /*00c2*/ 	.short	(.L_76 - .L_75)
	.align		4
.L_75:
        /*00c4*/ 	.word	index@(_ZN3cub18CUB_300001_SM_10006detail6reduce28DeviceReduceSingleTileKernelINS2_10policy_hubIiyN4cuda3std3__44plusIiEEE10Policy1000EPiSC_iS9_iiNS7_10__identityEEEvT0_T1_T2_T3_T4_T6_)
        /*00c8*/ 	.word	0x00000000


	//----- nvinfo : EIATTR_MIN_STACK_SIZE
	.align		4
.L_76:
        /*00cc*/ 	.byte	0x04, 0x12
        /*00ce*/ 	.short	(.L_78 - .L_77)
	.align		4
.L_77:
        /*00d0*/ 	.word	index@(_ZN3cub18CUB_300001_SM_10006detail6reduce18DeviceReduceKernelINS2_10policy_hubIiyN4cuda3std3__44plusIiEEE10Policy1000EN6thrust24THRUST_300001_SM_1000_NS6detail15normal_iteratorINSD_10device_ptrIiEEEEyS9_iNS7_10__identityEEEvT0_PT3_T1_NS0_13GridEvenShareISN_EET2_T4_)
        /*00d4*/ 	.word	0x00000000


	//----- nvinfo : EIATTR_MIN_STACK_SIZE
	.align		4
.L_78:
        /*00d8*/ 	.byte	0x04, 0x12
        /*00da*/ 	.short	(.L_80 - .L_79)
	.align		4
.L_79:
        /*00dc*/ 	.word	index@(_ZN3cub18CUB_300001_SM_10006detail6reduce28DeviceReduceSingleTileKernelINS2_10policy_hubIiyN4cuda3std3__44plusIiEEE10Policy1000EN6thrust24THRUST_300001_SM_1000_NS6detail15normal_iteratorINSD_10device_ptrIiEEEEPiyS9_iiNS7_10__identityEEEvT0_T1_T2_T3_T4_T6_)
        /*00e0*/ 	.word	0x00000000


	//----- nvinfo : EIATTR_MIN_STACK_SIZE
	.align		4
.L_80:
        /*00e4*/ 	.byte	0x04, 0x12
        /*00e6*/ 	.short	(.L_82 - .L_81)
	.align		4
.L_81:
        /*00e8*/ 	.word	index@(_ZN3cub18CUB_300001_SM_10006detail6reduce28DeviceReduceSingleTileKernelINS2_10policy_hubIijN4cuda3std3__44plusIiEEE10Policy1000EPiSC_iS9_iiNS7_10__identityEEEvT0_T1_T2_T3_T4_T6_)
        /*00ec*/ 	.word	0x00000000


	//----- nvinfo : EIATTR_MIN_STACK_SIZE
	.align		4
.L_82:
        /*00f0*/ 	.byte	0x04, 0x12
        /*00f2*/ 	.short	(.L_84 - .L_83)
	.align		4
.L_83:
        /*00f4*/ 	.word	index@(_ZN3cub18CUB_300001_SM_10006detail6reduce18DeviceReduceKernelINS2_10policy_hubIijN4cuda3std3__44plusIiEEE10Policy1000EN6thrust24THRUST_300001_SM_1000_NS6detail15normal_iteratorINSD_10device_ptrIiEEEEjS9_iNS7_10__identityEEEvT0_PT3_T1_NS0_13GridEvenShareISN_EET2_T4_)
        /*00f8*/ 	.word	0x00000000


	//----- nvinfo : EIATTR_MIN_STACK_SIZE
	.align		4
.L_84:
        /*00fc*/ 	.byte	0x04, 0x12
        /*00fe*/ 	.short	(.L_86 - .L_85)
	.align		4
.L_85:
        /*0100*/ 	.word	index@(_ZN3cub18CUB_300001_SM_10006detail6reduce28DeviceReduceSingleTileKernelINS2_10policy_hubIijN4cuda3std3__44plusIiEEE10Policy1000EN6thrust24THRUST_300001_SM_1000_NS6detail15normal_iteratorINSD_10device_ptrIiEEEEPijS9_iiNS7_10__identityEEEvT0_T1_T2_T3_T4_T6_)
        /*0104*/ 	.word	0x00000000


	//----- nvinfo : EIATTR_MIN_STACK_SIZE
	.align		4
.L_86:
        /*0108*/ 	.byte	0x04, 0x12
        /*010a*/ 	.short	(.L_88 - .L_87)
	.align		4
.L_87:
        /*010c*/ 	.word	index@(_ZN3cub18CUB_300001_SM_10006detail11EmptyKernelIvEEvv)
        /*0110*/ 	.word	0x00000000


	//----- nvinfo : EIATTR_MIN_STACK_SIZE
	.align		4
.L_88:
        /*0114*/ 	.byte	0x04, 0x12
        /*0116*/ 	.short	(.L_90 - .L_89)
	.align		4
.L_89:
        /*0118*/ 	.word	index@(_Z6reducePiS_)
        /*011c*/ 	.word	0x00000000
.L_90:


//--------------------- .nv.compat                --------------------------
	.section	.nv.compat,"",@"SHT_CUDA_COMPAT_INFO"
	.align	4
        /*0000*/ 	.byte	0x02, 0x09, 0x00, 0x00, 0x02, 0x02, 0x01, 0x00, 0x02, 0x05, 0x05, 0x00, 0x03, 0x07, 0x01, 0x01
        /*0010*/ 	.byte	0x02, 0x03, 0x00, 0x00, 0x02, 0x06, 0x01, 0x00, 0x04, 0x0b, 0x08, 0x00, 0x09, 0x00, 0x00, 0x00
        /*0020*/ 	.byte	0x00, 0x00, 0x00, 0x00


//--------------------- .nv.info._ZN3cub18CUB_300001_SM_10006detail6reduce28DeviceReduceSingleTileKernelINS2_10policy_hubIiyN4cuda3std3__44plusIiEEE10Policy1000EPiSC_iS9_iiNS7_10__identityEEEvT0_T1_T2_T3_T4_T6_ --------------------------
	.section	.nv.info._ZN3cub18CUB_300001_SM_10006detail6reduce28DeviceReduceSingleTileKernelINS2_10policy_hubIiyN4cuda3std3__44plusIiEEE10Policy1000EPiSC_iS9_iiNS7_10__identityEEEvT0_T1_T2_T3_T4_T6_,"",@"SHT_CUDA_INFO"
	.sectionflags	@""
	.align	4


	//----- nvinfo : EIATTR_CUDA_API_VERSION
	.align		4
        /*0000*/ 	.byte	0x04, 0x37
        /*0002*/ 	.short	(.L_92 - .L_91)
.L_91:
        /*0004*/ 	.word	0x00000082


	//----- nvinfo : EIATTR_KPARAM_INFO
	.align		4
.L_92:
        /*0008*/ 	.byte	0x04, 0x17
        /*000a*/ 	.short	(.L_94 - .L_93)
.L_93:
        /*000c*/ 	.word	0x00000000
        /*0010*/ 	.short	0x0005
        /*0012*/ 	.short	0x001c
        /*0014*/ 	.byte	0x00, 0xf0, 0x05, 0x00


	//----- nvinfo : EIATTR_KPARAM_INFO
	.align		4
.L_94:
        /*0018*/ 	.byte	0x04, 0x17
        /*001a*/ 	.short	(.L_96 - .L_95)
.L_95:
        /*001c*/ 	.word	0x00000000
        /*0020*/ 	.short	0x0004
        /*0022*/ 	.short	0x0018
        /*0024*/ 	.byte	0x00, 0xf0, 0x11, 0x00


	//----- nvinfo : EIATTR_KPARAM_INFO
	.align		4
.L_96:
        /*0028*/ 	.byte	0x04, 0x17
        /*002a*/ 	.short	(.L_98 - .L_97)
.L_97:
        /*002c*/ 	.word	0x00000000
        /*0030*/ 	.short	0x0003
        /*0032*/ 	.short	0x0014
        /*0034*/ 	.byte	0x00, 0xf0, 0x05, 0x00


	//----- nvinfo : EIATTR_KPARAM_INFO
	.align		4
.L_98:
        /*0038*/ 	.byte	0x04, 0x17
        /*003a*/ 	.short	(.L_100 - .L_99)
.L_99:
        /*003c*/ 	.word	0x00000000
        /*0040*/ 	.short	0x0002
        /*0042*/ 	.short	0x0010
        /*0044*/ 	.byte	0x00, 0xf0, 0x11, 0x00


	//----- nvinfo : EIATTR_KPARAM_INFO
	.align		4
.L_100:
        /*0048*/ 	.byte	0x04, 0x17
        /*004a*/ 	.short	(.L_102 - .L_101)
.L_101:
        /*004c*/ 	.word	0x00000000
        /*0050*/ 	.short	0x0001
        /*0052*/ 	.short	0x0008
        /*0054*/ 	.byte	0x00, 0xf5, 0x21, 0x00


	//----- nvinfo : EIATTR_KPARAM_INFO
	.align		4
.L_102:
        /*0058*/ 	.byte	0x04, 0x17
        /*005a*/ 	.short	(.L_104 - .L_103)
.L_103:
        /*005c*/ 	.word	0x00000000
        /*0060*/ 	.short	0x0000
        /*0062*/ 	.short	0x0000
        /*0064*/ 	.byte	0x00, 0xf5, 0x21, 0x00


	//----- nvinfo : EIATTR_SPARSE_MMA_MASK
	.align		4
.L_104:
        /*0068*/ 	.byte	0x03, 0x50
        /*006a*/ 	.short	0x0000


	//----- nvinfo : EIATTR_MAXREG_COUNT
	.align		4
        /*006c*/ 	.byte	0x03, 0x1b
        /*006e*/ 	.short	0x00ff


	//----- nvinfo : EIATTR_NUM_BARRIERS
	.align		4
        /*0070*/ 	.byte	0x02, 0x4c
        /*0072*/ 	.byte	0x01
	.zero		1


	//----- nvinfo : EIATTR_MERCURY_ISA_VERSION
	.align		4
        /*0074*/ 	.byte	0x03, 0x5f
        /*0076*/ 	.short	0x0101


	//----- nvinfo : EIATTR_COOP_GROUP_MASK_REGIDS
	.align		4
        /*0078*/ 	.byte	0x04, 0x29
        /*007a*/ 	.short	(.L_106 - .L_105)


	//   ....[0]....
.L_105:
        /*007c*/ 	.word	0xffffffff


	//   ....[1]....
        /*0080*/ 	.word	0xffffffff


	//   ....[2]....
        /*0084*/ 	.word	0xffffffff


	//   ....[3]....
        /*0088*/ 	.word	0xffffffff


	//   ....[4]....
        /*008c*/ 	.word	0xffffffff


	//   ....[5]....
        /*0090*/ 	.word	0xffffffff


	//   ....[6]....
        /*0094*/ 	.word	0xffffffff


	//   ....[7]....
        /*0098*/ 	.word	0xffffffff


	//   ....[8]....
        /*009c*/ 	.word	0xffffffff


	//   ....[9]....
        /*00a0*/ 	.word	0xffffffff


	//   ....[10]....
        /*00a4*/ 	.word	0xffffffff


	//   ....[11]....
        /*00a8*/ 	.word	0xffffffff


	//   ....[12]....
        /*00ac*/ 	.word	0xffffffff


	//   ....[13]....
        /*00b0*/ 	.word	0xffffffff


	//   ....[14]....
        /*00b4*/ 	.word	0xffffffff


	//   ....[15]....
        /*00b8*/ 	.word	0xffffffff


	//   ....[16]....
        /*00bc*/ 	.word	0xffffffff


	//   ....[17]....
        /*00c0*/ 	.word	0xffffffff


	//   ....[18]....
        /*00c4*/ 	.word	0xffffffff


	//   ....[19]....
        /*00c8*/ 	.word	0xffffffff


	//   ....[20]....
        /*00cc*/ 	.word	0xffffffff


	//   ....[21]....
        /*00d0*/ 	.word	0xffffffff


	//   ....[22]....
        /*00d4*/ 	.word	0xffffffff


	//   ....[23]....
        /*00d8*/ 	.word	0xffffffff


	//   ....[24]....
        /*00dc*/ 	.word	0xffffffff


	//   ....[25]....
        /*00e0*/ 	.word	0xffffffff


	//   ....[26]....
        /*00e4*/ 	.word	0xffffffff


	//   ....[27]....
        /*00e8*/ 	.word	0xffffffff


	//   ....[28]....
        /*00ec*/ 	.word	0xffffffff


	//   ....[29]....
        /*00f0*/ 	.word	0xffffffff


	//----- nvinfo : EIATTR_COOP_GROUP_INSTR_OFFSETS
	.align		4
.L_106:
        /*00f4*/ 	.byte	0x04, 0x28
        /*00f6*/ 	.short	(.L_108 - .L_107)


	//   ....[0]....
.L_107:
        /*00f8*/ 	.word	0x00000890


	//   ....[1]....
        /*00fc*/ 	.word	0x000008f0


	//   ....[2]....
        /*0100*/ 	.word	0x00000940


	//   ....[3]....
        /*0104*/ 	.word	0x000009b0


	//   ....[4]....
        /*0108*/ 	.word	0x00000a10


	//   ....[5]....
        /*010c*/ 	.word	0x00000ba0


	//   ....[6]....
        /*0110*/ 	.word	0x00000c40


	//   ....[7]....
        /*0114*/ 	.word	0x00000cc0


	//   ....[8]....
        /*0118*/ 	.word	0x00000d20


	//   ....[9]....
        /*011c*/ 	.word	0x00000d60


	//   ....[10]....
        /*0120*/ 	.word	0x000019d0


	//   ....[11]....
        /*0124*/ 	.word	0x00001a30


	//   ....[12]....
        /*0128*/ 	.word	0x00001a90


	//   ....[13]....
        /*012c*/ 	.word	0x00001af0


	//   ....[14]....
        /*0130*/ 	.word	0x00001b50


	//   ....[15]....
        /*0134*/ 	.word	0x000023f0


	//   ....[16]....
        /*0138*/ 	.word	0x00002450


	//   ....[17]....
        /*013c*/ 	.word	0x000024a0


	//   ....[18]....
        /*0140*/ 	.word	0x00002510


	//   ....[19]....
        /*0144*/ 	.word	0x00002570


	//   ....[20]....
        /*0148*/ 	.word	0x00002700


	//   ....[21]....
        /*014c*/ 	.word	0x00002790


	//   ....[22]....
        /*0150*/ 	.word	0x000027e0


	//   ....[23]....
        /*0154*/ 	.word	0x00002850


	//   ....[24]....
        /*0158*/ 	.word	0x000028c0


	//   ....[25]....
        /*015c*/ 	.word	0x000036a0


	//   ....[26]....
        /*0160*/ 	.word	0x00003700


	//   ....[27]....
        /*0164*/ 	.word	0x00003760


	//   ....[28]....
        /*0168*/ 	.word	0x000037c0


	//   ....[29]....
        /*016c*/ 	.word	0x00003820


	//----- nvinfo : EIATTR_VRC_CTA_INIT_COUNT
	.align		4
.L_108:
        /*0170*/ 	.byte	0x02, 0x4a
	.zero		1
	.zero		1


	//----- nvinfo : EIATTR_EXIT_INSTR_OFFSETS
	.align		4
        /*0174*/ 	.byte	0x04, 0x1c
        /*0176*/ 	.short	(.L_110 - .L_109)


	//   ....[0]....
.L_109:
        /*0178*/ 	.word	0x00000080


	//   ....[1]....
        /*017c*/ 	.word	0x000000c0


	//   ....[2]....
        /*0180*/ 	.word	0x00003940


	//   ....[3]....
        /*0184*/ 	.word	0x00003990


	//----- nvinfo : EIATTR_MAX_THREADS
	.align		4
.L_110:
        /*0188*/ 	.byte	0x04, 0x05
        /*018a*/ 	.short	(.L_112 - .L_111)
.L_111:
        /*018c*/ 	.word	0x00000100
        /*0190*/ 	.word	0x00000001
        /*0194*/ 	.word	0x00000001


	//----- nvinfo : EIATTR_CRS_STACK_SIZE
	.align		4
.L_112:
        /*0198*/ 	.byte	0x04, 0x1e
        /*019a*/ 	.short	(.L_114 - .L_113)
.L_113:
        /*019c*/ 	.word	0x00000000


	//----- nvinfo : EIATTR_CBANK_PARAM_SIZE
	.align		4
.L_114:
        /*01a0*/ 	.byte	0x03, 0x19
        /*01a2*/ 	.short	0x001d


	//----- nvinfo : EIATTR_PARAM_CBANK
	.align		4
        /*01a4*/ 	.byte	0x04, 0x0a
        /*01a6*/ 	.short	(.L_116 - .L_115)
	.align		4
.L_115:
        /*01a8*/ 	.word	index@(.nv.constant0._ZN3cub18CUB_300001_SM_10006detail6reduce28DeviceReduceSingleTileKernelINS2_10policy_hubIiyN4cuda3std3__44plusIiEEE10Policy1000EPiSC_iS9_iiNS7_10__identityEEEvT0_T1_T2_T3_T4_T6_)
        /*01ac*/ 	.short	0x0380
        /*01ae*/ 	.short	0x001d


	//----- nvinfo : EIATTR_SW_WAR
	.align		4
.L_116:
        /*01b0*/ 	.byte	0x04, 0x36
        /*01b2*/ 	.short	(.L_118 - .L_117)
.L_117:
        /*01b4*/ 	.word	0x00000008
.L_118:


//--------------------- .nv.info._ZN3cub18CUB_300001_SM_10006detail6reduce18DeviceReduceKernelINS2_10policy_hubIiyN4cuda3std3__44plusIiEEE10Policy1000EN6thrust24THRUST_300001_SM_1000_NS6detail15normal_iteratorINSD_10device_ptrIiEEEEyS9_iNS7_10__identityEEEvT0_PT3_T1_NS0_13GridEvenShareISN_EET2_T4_ --------------------------
	.section	.nv.info._ZN3cub18CUB_300001_SM_10006detail6reduce18DeviceReduceKernelINS2_10policy_hubIiyN4cuda3std3__44plusIiEEE10Policy1000EN6thrust24THRUST_300001_SM_1000_NS6detail15normal_iteratorINSD_10device_ptrIiEEEEyS9_iNS7_10__identityEEEvT0_PT3_T1_NS0_13GridEvenShareISN_EET2_T4_,"",@"SHT_CUDA_INFO"
	.sectionflags	@""
	.align	4


	//----- nvinfo : EIATTR_CUDA_API_VERSION
	.align		4
        /*0000*/ 	.byte	0x04, 0x37
        /*0002*/ 	.short	(.L_120 - .L_119)
.L_119:
        /*0004*/ 	.word	0x00000082


	//----- nvinfo : EIATTR_KPARAM_INFO
	.align		4
.L_120:
        /*0008*/ 	.byte	0x04, 0x17
        /*000a*/ 	.short	(.L_122 - .L_121)
.L_121:
        /*000c*/ 	.word	0x00000000
        /*0010*/ 	.short	0x0005
        /*0012*/ 	.short	0x0061
        /*0014*/ 	.byte	0x00, 0xf0, 0x05, 0x00


	//----- nvinfo : EIATTR_KPARAM_INFO
	.align		4
.L_122:
        /*0018*/ 	.byte	0x04, 0x17
        /*001a*/ 	.short	(.L_124 - .L_123)
.L_123:
        /*001c*/ 	.word	0x00000000
        /*0020*/ 	.short	0x0004
        /*0022*/ 	.short	0x0060
        /*0024*/ 	.byte	0x00, 0xf0, 0x05, 0x00


	//----- nvinfo : EIATTR_KPARAM_INFO
	.align		4
.L_124:
        /*0028*/ 	.byte	0x04, 0x17
        /*002a*/ 	.short	(.L_126 - .L_125)
.L_125:
        /*002c*/ 	.word	0x00000000
        /*0030*/ 	.short	0x0003
        /*0032*/ 	.short	0x0018
        /*0034*/ 	.byte	0x00, 0xf0, 0x21, 0x01


	//----- nvinfo : EIATTR_KPARAM_INFO
	.align		4
.L_126:
        /*0038*/ 	.byte	0x04, 0x17
        /*003a*/ 	.short	(.L_128 - .L_127)
.L_127:
        /*003c*/ 	.word	0x00000000
        /*0040*/ 	.short	0x0002
        /*0042*/ 	.short	0x0010
        /*0044*/ 	.byte	0x00, 0xf0, 0x21, 0x00


	//----- nvinfo : EIATTR_KPARAM_INFO
	.align		4
.L_128:
        /*0048*/ 	.byte	0x04, 0x17
        /*004a*/ 	.short	(.L_130 - .L_129)
.L_129:
        /*004c*/ 	.word	0x00000000
        /*0050*/ 	.short	0x0001
        /*0052*/ 	.short	0x0008
        /*0054*/ 	.byte	0x00, 0xf5, 0x21, 0x00


	//----- nvinfo : EIATTR_KPARAM_INFO
	.align		4
.L_130:
        /*0058*/ 	.byte	0x04, 0x17
        /*005a*/ 	.short	(.L_132 - .L_131)
.L_131:
        /*005c*/ 	.word	0x00000000
        /*0060*/ 	.short	0x0000
        /*0062*/ 	.short	0x0000
        /*0064*/ 	.byte	0x00, 0xf0, 0x21, 0x00


	//----- nvinfo : EIATTR_SPARSE_MMA_MASK
	.align		4
.L_132:
        /*0068*/ 	.byte	0x03, 0x50
        /*006a*/ 	.short	0x0000


	//----- nvinfo : EIATTR_MAXREG_COUNT
	.align		4
        /*006c*/ 	.byte	0x03, 0x1b
        /*006e*/ 	.short	0x00ff


	//----- nvinfo : EIATTR_NUM_BARRIERS
	.align		4
        /*0070*/ 	.byte	0x02, 0x4c
        /*0072*/ 	.byte	0x01
	.zero		1


	//----- nvinfo : EIATTR_MERCURY_ISA_VERSION
	.align		4
        /*0074*/ 	.byte	0x03, 0x5f
        /*0076*/ 	.short	0x0101


	//----- nvinfo : EIATTR_COOP_GROUP_MASK_REGIDS
	.align		4
        /*0078*/ 	.byte	0x04, 0x29
        /*007a*/ 	.short	(.L_134 - .L_133)


	//   ....[0]....
.L_133:
        /*007c*/ 	.word	0xffffffff


	//   ....[1]....
        /*0080*/ 	.word	0xffffffff


	//   ....[2]....
        /*0084*/ 	.word	0xffffffff


	//   ....[3]....
        /*0088*/ 	.word	0xffffffff


	//   ....[4]....
        /*008c*/ 	.word	0xffffffff


	//   ....[5]....
        /*0090*/ 	.word	0xffffffff


	//   ....[6]....
        /*0094*/ 	.word	0xffffffff


	//   ....[7]....
        /*0098*/ 	.word	0xffffffff


	//   ....[8]....
        /*009c*/ 	.word	0xffffffff


	//   ....[9]....
        /*00a0*/ 	.word	0xffffffff


	//   ....[10]....
        /*00a4*/ 	.word	0xffffffff


	//   ....[11]....
        /*00a8*/ 	.word	0xffffffff


	//   ....[12]....
        /*00ac*/ 	.word	0xffffffff


	//   ....[13]....
        /*00b0*/ 	.word	0xffffffff


	//   ....[14]....
        /*00b4*/ 	.word	0xffffffff


	//----- nvinfo : EIATTR_COOP_GROUP_INSTR_OFFSETS
	.align		4
.L_134:
        /*00b8*/ 	.byte	0x04, 0x28
        /*00ba*/ 	.short	(.L_136 - .L_135)


	//   ....[0]....
.L_135:
        /*00bc*/ 	.word	0x000008e0


	//   ....[1]....
        /*00c0*/ 	.word	0x00000940


	//   ....[2]....
        /*00c4*/ 	.word	0x000009a0


	//   ....[3]....
        /*00c8*/ 	.word	0x00000a00


	//   ....[4]....
        /*00cc*/ 	.word	0x00000a60


	//   ....[5]....
        /*00d0*/ 	.word	0x00000bf0


	//   ....[6]....
        /*00d4*/ 	.word	0x00000c90


	//   ....[7]....
        /*00d8*/ 	.word	0x00000d10


	//   ....[8]....
        /*00dc*/ 	.word	0x00000d70


	//   ....[9]....
        /*00e0*/ 	.word	0x00000db0


	//   ....[10]....
        /*00e4*/ 	.word	0x00001db0


	//   ....[11]....
        /*00e8*/ 	.word	0x00001e10


	//   ....[12]....
        /*00ec*/ 	.word	0x00001e70


	//   ....[13]....
        /*00f0*/ 	.word	0x00001ed0


	//   ....[14]....
        /*00f4*/ 	.word	0x00001f30


	//----- nvinfo : EIATTR_VRC_CTA_INIT_COUNT
	.align		4
.L_136:
        /*00f8*/ 	.byte	0x02, 0x4a
	.zero		1
	.zero		1


	//----- nvinfo : EIATTR_EXIT_INSTR_OFFSETS
	.align		4
        /*00fc*/ 	.byte	0x04, 0x1c
        /*00fe*/ 	.short	(.L_138 - .L_137)


	//   ....[0]....
.L_137:
        /*0100*/ 	.word	0x00002050


	//   ....[1]....
        /*0104*/ 	.word	0x000020b0


	//----- nvinfo : EIATTR_MAX_THREADS
	.align		4
.L_138:
        /*0108*/ 	.byte	0x04, 0x05
        /*010a*/ 	.short	(.L_140 - .L_139)
.L_139:
        /*010c*/ 	.word	0x00000100
        /*0110*/ 	.word	0x00000001
        /*0114*/ 	.word	0x00000001


	//----- nvinfo : EIATTR_CRS_STACK_SIZE
	.align		4
.L_140:
        /*0118*/ 	.byte	0x04, 0x1e
        /*011a*/ 	.short	(.L_142 - .L_141)
.L_141:
        /*011c*/ 	.word	0x00000000


	//----- nvinfo : EIATTR_CBANK_PARAM_SIZE
	.align		4
.L_142:
        /*0120*/ 	.byte	0x03, 0x19
        /*0122*/ 	.short	0x0062


	//----- nvinfo : EIATTR_PARAM_CBANK
	.align		4
        /*0124*/ 	.byte	0x04, 0x0a
        /*0126*/ 	.short	(.L_144 - .L_143)
	.align		4
.L_143:
        /*0128*/ 	.word	index@(.nv.constant0._ZN3cub18CUB_300001_SM_10006detail6reduce18DeviceReduceKernelINS2_10policy_hubIiyN4cuda3std3__44plusIiEEE10Policy1000EN6thrust24THRUST_300001_SM_1000_NS6detail15normal_iteratorINSD_10device_ptrIiEEEEyS9_iNS7_10__identityEEEvT0_PT3_T1_NS0_13GridEvenShareISN_EET2_T4_)
        /*012c*/ 	.short	0x0380
        /*012e*/ 	.short	0x0062


	//----- nvinfo : EIATTR_SW_WAR
	.align		4
.L_144:
        /*0130*/ 	.byte	0x04, 0x36
        /*0132*/ 	.short	(.L_146 - .L_145)
.L_145:
        /*0134*/ 	.word	0x00000008
.L_146:


//--------------------- .nv.info._ZN3cub18CUB_300001_SM_10006detail6reduce28DeviceReduceSingleTileKernelINS2_10policy_hubIiyN4cuda3std3__44plusIiEEE10Policy1000EN6thrust24THRUST_300001_SM_1000_NS6detail15normal_iteratorINSD_10device_ptrIiEEEEPiyS9_iiNS7_10__identityEEEvT0_T1_T2_T3_T4_T6_ --------------------------
	.section	.nv.info._ZN3cub18CUB_300001_SM_10006detail6reduce28DeviceReduceSingleTileKernelINS2_10policy_hubIiyN4cuda3std3__44plusIiEEE10Policy1000EN6thrust24THRUST_300001_SM_1000_NS6detail15normal_iteratorINSD_10device_ptrIiEEEEPiyS9_iiNS7_10__identityEEEvT0_T1_T2_T3_T4_T6_,"",@"SHT_CUDA_INFO"
	.sectionflags	@""
	.align	4


	//----- nvinfo : EIATTR_CUDA_API_VERSION
	.align		4
        /*0000*/ 	.byte	0x04, 0x37
        /*0002*/ 	.short	(.L_148 - .L_147)
.L_147:
        /*0004*/ 	.word	0x00000082


	//----- nvinfo : EIATTR_KPARAM_INFO
	.align		4
.L_148:
        /*0008*/ 	.byte	0x04, 0x17
        /*000a*/ 	.short	(.L_150 - .L_149)
.L_149:
        /*000c*/ 	.word	0x00000000
        /*0010*/ 	.short	0x0005
        /*0012*/ 	.short	0x0020
        /*0014*/ 	.byte	0x00, 0xf0, 0x05, 0x00


	//----- nvinfo : EIATTR_KPARAM_INFO
	.align		4
.L_150:
        /*0018*/ 	.byte	0x04, 0x17
        /*001a*/ 	.short	(.L_152 - .L_151)
.L_151:
        /*001c*/ 	.word	0x00000000
        /*0020*/ 	.short	0x0004
        /*0022*/ 	.short	0x001c
        /*0024*/ 	.byte	0x00, 0xf0, 0x11, 0x00


	//----- nvinfo : EIATTR_KPARAM_INFO
	.align		4
.L_152:
        /*0028*/ 	.byte	0x04, 0x17
        /*002a*/ 	.short	(.L_154 - .L_153)
.L_153:
        /*002c*/ 	.word	0x00000000
        /*0030*/ 	.short	0x0003
        /*0032*/ 	.short	0x0018
        /*0034*/ 	.byte	0x00, 0xf0, 0x05, 0x00


	//----- nvinfo : EIATTR_KPARAM_INFO
	.align		4
.L_154:
        /*0038*/ 	.byte	0x04, 0x17
        /*003a*/ 	.short	(.L_156 - .L_155)
.L_155:
        /*003c*/ 	.word	0x00000000
        /*0040*/ 	.short	0x0002
        /*0042*/ 	.short	0x0010
        /*0044*/ 	.byte	0x00, 0xf0, 0x21, 0x00


	//----- nvinfo : EIATTR_KPARAM_INFO
	.align		4
.L_156:
        /*0048*/ 	.byte	0x04, 0x17
        /*004a*/ 	.short	(.L_158 - .L_157)
.L_157:
        /*004c*/ 	.word	0x00000000
        /*0050*/ 	.short	0x0001
        /*0052*/ 	.short	0x0008
        /*0054*/ 	.byte	0x00, 0xf5, 0x21, 0x00


	//----- nvinfo : EIATTR_KPARAM_INFO
	.align		4
.L_158:
        /*0058*/ 	.byte	0x04, 0x17
        /*005a*/ 	.short	(.L_160 - .L_159)
.L_159:
        /*005c*/ 	.word	0x00000000
        /*0060*/ 	.short	0x0000
        /*0062*/ 	.short	0x0000
        /*0064*/ 	.byte	0x00, 0xf0, 0x21, 0x00


	//----- nvinfo : EIATTR_SPARSE_MMA_MASK
	.align		4
.L_160:
        /*0068*/ 	.byte	0x03, 0x50
        /*006a*/ 	.short	0x0000


	//----- nvinfo : EIATTR_MAXREG_COUNT
	.align		4
        /*006c*/ 	.byte	0x03, 0x1b
        /*006e*/ 	.short	0x00ff


	//----- nvinfo : EIATTR_NUM_BARRIERS
	.align		4
        /*0070*/ 	.byte	0x02, 0x4c
        /*0072*/ 	.byte	0x01
	.zero		1


	//----- nvinfo : EIATTR_MERCURY_ISA_VERSION
	.align		4
        /*0074*/ 	.byte	0x03, 0x5f
        /*0076*/ 	.short	0x0101


	//----- nvinfo : EIATTR_COOP_GROUP_MASK_REGIDS
	.align		4
        /*0078*/ 	.byte	0x04, 0x29
        /*007a*/ 	.short	(.L_162 - .L_161)


	//   ....[0]....
.L_161:
        /*007c*/ 	.word	0xffffffff


	//   ....[1]....
        /*0080*/ 	.word	0xffffffff


	//   ....[2]....
        /*0084*/ 	.word	0xffffffff


	//   ....[3]....
        /*0088*/ 	.word	0xffffffff


	//   ....[4]....
        /*008c*/ 	.word	0xffffffff


	//   ....[5]....
        /*0090*/ 	.word	0xffffffff


	//   ....[6]....
        /*0094*/ 	.word	0xffffffff


	//   ....[7]....
        /*0098*/ 	.word	0xffffffff


	//   ....[8]....
        /*009c*/ 	.word	0xffffffff


	//   ....[9]....
        /*00a0*/ 	.word	0xffffffff


	//   ....[10]....
        /*00a4*/ 	.word	0xffffffff


	//   ....[11]....
        /*00a8*/ 	.word	0xffffffff


	//   ....[12]....
        /*00ac*/ 	.word	0xffffffff


	//   ....[13]....
        /*00b0*/ 	.word	0xffffffff


	//   ....[14]....
        /*00b4*/ 	.word	0xffffffff


	//----- nvinfo : EIATTR_COOP_GROUP_INSTR_OFFSETS
	.align		4
.L_162:
        /*00b8*/ 	.byte	0x04, 0x28
        /*00ba*/ 	.short	(.L_164 - .L_163)


	//   ....[0]....
.L_163:
        /*00bc*/ 	.word	0x00000850


	//   ....[1]....
        /*00c0*/ 	.word	0x000008b0


	//   ....[2]....
        /*00c4*/ 	.word	0x00000910


	//   ....[3]....
        /*00c8*/ 	.word	0x00000970


	//   ....[4]....
        /*00cc*/ 	.word	0x000009d0


	//   ....[5]....
        /*00d0*/ 	.word	0x00000b60


	//   ....[6]....
        /*00d4*/ 	.word	0x00000c00


	//   ....[7]....
        /*00d8*/ 	.word	0x00000c80


	//   ....[8]....
        /*00dc*/ 	.word	0x00000ce0


	//   ....[9]....
        /*00e0*/ 	.word	0x00000d20


	//   ....[10]....
        /*00e4*/ 	.word	0x00001b90


	//   ....[11]....
        /*00e8*/ 	.word	0x00001bf0


	//   ....[12]....
        /*00ec*/ 	.word	0x00001c50


	//   ....[13]....
        /*00f0*/ 	.word	0x00001cb0


	//   ....[14]....
        /*00f4*/ 	.word	0x00001d10


	//----- nvinfo : EIATTR_VRC_CTA_INIT_COUNT
	.align		4
.L_164:
        /*00f8*/ 	.byte	0x02, 0x4a
	.zero		1
	.zero		1


	//----- nvinfo : EIATTR_EXIT_INSTR_OFFSETS
	.align		4
        /*00fc*/ 	.byte	0x04, 0x1c
        /*00fe*/ 	.short	(.L_166 - .L_165)


	//   ....[0]....
.L_165:
        /*0100*/ 	.word	0x000000a0


	//   ....[1]....
        /*0104*/ 	.word	0x000000e0


	//   ....[2]....
        /*0108*/ 	.word	0x00001e20


	//   ....[3]....
        /*010c*/ 	.word	0x00001e70


	//----- nvinfo : EIATTR_MAX_THREADS
	.align		4
.L_166:
        /*0110*/ 	.byte	0x04, 0x05
        /*0112*/ 	.short	(.L_168 - .L_167)
.L_167:
        /*0114*/ 	.word	0x00000100
        /*0118*/ 	.word	0x00000001
        /*011c*/ 	.word	0x00000001


	//----- nvinfo : EIATTR_CRS_STACK_SIZE
	.align		4
.L_168:
        /*0120*/ 	.byte	0x04, 0x1e
        /*0122*/ 	.short	(.L_170 - .L_169)
.L_169:
        /*0124*/ 	.word	0x00000000


	//----- nvinfo : EIATTR_CBANK_PARAM_SIZE
	.align		4
.L_170:
        /*0128*/ 	.byte	0x03, 0x19
        /*012a*/ 	.short	0x0021


	//----- nvinfo : EIATTR_PARAM_CBANK
	.align		4
        /*012c*/ 	.byte	0x04, 0x0a
        /*012e*/ 	.short	(.L_172 - .L_171)
	.align		4
.L_171:
        /*0130*/ 	.word	index@(.nv.constant0._ZN3cub18CUB_300001_SM_10006detail6reduce28DeviceReduceSingleTileKernelINS2_10policy_hubIiyN4cuda3std3__44plusIiEEE10Policy1000EN6thrust24THRUST_300001_SM_1000_NS6detail15normal_iteratorINSD_10device_ptrIiEEEEPiyS9_iiNS7_10__identityEEEvT0_T1_T2_T3_T4_T6_)
        /*0134*/ 	.short	0x0380
        /*0136*/ 	.short	0x0021


	//----- nvinfo : EIATTR_SW_WAR
	.align		4
.L_172:
        /*0138*/ 	.byte	0x04, 0x36
        /*013a*/ 	.short	(.L_174 - .L_173)
.L_173:
        /*013c*/ 	.word	0x00000008
.L_174:


//--------------------- .nv.info._ZN3cub18CUB_300001_SM_10006detail6reduce28DeviceReduceSingleTileKernelINS2_10policy_hubIijN4cuda3std3__44plusIiEEE10Policy1000EPiSC_iS9_iiNS7_10__identityEEEvT0_T1_T2_T3_T4_T6_ --------------------------
	.section	.nv.info._ZN3cub18CUB_300001_SM_10006detail6reduce28DeviceReduceSingleTileKernelINS2_10policy_hubIijN4cuda3std3__44plusIiEEE10Policy1000EPiSC_iS9_iiNS7_10__identityEEEvT0_T1_T2_T3_T4_T6_,"",@"SHT_CUDA_INFO"
	.sectionflags	@""
	.align	4


	//----- nvinfo : EIATTR_CUDA_API_VERSION
	.align		4
        /*0000*/ 	.byte	0x04, 0x37
        /*0002*/ 	.short	(.L_176 - .L_175)
.L_175:
        /*0004*/ 	.word	0x00000082


	//----- nvinfo : EIATTR_KPARAM_INFO
	.align		4
.L_176:
        /*0008*/ 	.byte	0x04, 0x17
        /*000a*/ 	.short	(.L_178 - .L_177)
.L_177:
        /*000c*/ 	.word	0x00000000
        /*0010*/ 	.short	0x0005
        /*0012*/ 	.short	0x001c
        /*0014*/ 	.byte	0x00, 0xf0, 0x05, 0x00


	//----- nvinfo : EIATTR_KPARAM_INFO
	.align		4
.L_178:
        /*0018*/ 	.byte	0x04, 0x17
        /*001a*/ 	.short	(.L_180 - .L_179)
.L_179:
        /*001c*/ 	.word	0x00000000
        /*0020*/ 	.short	0x0004
        /*0022*/ 	.short	0x0018
        /*0024*/ 	.byte	0x00, 0xf0, 0x11, 0x00


	//----- nvinfo : EIATTR_KPARAM_INFO
	.align		4
.L_180:
        /*0028*/ 	.byte	0x04, 0x17
        /*002a*/ 	.short	(.L_182 - .L_181)
.L_181:
        /*002c*/ 	.word	0x00000000
        /*0030*/ 	.short	0x0003
        /*0032*/ 	.short	0x0014
        /*0034*/ 	.byte	0x00, 0xf0, 0x05, 0x00


	//----- nvinfo : EIATTR_KPARAM_INFO
	.align		4
.L_182:
        /*0038*/ 	.byte	0x04, 0x17
        /*003a*/ 	.short	(.L_184 - .L_183)
.L_183:
        /*003c*/ 	.word	0x00000000
        /*0040*/ 	.short	0x0002
        /*0042*/ 	.short	0x0010
        /*0044*/ 	.byte	0x00, 0xf0, 0x11, 0x00


	//----- nvinfo : EIATTR_KPARAM_INFO
	.align		4
.L_184:
        /*0048*/ 	.byte	0x04, 0x17
        /*004a*/ 	.short	(.L_186 - .L_185)
.L_185:
        /*004c*/ 	.word	0x00000000
        /*0050*/ 	.short	0x0001
        /*0052*/ 	.short	0x0008
        /*0054*/ 	.byte	0x00, 0xf5, 0x21, 0x00


	//----- nvinfo : EIATTR_KPARAM_INFO
	.align		4
.L_186:
        /*0058*/ 	.byte	0x04, 0x17
        /*005a*/ 	.short	(.L_188 - .L_187)
.L_187:
        /*005c*/ 	.word	0x00000000
        /*0060*/ 	.short	0x0000
        /*0062*/ 	.short	0x0000
        /*0064*/ 	.byte	0x00, 0xf5, 0x21, 0x00


	//----- nvinfo : EIATTR_SPARSE_MMA_MASK
	.align		4
.L_188:
        /*0068*/ 	.byte	0x03, 0x50
        /*006a*/ 	.short	0x0000


	//----- nvinfo : EIATTR_MAXREG_COUNT
	.align		4
        /*006c*/ 	.byte	0x03, 0x1b
        /*006e*/ 	.short	0x00ff


	//----- nvinfo : EIATTR_NUM_BARRIERS
	.align		4
        /*0070*/ 	.byte	0x02, 0x4c
        /*0072*/ 	.byte	0x01
	.zero		1


	//----- nvinfo : EIATTR_MERCURY_ISA_VERSION
	.align		4
        /*0074*/ 	.byte	0x03, 0x5f
        /*0076*/ 	.short	0x0101


	//----- nvinfo : EIATTR_COOP_GROUP_MASK_REGIDS
	.align		4
        /*0078*/ 	.byte	0x04, 0x29
        /*007a*/ 	.short	(.L_190 - .L_189)


	//   ....[0]....
.L_189:
        /*007c*/ 	.word	0xffffffff


	//   ....[1]....
        /*0080*/ 	.word	0xffffffff


	//   ....[2]....
        /*0084*/ 	.word	0xffffffff


	//   ....[3]....
        /*0088*/ 	.word	0xffffffff


	//   ....[4]....
        /*008c*/ 	.word	0xffffffff


	//   ....[5]....
        /*0090*/ 	.word	0xffffffff


	//   ....[6]....
        /*0094*/ 	.word	0xffffffff


	//   ....[7]....
        /*0098*/ 	.word	0xffffffff


	//   ....[8]....
        /*009c*/ 	.word	0xffffffff


	//   ....[9]....
        /*00a0*/ 	.word	0xffffffff


	//   ....[10]....
        /*00a4*/ 	.word	0xffffffff


	//   ....[11]....
        /*00a8*/ 	.word	0xffffffff


	//   ....[12]....
        /*00ac*/ 	.word	0xffffffff


	//   ....[13]....
        /*00b0*/ 	.word	0xffffffff


	//   ....[14]....
        /*00b4*/ 	.word	0xffffffff


	//   ....[15]....
        /*00b8*/ 	.word	0xffffffff


	//   ....[16]....
        /*00bc*/ 	.word	0xffffffff


	//   ....[17]....
        /*00c0*/ 	.word	0xffffffff


	//   ....[18]....
        /*00c4*/ 	.word	0xffffffff


	//   ....[19]....
        /*00c8*/ 	.word	0xffffffff


	//   ....[20]....
        /*00cc*/ 	.word	0xffffffff


	//   ....[21]....
        /*00d0*/ 	.word	0xffffffff


	//   ....[22]....
        /*00d4*/ 	.word	0xffffffff


	//   ....[23]....
        /*00d8*/ 	.word	0xffffffff


	//   ....[24]....
        /*00dc*/ 	.word	0xffffffff


	//   ....[25]....
        /*00e0*/ 	.word	0xffffffff


	//   ....[26]....
        /*00e4*/ 	.word	0xffffffff


	//   ....[27]....
        /*00e8*/ 	.word	0xffffffff


	//   ....[28]....
        /*00ec*/ 	.word	0xffffffff


	//   ....[29]....
        /*00f0*/ 	.word	0xffffffff


	//----- nvinfo : EIATTR_COOP_GROUP_INSTR_OFFSETS
	.align		4
.L_190:
        /*00f4*/ 	.byte	0x04, 0x28
        /*00f6*/ 	.short	(.L_192 - .L_191)


	//   ....[0]....
.L_191:
        /*00f8*/ 	.word	0x00000890


	//   ....[1]....
        /*00fc*/ 	.word	0x000008f0


	//   ....[2]....
        /*0100*/ 	.word	0x00000940


	//   ....[3]....
        /*0104*/ 	.word	0x000009b0


	//   ....[4]....
        /*0108*/ 	.word	0x00000a10


	//   ....[5]....
        /*010c*/ 	.word	0x00000ba0


	//   ....[6]....
        /*0110*/ 	.word	0x00000c40


	//   ....[7]....
        /*0114*/ 	.word	0x00000cc0


	//   ....[8]....
        /*0118*/ 	.word	0x00000d20


	//   ....[9]....
        /*011c*/ 	.word	0x00000d60


	//   ....[10]....
        /*0120*/ 	.word	0x000019d0


	//   ....[11]....
        /*0124*/ 	.word	0x00001a30


	//   ....[12]....
        /*0128*/ 	.word	0x00001a90


	//   ....[13]....
        /*012c*/ 	.word	0x00001af0


	//   ....[14]....
        /*0130*/ 	.word	0x00001b50


	//   ....[15]....
        /*0134*/ 	.word	0x000023f0


	//   ....[16]....
        /*0138*/ 	.word	0x00002450


	//   ....[17]....
        /*013c*/ 	.word	0x000024a0


	//   ....[18]....
        /*0140*/ 	.word	0x00002510


	//   ....[19]....
        /*0144*/ 	.word	0x00002570


	//   ....[20]....
        /*0148*/ 	.word	0x00002700


	//   ....[21]....
        /*014c*/ 	.word	0x00002790


	//   ....[22]....
        /*0150*/ 	.word	0x000027e0


	//   ....[23]....
        /*0154*/ 	.word	0x00002850


	//   ....[24]....
        /*0158*/ 	.word	0x000028c0


	//   ....[25]....
        /*015c*/ 	.word	0x000036a0


	//   ....[26]....
        /*0160*/ 	.word	0x00003700


	//   ....[27]....
        /*0164*/ 	.word	0x00003760


	//   ....[28]....
        /*0168*/ 	.word	0x000037c0


	//   ....[29]....
        /*016c*/ 	.word	0x00003820


	//----- nvinfo : EIATTR_VRC_CTA_INIT_COUNT
	.align		4
.L_192:
        /*0170*/ 	.byte	0x02, 0x4a
	.zero		1
	.zero		1


	//----- nvinfo : EIATTR_EXIT_INSTR_OFFSETS
	.align		4
        /*0174*/ 	.byte	0x04, 0x1c
        /*0176*/ 	.short	(.L_194 - .L_193)


	//   ....[0]....
.L_193:
        /*0178*/ 	.word	0x00000080


	//   ....[1]....
        /*017c*/ 	.word	0x000000c0


	//   ....[2]....
        /*0180*/ 	.word	0x00003940


	//   ....[3]....
        /*0184*/ 	.word	0x00003990


	//----- nvinfo : EIATTR_MAX_THREADS
	.align		4
.L_194:
        /*0188*/ 	.byte	0x04, 0x05
        /*018a*/ 	.short	(.L_196 - .L_195)
.L_195:
        /*018c*/ 	.word	0x00000100
        /*0190*/ 	.word	0x00000001
        /*0194*/ 	.word	0x00000001


	//----- nvinfo : EIATTR_CRS_STACK_SIZE
	.align		4
.L_196:
        /*0198*/ 	.byte	0x04, 0x1e
        /*019a*/ 	.short	(.L_198 - .L_197)
.L_197:
        /*019c*/ 	.word	0x00000000


	//----- nvinfo : EIATTR_CBANK_PARAM_SIZE
	.align		4
.L_198:
        /*01a0*/ 	.byte	0x03, 0x19
        /*01a2*/ 	.short	0x001d


	//----- nvinfo : EIATTR_PARAM_CBANK
	.align		4
        /*01a4*/ 	.byte	0x04, 0x0a
        /*01a6*/ 	.short	(.L_200 - .L_199)
	.align		4
.L_199:
        /*01a8*/ 	.word	index@(.nv.constant0._ZN3cub18CUB_300001_SM_10006detail6reduce28DeviceReduceSingleTileKernelINS2_10policy_hubIijN4cuda3std3__44plusIiEEE10Policy1000EPiSC_iS9_iiNS7_10__identityEEEvT0_T1_T2_T3_T4_T6_)
        /*01ac*/ 	.short	0x0380
        /*01ae*/ 	.short	0x001d


	//----- nvinfo : EIATTR_SW_WAR
	.align		4
.L_200:
        /*01b0*/ 	.byte	0x04, 0x36
        /*01b2*/ 	.short	(.L_202 - .L_201)
.L_201:
        /*01b4*/ 	.word	0x00000008
.L_202:


//--------------------- .nv.info._ZN3cub18CUB_300001_SM_10006detail6reduce18DeviceReduceKernelINS2_10policy_hubIijN4cuda3std3__44plusIiEEE10Policy1000EN6thrust24THRUST_300001_SM_1000_NS6detail15normal_iteratorINSD_10device_ptrIiEEEEjS9_iNS7_10__identityEEEvT0_PT3_T1_NS0_13GridEvenShareISN_EET2_T4_ --------------------------
	.section	.nv.info._ZN3cub18CUB_300001_SM_10006detail6reduce18DeviceReduceKernelINS2_10policy_hubIijN4cuda3std3__44plusIiEEE10Policy1000EN6thrust24THRUST_300001_SM_1000_NS6detail15normal_iteratorINSD_10device_ptrIiEEEEjS9_iNS7_10__identityEEEvT0_PT3_T1_NS0_13GridEvenShareISN_EET2_T4_,"",@"SHT_CUDA_INFO"
	.sectionflags	@""
	.align	4


	//----- nvinfo : EIATTR_CUDA_API_VERSION
	.align		4
        /*0000*/ 	.byte	0x04, 0x37
        /*0002*/ 	.short	(.L_204 - .L_203)
.L_203:
        /*0004*/ 	.word	0x00000082


	//----- nvinfo : EIATTR_KPARAM_INFO
	.align		4
.L_204:
        /*0008*/ 	.byte	0x04, 0x17
        /*000a*/ 	.short	(.L_206 - .L_205)
.L_205:
        /*000c*/ 	.word	0x00000000
        /*0010*/ 	.short	0x0005
        /*0012*/ 	.short	0x003d
        /*0014*/ 	.byte	0x00, 0xf0, 0x05, 0x00


	//----- nvinfo : EIATTR_KPARAM_INFO
	.align		4
.L_206:
        /*0018*/ 	.byte	0x04, 0x17
        /*001a*/ 	.short	(.L_208 - .L_207)
.L_207:
        /*001c*/ 	.word	0x00000000
        /*0020*/ 	.short	0x0004
        /*0022*/ 	.short	0x003c
        /*0024*/ 	.byte	0x00, 0xf0, 0x05, 0x00


	//----- nvinfo : EIATTR_KPARAM_INFO
	.align		4
.L_208:
        /*0028*/ 	.byte	0x04, 0x17
        /*002a*/ 	.short	(.L_210 - .L_209)
.L_209:
        /*002c*/ 	.word	0x00000000
        /*0030*/ 	.short	0x0003
        /*0032*/ 	.short	0x0014
        /*0034*/ 	.byte	0x00, 0xf0, 0xa1, 0x00


	//----- nvinfo : EIATTR_KPARAM_INFO
	.align		4
.L_210:
        /*0038*/ 	.byte	0x04, 0x17
        /*003a*/ 	.short	(.L_212 - .L_211)
.L_211:
        /*003c*/ 	.word	0x00000000
        /*0040*/ 	.short	0x0002
        /*0042*/ 	.short	0x0010
        /*0044*/ 	.byte	0x00, 0xf0, 0x11, 0x00


	//----- nvinfo : EIATTR_KPARAM_INFO
	.align		4
.L_212:
        /*0048*/ 	.byte	0x04, 0x17
        /*004a*/ 	.short	(.L_214 - .L_213)
.L_213:
        /*004c*/ 	.word	0x00000000
        /*0050*/ 	.short	0x0001
        /*0052*/ 	.short	0x0008
        /*0054*/ 	.byte	0x00, 0xf5, 0x21, 0x00


	//----- nvinfo : EIATTR_KPARAM_INFO
	.align		4
.L_214:
        /*0058*/ 	.byte	0x04, 0x17
        /*005a*/ 	.short	(.L_216 - .L_215)
.L_215:
        /*005c*/ 	.word	0x00000000
        /*0060*/ 	.short	0x0000
        /*0062*/ 	.short	0x0000
        /*0064*/ 	.byte	0x00, 0xf0, 0x21, 0x00


	//----- nvinfo : EIATTR_SPARSE_MMA_MASK
	.align		4
.L_216:
        /*0068*/ 	.byte	0x03, 0x50
        /*006a*/ 	.short	0x0000


	//----- nvinfo : EIATTR_MAXREG_COUNT
	.align		4
        /*006c*/ 	.byte	0x03, 0x1b
        /*006e*/ 	.short	0x00ff


	//----- nvinfo : EIATTR_NUM_BARRIERS
	.align		4
        /*0070*/ 	.byte	0x02, 0x4c
        /*0072*/ 	.byte	0x01
	.zero		1


	//----- nvinfo : EIATTR_MERCURY_ISA_VERSION
	.align		4
        /*0074*/ 	.byte	0x03, 0x5f
        /*0076*/ 	.short	0x0101


	//----- nvinfo : EIATTR_COOP_GROUP_MASK_REGIDS
	.align		4
        /*0078*/ 	.byte	0x04, 0x29
        /*007a*/ 	.short	(.L_218 - .L_217)


	//   ....[0]....
.L_217:
        /*007c*/ 	.word	0xffffffff


	//   ....[1]....
        /*0080*/ 	.word	0xffffffff


	//   ....[2]....
        /*0084*/ 	.word	0xffffffff


	//   ....[3]....
        /*0088*/ 	.word	0xffffffff


	//   ....[4]....
        /*008c*/ 	.word	0xffffffff


	//   ....[5]....
        /*0090*/ 	.word	0xffffffff


	//   ....[6]....
        /*0094*/ 	.word	0xffffffff


	//   ....[7]....
        /*0098*/ 	.word	0xffffffff


	//   ....[8]....
        /*009c*/ 	.word	0xffffffff


	//   ....[9]....
        /*00a0*/ 	.word	0xffffffff


	//   ....[10]....
        /*00a4*/ 	.word	0xffffffff


	//   ....[11]....
        /*00a8*/ 	.word	0xffffffff


	//   ....[12]....
        /*00ac*/ 	.word	0xffffffff


	//   ....[13]....
        /*00b0*/ 	.word	0xffffffff


	//   ....[14]....
        /*00b4*/ 	.word	0xffffffff


	//----- nvinfo : EIATTR_COOP_GROUP_INSTR_OFFSETS
	.align		4
.L_218:
        /*00b8*/ 	.byte	0x04, 0x28
        /*00ba*/ 	.short	(.L_220 - .L_219)


	//   ....[0]....
.L_219:
        /*00bc*/ 	.word	0x00000b10


	//   ....[1]....
        /*00c0*/ 	.word	0x00000b70


	//   ....[2]....
        /*00c4*/ 	.word	0x00000bd0


	//   ....[3]....
        /*00c8*/ 	.word	0x00000c30


	//   ....[4]....
        /*00cc*/ 	.word	0x00000c90


	//   ....[5]....
        /*00d0*/ 	.word	0x00000e20


	//   ....[6]....
        /*00d4*/ 	.word	0x00000ec0


	//   ....[7]....
        /*00d8*/ 	.word	0x00000f20


	//   ....[8]....
        /*00dc*/ 	.word	0x00000f80


	//   ....[9]....
        /*00e0*/ 	.word	0x00000fe0


	//   ....[10]....
        /*00e4*/ 	.word	0x00002100


	//   ....[11]....
        /*00e8*/ 	.word	0x00002170


	//   ....[12]....
        /*00ec*/ 	.word	0x000021c0


	//   ....[13]....
        /*00f0*/ 	.word	0x00002210


	//   ....[14]....
        /*00f4*/ 	.word	0x00002280


	//----- nvinfo : EIATTR_VRC_CTA_INIT_COUNT
	.align		4
.L_220:
        /*00f8*/ 	.byte	0x02, 0x4a
	.zero		1
	.zero		1


	//----- nvinfo : EIATTR_EXIT_INSTR_OFFSETS
	.align		4
        /*00fc*/ 	.byte	0x04, 0x1c
        /*00fe*/ 	.short	(.L_222 - .L_221)


	//   ....[0]....
.L_221:
        /*0100*/ 	.word	0x000023b0


	//   ....[1]....
        /*0104*/ 	.word	0x000023f0


	//----- nvinfo : EIATTR_MAX_THREADS
	.align		4
.L_222:
        /*0108*/ 	.byte	0x04, 0x05
        /*010a*/ 	.short	(.L_224 - .L_223)
.L_223:
        /*010c*/ 	.word	0x00000100
        /*0110*/ 	.word	0x00000001
        /*0114*/ 	.word	0x00000001


	//----- nvinfo : EIATTR_CRS_STACK_SIZE
	.align		4
.L_224:
        /*0118*/ 	.byte	0x04, 0x1e
        /*011a*/ 	.short	(.L_226 - .L_225)
.L_225:
        /*011c*/ 	.word	0x00000000


	//----- nvinfo : EIATTR_CBANK_PARAM_SIZE
	.align		4
.L_226:
        /*0120*/ 	.byte	0x03, 0x19
        /*0122*/ 	.short	0x003e


	//----- nvinfo : EIATTR_PARAM_CBANK
	.align		4
        /*0124*/ 	.byte	0x04, 0x0a
        /*0126*/ 	.short	(.L_228 - .L_227)
	.align		4
.L_227:
        /*0128*/ 	.word	index@(.nv.constant0._ZN3cub18CUB_300001_SM_10006detail6reduce18DeviceReduceKernelINS2_10policy_hubIijN4cuda3std3__44plusIiEEE10Policy1000EN6thrust24THRUST_300001_SM_1000_NS6detail15normal_iteratorINSD_10device_ptrIiEEEEjS9_iNS7_10__identityEEEvT0_PT3_T1_NS0_13GridEvenShareISN_EET2_T4_)
        /*012c*/ 	.short	0x0380
        /*012e*/ 	.short	0x003e


	//----- nvinfo : EIATTR_SW_WAR
	.align		4
.L_228:
        /*0130*/ 	.byte	0x04, 0x36
        /*0132*/ 	.short	(.L_230 - .L_229)
.L_229:
        /*0134*/ 	.word	0x00000008
.L_230:


//--------------------- .nv.info._ZN3cub18CUB_300001_SM_10006detail6reduce28DeviceReduceSingleTileKernelINS2_10policy_hubIijN4cuda3std3__44plusIiEEE10Policy1000EN6thrust24THRUST_300001_SM_1000_NS6detail15normal_iteratorINSD_10device_ptrIiEEEEPijS9_iiNS7_10__identityEEEvT0_T1_T2_T3_T4_T6_ --------------------------
	.section	.nv.info._ZN3cub18CUB_300001_SM_10006detail6reduce28DeviceReduceSingleTileKernelINS2_10policy_hubIijN4cuda3std3__44plusIiEEE10Policy1000EN6thrust24THRUST_300001_SM_1000_NS6detail15normal_iteratorINSD_10device_ptrIiEEEEPijS9_iiNS7_10__identityEEEvT0_T1_T2_T3_T4_T6_,"",@"SHT_CUDA_INFO"
	.sectionflags	@""
	.align	4


	//----- nvinfo : EIATTR_CUDA_API_VERSION
	.align		4
        /*0000*/ 	.byte	0x04, 0x37
        /*0002*/ 	.short	(.L_232 - .L_231)
.L_231:
        /*0004*/ 	.word	0x00000082


	//----- nvinfo : EIATTR_KPARAM_INFO
	.align		4
.L_232:
        /*0008*/ 	.byte	0x04, 0x17
        /*000a*/ 	.short	(.L_234 - .L_233)
.L_233:
        /*000c*/ 	.word	0x00000000
        /*0010*/ 	.short	0x0005
        /*0012*/ 	.short	0x001c
        /*0014*/ 	.byte	0x00, 0xf0, 0x05, 0x00


	//----- nvinfo : EIATTR_KPARAM_INFO
	.align		4
.L_234:
        /*0018*/ 	.byte	0x04, 0x17
        /*001a*/ 	.short	(.L_236 - .L_235)
.L_235:
        /*001c*/ 	.word	0x00000000
        /*0020*/ 	.short	0x0004
        /*0022*/ 	.short	0x0018
        /*0024*/ 	.byte	0x00, 0xf0, 0x11, 0x00


	//----- nvinfo : EIATTR_KPARAM_INFO
	.align		4
.L_236:
        /*0028*/ 	.byte	0x04, 0x17
        /*002a*/ 	.short	(.L_238 - .L_237)
.L_237:
        /*002c*/ 	.word	0x00000000
        /*0030*/ 	.short	0x0003
        /*0032*/ 	.short	0x0014
        /*0034*/ 	.byte	0x00, 0xf0, 0x05, 0x00


	//----- nvinfo : EIATTR_KPARAM_INFO
	.align		4
.L_238:
        /*0038*/ 	.byte	0x04, 0x17
        /*003a*/ 	.short	(.L_240 - .L_239)
.L_239:
        /*003c*/ 	.word	0x00000000
        /*0040*/ 	.short	0x0002
        /*0042*/ 	.short	0x0010
        /*0044*/ 	.byte	0x00, 0xf0, 0x11, 0x00


	//----- nvinfo : EIATTR_KPARAM_INFO
	.align		4
.L_240:
        /*0048*/ 	.byte	0x04, 0x17
        /*004a*/ 	.short	(.L_242 - .L_241)
.L_241:
        /*004c*/ 	.word	0x00000000
        /*0050*/ 	.short	0x0001
        /*0052*/ 	.short	0x0008
        /*0054*/ 	.byte	0x00, 0xf5, 0x21, 0x00


	//----- nvinfo : EIATTR_KPARAM_INFO
	.align		4
.L_242:
        /*0058*/ 	.byte	0x04, 0x17
        /*005a*/ 	.short	(.L_244 - .L_243)
.L_243:
        /*005c*/ 	.word	0x00000000
        /*0060*/ 	.short	0x0000
        /*0062*/ 	.short	0x0000
        /*0064*/ 	.byte	0x00, 0xf0, 0x21, 0x00


	//----- nvinfo : EIATTR_SPARSE_MMA_MASK
	.align		4
.L_244:
        /*0068*/ 	.byte	0x03, 0x50
        /*006a*/ 	.short	0x0000


	//----- nvinfo : EIATTR_MAXREG_COUNT
	.align		4
        /*006c*/ 	.byte	0x03, 0x1b
        /*006e*/ 	.short	0x00ff


	//----- nvinfo : EIATTR_NUM_BARRIERS
	.align		4
        /*0070*/ 	.byte	0x02, 0x4c
        /*0072*/ 	.byte	0x01
	.zero		1


	//----- nvinfo : EIATTR_MERCURY_ISA_VERSION
	.align		4
        /*0074*/ 	.byte	0x03, 0x5f
        /*0076*/ 	.short	0x0101


	//----- nvinfo : EIATTR_COOP_GROUP_MASK_REGIDS
	.align		4
        /*0078*/ 	.byte	0x04, 0x29
        /*007a*/ 	.short	(.L_246 - .L_245)


	//   ....[0]....
.L_245:
        /*007c*/ 	.word	0xffffffff


	//   ....[1]....
        /*0080*/ 	.word	0xffffffff


	//   ....[2]....
        /*0084*/ 	.word	0xffffffff


	//   ....[3]....
        /*0088*/ 	.word	0xffffffff


	//   ....[4]....
        /*008c*/ 	.word	0xffffffff


	//   ....[5]....
        /*0090*/ 	.word	0xffffffff


	//   ....[6]....
        /*0094*/ 	.word	0xffffffff


	//   ....[7]....
        /*0098*/ 	.word	0xffffffff


	//   ....[8]....
        /*009c*/ 	.word	0xffffffff


	//   ....[9]....
        /*00a0*/ 	.word	0xffffffff


	//   ....[10]....
        /*00a4*/ 	.word	0xffffffff


	//   ....[11]....
        /*00a8*/ 	.word	0xffffffff


	//   ....[12]....
        /*00ac*/ 	.word	0xffffffff


	//   ....[13]....
        /*00b0*/ 	.word	0xffffffff


	//   ....[14]....
        /*00b4*/ 	.word	0xffffffff


	//----- nvinfo : EIATTR_COOP_GROUP_INSTR_OFFSETS
	.align		4
.L_246:
        /*00b8*/ 	.byte	0x04, 0x28
        /*00ba*/ 	.short	(.L_248 - .L_247)


	//   ....[0]....
.L_247:
        /*00bc*/ 	.word	0x00000830


	//   ....[1]....
        /*00c0*/ 	.word	0x00000890


	//   ....[2]....
        /*00c4*/ 	.word	0x000008f0


	//   ....[3]....
        /*00c8*/ 	.word	0x00000950


	//   ....[4]....
        /*00cc*/ 	.word	0x000009b0


	//   ....[5]....
        /*00d0*/ 	.word	0x00000b40


	//   ....[6]....
        /*00d4*/ 	.word	0x00000be0


	//   ....[7]....
        /*00d8*/ 	.word	0x00000c60


	//   ....[8]....
        /*00dc*/ 	.word	0x00000cc0


	//   ....[9]....
        /*00e0*/ 	.word	0x00000d00


	//   ....[10]....
        /*00e4*/ 	.word	0x00001cc0


	//   ....[11]....
        /*00e8*/ 	.word	0x00001d20


	//   ....[12]....
        /*00ec*/ 	.word	0x00001d80


	//   ....[13]....
        /*00f0*/ 	.word	0x00001de0


	//   ....[14]....
        /*00f4*/ 	.word	0x00001e40


	//----- nvinfo : EIATTR_VRC_CTA_INIT_COUNT
	.align		4
.L_248:
        /*00f8*/ 	.byte	0x02, 0x4a
	.zero		1
	.zero		1


	//----- nvinfo : EIATTR_EXIT_INSTR_OFFSETS
	.align		4
        /*00fc*/ 	.byte	0x04, 0x1c
        /*00fe*/ 	.short	(.L_250 - .L_249)


	//   ....[0]....
.L_249:
        /*0100*/ 	.word	0x00000080


	//   ....[1]....
        /*0104*/ 	.word	0x000000c0


	//   ....[2]....
        /*0108*/ 	.word	0x00001f60


	//   ....[3]....
        /*010c*/ 	.word	0x00001fb0


	//----- nvinfo : EIATTR_MAX_THREADS
	.align		4
.L_250:
        /*0110*/ 	.byte	0x04, 0x05
        /*0112*/ 	.short	(.L_252 - .L_251)
.L_251:
        /*0114*/ 	.word	0x00000100
        /*0118*/ 	.word	0x00000001
        /*011c*/ 	.word	0x00000001


	//----- nvinfo : EIATTR_CRS_STACK_SIZE
	.align		4
.L_252:
        /*0120*/ 	.byte	0x04, 0x1e
        /*0122*/ 	.short	(.L_254 - .L_253)
.L_253:
        /*0124*/ 	.word	0x00000000


	//----- nvinfo : EIATTR_CBANK_PARAM_SIZE
	.align		4
.L_254:
        /*0128*/ 	.byte	0x03, 0x19
        /*012a*/ 	.short	0x001d


	//----- nvinfo : EIATTR_PARAM_CBANK
	.align		4
        /*012c*/ 	.byte	0x04, 0x0a
        /*012e*/ 	.short	(.L_256 - .L_255)
	.align		4
.L_255:
        /*0130*/ 	.word	index@(.nv.constant0._ZN3cub18CUB_300001_SM_10006detail6reduce28DeviceReduceSingleTileKernelINS2_10policy_hubIijN4cuda3std3__44plusIiEEE10Policy1000EN6thrust24THRUST_300001_SM_1000_NS6detail15normal_iteratorINSD_10device_ptrIiEEEEPijS9_iiNS7_10__identityEEEvT0_T1_T2_T3_T4_T6_)
        /*0134*/ 	.short	0x0380
        /*0136*/ 	.short	0x001d


	//----- nvinfo : EIATTR_SW_WAR
	.align		4
.L_256:
        /*0138*/ 	.byte	0x04, 0x36
        /*013a*/ 	.short	(.L_258 - .L_257)
.L_257:
        /*013c*/ 	.word	0x00000008
.L_258:


//--------------------- .nv.info._ZN3cub18CUB_300001_SM_10006detail11EmptyKernelIvEEvv --------------------------
	.section	.nv.info._ZN3cub18CUB_300001_SM_10006detail11EmptyKernelIvEEvv,"",@"SHT_CUDA_INFO"
	.sectionflags	@""
	.align	4


	//----- nvinfo : EIATTR_CUDA_API_VERSION
	.align		4
        /*0000*/ 	.byte	0x04, 0x37
        /*0002*/ 	.short	(.L_260 - .L_259)
.L_259:
        /*0004*/ 	.word	0x00000082


	//----- nvinfo : EIATTR_SPARSE_MMA_MASK
	.align		4
.L_260:
        /*0008*/ 	.byte	0x03, 0x50
        /*000a*/ 	.short	0x0000


	//----- nvinfo : EIATTR_MAXREG_COUNT
	.align		4
        /*000c*/ 	.byte	0x03, 0x1b
        /*000e*/ 	.short	0x00ff


	//----- nvinfo : EIATTR_MERCURY_ISA_VERSION
	.align		4
        /*0010*/ 	.byte	0x03, 0x5f
        /*0012*/ 	.short	0x0101


	//----- nvinfo : EIATTR_VRC_CTA_INIT_COUNT
	.align		4
        /*0014*/ 	.byte	0x02, 0x4a
	.zero		1
	.zero		1


	//----- nvinfo : EIATTR_EXIT_INSTR_OFFSETS
	.align		4
        /*0018*/ 	.byte	0x04, 0x1c
        /*001a*/ 	.short	(.L_262 - .L_261)


	//   ....[0]....
.L_261:
        /*001c*/ 	.word	0x00000010


	//----- nvinfo : EIATTR_SW_WAR
	.align		4
.L_262:
        /*0020*/ 	.byte	0x04, 0x36
        /*0022*/ 	.short	(.L_264 - .L_263)
.L_263:
        /*0024*/ 	.word	0x00000008
.L_264:


//--------------------- .nv.info._Z6reducePiS_    --------------------------
	.section	.nv.info._Z6reducePiS_,"",@"SHT_CUDA_INFO"
	.sectionflags	@""
	.align	4


	//----- nvinfo : EIATTR_CUDA_API_VERSION
	.align		4
        /*0000*/ 	.byte	0x04, 0x37
        /*0002*/ 	.short	(.L_266 - .L_265)
.L_265:
        /*0004*/ 	.word	0x00000082


	//----- nvinfo : EIATTR_KPARAM_INFO
	.align		4
.L_266:
        /*0008*/ 	.byte	0x04, 0x17
        /*000a*/ 	.short	(.L_268 - .L_267)
.L_267:
        /*000c*/ 	.word	0x00000000
        /*0010*/ 	.short	0x0001
        /*0012*/ 	.short	0x0008
        /*0014*/ 	.byte	0x00, 0xf5, 0x21, 0x00


	//----- nvinfo : EIATTR_KPARAM_INFO
	.align		4
.L_268:
        /*0018*/ 	.byte	0x04, 0x17
        /*001a*/ 	.short	(.L_270 - .L_269)
.L_269:
        /*001c*/ 	.word	0x00000000
        /*0020*/ 	.short	0x0000
        /*0022*/ 	.short	0x0000
        /*0024*/ 	.byte	0x00, 0xf5, 0x21, 0x00


	//----- nvinfo : EIATTR_SPARSE_MMA_MASK
	.align		4
.L_270:
        /*0028*/ 	.byte	0x03, 0x50
        /*002a*/ 	.short	0x0000


	//----- nvinfo : EIATTR_MAXREG_COUNT
	.align		4
        /*002c*/ 	.byte	0x03, 0x1b
        /*002e*/ 	.short	0x00ff


	//----- nvinfo : EIATTR_NUM_BARRIERS
	.align		4
        /*0030*/ 	.byte	0x02, 0x4c
        /*0032*/ 	.byte	0x01
	.zero		1


	//----- nvinfo : EIATTR_MERCURY_ISA_VERSION
	.align		4
        /*0034*/ 	.byte	0x03, 0x5f
        /*0036*/ 	.short	0x0101


	//----- nvinfo : EIATTR_VRC_CTA_INIT_COUNT
	.align		4
        /*0038*/ 	.byte	0x02, 0x4a
	.zero		1
	.zero		1


	//----- nvinfo : EIATTR_EXIT_INSTR_OFFSETS
	.align		4
        /*003c*/ 	.byte	0x04, 0x1c
        /*003e*/ 	.short	(.L_272 - .L_271)


	//   ....[0]....
.L_271:
        /*0040*/ 	.word	0x000001e0


	//   ....[1]....
        /*0044*/ 	.word	0x00000260


	//----- nvinfo : EIATTR_CBANK_PARAM_SIZE
	.align		4
.L_272:
        /*0048*/ 	.byte	0x03, 0x19
        /*004a*/ 	.short	0x0010


	//----- nvinfo : EIATTR_PARAM_CBANK
	.align		4
        /*004c*/ 	.byte	0x04, 0x0a
        /*004e*/ 	.short	(.L_274 - .L_273)
	.align		4
.L_273:
        /*0050*/ 	.word	index@(.nv.constant0._Z6reducePiS_)
        /*0054*/ 	.short	0x0380
        /*0056*/ 	.short	0x0010


	//----- nvinfo : EIATTR_SW_WAR
	.align		4
.L_274:
        /*0058*/ 	.byte	0x04, 0x36
        /*005a*/ 	.short	(.L_276 - .L_275)
.L_275:
        /*005c*/ 	.word	0x00000008
.L_276:


//--------------------- .nv.callgraph             --------------------------
	.section	.nv.callgraph,"",@"SHT_CUDA_CALLGRAPH"
	.align	4
	.sectionentsize	8
	.align		4
        /*0000*/ 	.word	0x00000000
	.align		4
        /*0004*/ 	.word	0xffffffff
	.align		4
        /*0008*/ 	.word	0x00000000
	.align		4
        /*000c*/ 	.word	0xfffffffe
	.align		4
        /*0010*/ 	.word	0x00000000
	.align		4
        /*0014*/ 	.word	0xfffffffd
	.align		4
        /*0018*/ 	.word	0x00000000
	.align		4
        /*001c*/ 	.word	0xfffffffc


//--------------------- .nv.constant4             --------------------------
	.section	.nv.constant4,"a",@progbits
	.align	8
	.align		8
.nv.constant4:
        /*0000*/ 	.dword	_ZN34_INTERNAL_949eacb7_4_k_cu_005f6f414cuda3std3__45__cpo5beginE
	.align		8
        /*0008*/ 	.dword	_ZN34_INTERNAL_949eacb7_4_k_cu_005f6f414cuda3std3__45__cpo3endE
	.align		8
        /*0010*/ 	.dword	_ZN34_INTERNAL_949eacb7_4_k_cu_005f6f414cuda3std3__45__cpo6cbeginE
	.align		8
        /*0018*/ 	.dword	_ZN34_INTERNAL_949eacb7_4_k_cu_005f6f414cuda3std3__45__cpo4cendE
	.align		8
        /*0020*/ 	.dword	_ZN34_INTERNAL_949eacb7_4_k_cu_005f6f414cuda3std3__45__cpo6rbeginE
	.align		8
        /*0028*/ 	.dword	_ZN34_INTERNAL_949eacb7_4_k_cu_005f6f414cuda3std3__45__cpo4rendE
	.align		8
        /*0030*/ 	.dword	_ZN34_INTERNAL_949eacb7_4_k_cu_005f6f414cuda3std3__45__cpo7crbeginE
	.align		8
        /*0038*/ 	.dword	_ZN34_INTERNAL_949eacb7_4_k_cu_005f6f414cuda3std3__45__cpo5crendE
	.align		8
        /*0040*/ 	.dword	_ZN34_INTERNAL_949eacb7_4_k_cu_005f6f414cuda3std3__436_GLOBAL__N__949eacb7_4_k_cu_005f6f416ignoreE
	.align		8
        /*0048*/ 	.dword	_ZN34_INTERNAL_949eacb7_4_k_cu_005f6f414cuda3std3__419piecewise_constructE
	.align		8
        /*0050*/ 	.dword	_ZN34_INTERNAL_949eacb7_4_k_cu_005f6f414cuda3std3__48in_placeE
	.align		8
        /*0058*/ 	.dword	_ZN34_INTERNAL_949eacb7_4_k_cu_005f6f414cuda3std3__420unreachable_sentinelE
	.align		8
        /*0060*/ 	.dword	_ZN34_INTERNAL_949eacb7_4_k_cu_005f6f414cuda3std3__47nulloptE
	.align		8
        /*0068*/ 	.dword	_ZN34_INTERNAL_949eacb7_4_k_cu_005f6f414cuda3std3__48unexpectE
	.align		8
        /*0070*/ 	.dword	_ZN34_INTERNAL_949eacb7_4_k_cu_005f6f414cuda3std6ranges3__45__cpo4swapE
	.align		8
        /*0078*/ 	.dword	_ZN34_INTERNAL_949eacb7_4_k_cu_005f6f414cuda3std6ranges3__45__cpo9iter_moveE
	.align		8
        /*0080*/ 	.dword	_ZN34_INTERNAL_949eacb7_4_k_cu_005f6f414cuda3std6ranges3__45__cpo5beginE
	.align		8
        /*0088*/ 	.dword	_ZN34_INTERNAL_949eacb7_4_k_cu_005f6f414cuda3std6ranges3__45__cpo3endE
	.align		8
        /*0090*/ 	.dword	_ZN34_INTERNAL_949eacb7_4_k_cu_005f6f414cuda3std6ranges3__45__cpo6cbeginE
	.align		8
        /*0098*/ 	.dword	_ZN34_INTERNAL_949eacb7_4_k_cu_005f6f414cuda3std6ranges3__45__cpo4cendE
	.align		8
        /*00a0*/ 	.dword	_ZN34_INTERNAL_949eacb7_4_k_cu_005f6f414cuda3std6ranges3__45__cpo7advanceE
	.align		8
        /*00a8*/ 	.dword	_ZN34_INTERNAL_949eacb7_4_k_cu_005f6f414cuda3std6ranges3__45__cpo9iter_swapE
	.align		8
        /*00b0*/ 	.dword	_ZN34_INTERNAL_949eacb7_4_k_cu_005f6f414cuda3std6ranges3__45__cpo4nextE
	.align		8
        /*00b8*/ 	.dword	_ZN34_INTERNAL_949eacb7_4_k_cu_005f6f414cuda3std6ranges3__45__cpo4prevE
	.align		8
        /*00c0*/ 	.dword	_ZN34_INTERNAL_949eacb7_4_k_cu_005f6f414cuda3std6ranges3__45__cpo4dataE
	.align		8
        /*00c8*/ 	.dword	_ZN34_INTERNAL_949eacb7_4_k_cu_005f6f414cuda3std6ranges3__45__cpo5cdataE
	.align		8
        /*00d0*/ 	.dword	_ZN34_INTERNAL_949eacb7_4_k_cu_005f6f414cuda3std6ranges3__45__cpo4sizeE
	.align		8
        /*00d8*/ 	.dword	_ZN34_INTERNAL_949eacb7_4_k_cu_005f6f414cuda3std6ranges3__45__cpo5ssizeE
	.align		8
        /*00e0*/ 	.dword	_ZN34_INTERNAL_949eacb7_4_k_cu_005f6f414cuda3std6ranges3__45__cpo8distanceE
	.align		8
        /*00e8*/ 	.dword	_ZN34_INTERNAL_949eacb7_4_k_cu_005f6f416thrust24THRUST_300001_SM_1000_NS8cuda_cub3parE
	.align		8
        /*00f0*/ 	.dword	_ZN34_INTERNAL_949eacb7_4_k_cu_005f6f416thrust24THRUST_300001_SM_1000_NS8cuda_cub10par_nosyncE
	.align		8
        /*00f8*/ 	.dword	_ZN34_INTERNAL_949eacb7_4_k_cu_005f6f416thrust24THRUST_300001_SM_1000_NS6system6detail10sequential3seqE
	.align		8
        /*0100*/ 	.dword	_ZN34_INTERNAL_949eacb7_4_k_cu_005f6f416thrust24THRUST_300001_SM_1000_NS12placeholders2_1E
	.align		8
        /*0108*/ 	.dword	_ZN34_INTERNAL_949eacb7_4_k_cu_005f6f416thrust24THRUST_300001_SM_1000_NS12placeholders2_2E
	.align		8
        /*0110*/ 	.dword	_ZN34_INTERNAL_949eacb7_4_k_cu_005f6f416thrust24THRUST_300001_SM_1000_NS12placeholders2_3E
	.align		8
        /*0118*/ 	.dword	_ZN34_INTERNAL_949eacb7_4_k_cu_005f6f416thrust24THRUST_300001_SM_1000_NS12placeholders2_4E
	.align		8
        /*0120*/ 	.dword	_ZN34_INTERNAL_949eacb7_4_k_cu_005f6f416thrust24THRUST_300001_SM_1000_NS12placeholders2_5E
	.align		8
        /*0128*/ 	.dword	_ZN34_INTERNAL_949eacb7_4_k_cu_005f6f416thrust24THRUST_300001_SM_1000_NS12placeholders2_6E
	.align		8
        /*0130*/ 	.dword	_ZN34_INTERNAL_949eacb7_4_k_cu_005f6f416thrust24THRUST_300001_SM_1000_NS12placeholders2_7E
	.align		8
        /*0138*/ 	.dword	_ZN34_INTERNAL_949eacb7_4_k_cu_005f6f416thrust24THRUST_300001_SM_1000_NS12placeholders2_8E
	.align		8
        /*0140*/ 	.dword	_ZN34_INTERNAL_949eacb7_4_k_cu_005f6f416thrust24THRUST_300001_SM_1000_NS12placeholders2_9E
	.align		8
        /*0148*/ 	.dword	_ZN34_INTERNAL_949eacb7_4_k_cu_005f6f416thrust24THRUST_300001_SM_1000_NS12placeholders3_10E
	.align		8
        /*0150*/ 	.dword	_ZN34_INTERNAL_949eacb7_4_k_cu_005f6f416thrust24THRUST_300001_SM_1000_NS3seqE


//--------------------- .text._ZN3cub18CUB_300001_SM_10006detail6reduce28DeviceReduceSingleTileKernelINS2_10policy_hubIiyN4cuda3std3__44plusIiEEE10Policy1000EPiSC_iS9_iiNS7_10__identityEEEvT0_T1_T2_T3_T4_T6_ --------------------------
	.section	.text._ZN3cub18CUB_300001_SM_10006detail6reduce28DeviceReduceSingleTileKernelINS2_10policy_hubIiyN4cuda3std3__44plusIiEEE10Policy1000EPiSC_iS9_iiNS7_10__identityEEEvT0_T1_T2_T3_T4_T6_,"ax",@progbits
	.align	128
        .global         _ZN3cub18CUB_300001_SM_10006detail6reduce28DeviceReduceSingleTileKernelINS2_10policy_hubIiyN4cuda3std3__44plusIiEEE10Policy1000EPiSC_iS9_iiNS7_10__identityEEEvT0_T1_T2_T3_T4_T6_
        .type           _ZN3cub18CUB_300001_SM_10006detail6reduce28DeviceReduceSingleTileKernelINS2_10policy_hubIiyN4cuda3std3__44plusIiEEE10Policy1000EPiSC_iS9_iiNS7_10__identityEEEvT0_T1_T2_T3_T4_T6_,@function
        .size           _ZN3cub18CUB_300001_SM_10006detail6reduce28DeviceReduceSingleTileKernelINS2_10policy_hubIiyN4cuda3std3__44plusIiEEE10Policy1000EPiSC_iS9_iiNS7_10__identityEEEvT0_T1_T2_T3_T4_T6_,(.L_x_239 - _ZN3cub18CUB_300001_SM_10006detail6reduce28DeviceReduceSingleTileKernelINS2_10policy_hubIiyN4cuda3std3__44plusIiEEE10Policy1000EPiSC_iS9_iiNS7_10__identityEEEvT0_T1_T2_T3_T4_T6_)
        .other          _ZN3cub18CUB_300001_SM_10006detail6reduce28DeviceReduceSingleTileKernelINS2_10policy_hubIiyN4cuda3std3__44plusIiEEE10Policy1000EPiSC_iS9_iiNS7_10__identityEEEvT0_T1_T2_T3_T4_T6_,@"STO_CUDA_ENTRY STV_DEFAULT"
_ZN3cub18CUB_300001_SM_10006detail6reduce28DeviceReduceSingleTileKernelINS2_10policy_hubIiyN4cuda3std3__44plusIiEEE10Policy1000EPiSC_iS9_iiNS7_10__identityEEEvT0_T1_T2_T3_T4_T6_:
.text._ZN3cub18CUB_300001_SM_10006detail6reduce28DeviceReduceSingleTileKernelINS2_10policy_hubIiyN4cuda3std3__44plusIiEEE10Policy1000EPiSC_iS9_iiNS7_10__identityEEEvT0_T1_T2_T3_T4_T6_:
[----:B------:R-:W-:Y:S01]  /*0000*/  LDC R1, c[0x0][0x37c] ;  /* 0x0000df00ff017b82 */ /* 0x000fe20000000800 */
[----:B------:R-:W0:Y:S01]  /*0010*/  LDCU UR4, c[0x0][0x390] ;  /* 0x00007200ff0477ac */ /* 0x000e220008000800 */
[----:B------:R-:W1:Y:S01]  /*0020*/  LDCU.64 UR6, c[0x0][0x358] ;  /* 0x00006b00ff0677ac */ /* 0x000e620008000a00 */
[----:B0-----:R-:W-:-:S05]  /*0030*/  IMAD.U32 R20, RZ, RZ, UR4 ;  /* 0x00000004ff147e24 */ /* 0x001fca000f8e00ff */
[----:B------:R-:W-:-:S13]  /*0040*/  ISETP.NE.AND P0, PT, R20, RZ, PT ;  /* 0x000000ff1400720c */ /* 0x000fda0003f05270 */
[----:B-1----:R-:W-:Y:S05]  /*0050*/  @P0 BRA `(.L_x_0) ;  /* 0x00000000001c0947 */ /* 0x002fea0003800000 */
[----:B------:R-:W0:Y:S02]  /*0060*/  S2R R0, SR_TID.X ;  /* 0x0000000000007919 */ /* 0x000e240000002100 */
[----:B0-----:R-:W-:-:S13]  /*0070*/  ISETP.NE.AND P0, PT, R0, RZ, PT ;  /* 0x000000ff0000720c */ /* 0x001fda0003f05270 */
[----:B------:R-:W-:Y:S05]  /*0080*/  @P0 EXIT ;  /* 0x000000000000094d */ /* 0x000fea0003800000 */
[----:B------:R-:W0:Y:S08]  /*0090*/  LDC R5, c[0x0][0x398] ;  /* 0x0000e600ff057b82 */ /* 0x000e300000000800 */
[----:B------:R-:W0:Y:S02]  /*00a0*/  LDC.64 R2, c[0x0][0x388] ;  /* 0x0000e200ff027b82 */ /* 0x000e240000000a00 */
[----:B0-----:R-:W-:Y:S01]  /*00b0*/  STG.E desc[UR6][R2.64], R5 ;  /* 0x0000000502007986 */ /* 0x001fe2000c101906 */
[----:B------:R-:W-:Y:S05]  /*00c0*/  EXIT ;  /* 0x000000000000794d */ /* 0x000fea0003800000 */
.L_x_0:
[----:B------:R-:W0:Y:S01]  /*00d0*/  LDCU UR4, c[0x0][0x380] ;  /* 0x00007000ff0477ac */ /* 0x000e220008000800 */
[----:B------:R-:W-:Y:S01]  /*00e0*/  BSSY.RECONVERGENT B0, `(.L_x_1) ;  /* 0x0000385000007945 */ /* 0x000fe20003800200 */
[----:B0-----:R-:W-:-:S09]  /*00f0*/  ULOP3.LUT UP0, URZ, UR4, 0xf, URZ, 0xc0, !UPT ;  /* 0x0000000f04ff7892 */ /* 0x001fd2000f80c0ff */
[----:B------:R-:W-:Y:S05]  /*0100*/  BRA.U UP0, `(.L_x_2) ;  /* 0x0000001900d87547 */ /* 0x000fea000b800000 */
[----:B------:R-:W-:-:S13]  /*0110*/  ISETP.GT.AND P0, PT, R20, 0xfff, PT ;  /* 0x00000fff1400780c */ /* 0x000fda0003f04270 */
[----:B------:R-:W-:Y:S05]  /*0120*/  @P0 BRA `(.L_x_3) ;  /* 0x0000000c008c0947 */ /* 0x000fea0003800000 */
[----:B------:R-:W0:Y:S01]  /*0130*/  S2R R9, SR_TID.X ;  /* 0x0000000000097919 */ /* 0x000e220000002100 */
[----:B------:R-:W-:Y:S01]  /*0140*/  BSSY.RECONVERGENT B1, `(.L_x_4) ;  /* 0x0000009000017945 */ /* 0x000fe20003800200 */
[----:B------:R-:W-:Y:S01]  /*0150*/  IMAD.MOV.U32 R0, RZ, RZ, RZ ;  /* 0x000000ffff007224 */ /* 0x000fe200078e00ff */
[----:B0-----:R-:W-:Y:S01]  /*0160*/  ISETP.GE.AND P0, PT, R9, R20, PT ;  /* 0x000000140900720c */ /* 0x001fe20003f06270 */
[----:B------:R-:W-:-:S12]  /*0170*/  IMAD.MOV.U32 R11, RZ, RZ, R9 ;  /* 0x000000ffff0b7224 */ /* 0x000fd800078e0009 */
[----:B------:R-:W-:Y:S05]  /*0180*/  @P0 BRA `(.L_x_5) ;  /* 0x0000000000100947 */ /* 0x000fea0003800000 */
[----:B------:R-:W0:Y:S02]  /*0190*/  LDC.64 R2, c[0x0][0x380] ;  /* 0x0000e000ff027b82 */ /* 0x000e240000000a00 */
[----:B0-----:R-:W-:-:S05]  /*01a0*/  IMAD.WIDE.U32 R2, R9, 0x4, R2 ;  /* 0x0000000409027825 */ /* 0x001fca00078e0002 */
[----:B------:R0:W5:Y:S01]  /*01b0*/  LDG.E.CONSTANT R0, desc[UR6][R2.64] ;  /* 0x0000000602007981 */ /* 0x000162000c1e9900 */
[----:B------:R-:W-:-:S07]  /*01c0*/  VIADD R11, R9, 0x100 ;  /* 0x00000100090b7836 */ /* 0x000fce0000000000 */
.L_x_5:
[----:B------:R-:W-:Y:S05]  /*01d0*/  BSYNC.RECONVERGENT B1 ;  /* 0x0000000000017941 */ /* 0x000fea0003800200 */
.L_x_4:
[----:B------:R-:W-:Y:S01]  /*01e0*/  ISETP.GE.AND P0, PT, R11, R20, PT ;  /* 0x000000140b00720c */ /* 0x000fe20003f06270 */
[----:B------:R-:W-:-:S12]  /*01f0*/  BSSY.RECONVERGENT B1, `(.L_x_6) ;  /* 0x0000066000017945 */ /* 0x000fd80003800200 */
[----:B------:R-:W-:Y:S05]  /*0200*/  @P0 BRA `(.L_x_7) ;  /* 0x0000000400900947 */ /* 0x000fea0003800000 */
[----:B0-----:R-:W-:Y:S01]  /*0210*/  LOP3.LUT R3, RZ, R11, RZ, 0x33, !PT ;  /* 0x0000000bff037212 */ /* 0x001fe200078e33ff */
[----:B------:R-:W-:Y:S04]  /*0220*/  BSSY.RECONVERGENT B2, `(.L_x_8) ;  /* 0x0000015000027945 */ /* 0x000fe80003800200 */
[----:B------:R-:W-:-:S05]  /*0230*/  IMAD.IADD R4, R3, 0x1, R20 ;  /* 0x0000000103047824 */ /* 0x000fca00078e0214 */
[C---:B------:R-:W-:Y:S02]  /*0240*/  LOP3.LUT R2, R4.reuse, 0x300, RZ, 0xc0, !PT ;  /* 0x0000030004027812 */ /* 0x040fe400078ec0ff */
[----:B------:R-:W-:Y:S02]  /*0250*/  ISETP.GE.U32.AND P1, PT, R4, 0x300, PT ;  /* 0x000003000400780c */ /* 0x000fe40003f26070 */
[----:B------:R-:W-:-:S13]  /*0260*/  ISETP.NE.AND P0, PT, R2, 0x300, PT ;  /* 0x000003000200780c */ /* 0x000fda0003f05270 */
[----:B------:R-:W-:Y:S05]  /*0270*/  @!P0 BRA `(.L_x_9) ;  /* 0x00000000003c8947 */ /* 0x000fea0003800000 */
[----:B------:R-:W0:Y:S01]  /*0280*/  LDC.64 R2, c[0x0][0x380] ;  /* 0x0000e000ff027b82 */ /* 0x000e220000000a00 */
[----:B------:R-:W-:-:S04]  /*0290*/  LEA.HI R4, R4, 0x1, RZ, 0x18 ;  /* 0x0000000104047811 */ /* 0x000fc800078fc0ff */
[----:B------:R-:W-:-:S05]  /*02a0*/  LOP3.LUT R4, R4, 0x3, RZ, 0xc0, !PT ;  /* 0x0000000304047812 */ /* 0x000fca00078ec0ff */
[----:B------:R-:W-:Y:S02]  /*02b0*/  IMAD.MOV R4, RZ, RZ, -R4 ;  /* 0x000000ffff047224 */ /* 0x000fe400078e0a04 */
[----:B0-----:R-:W-:-:S04]  /*02c0*/  IMAD.WIDE.U32 R2, R11, 0x4, R2 ;  /* 0x000000040b027825 */ /* 0x001fc800078e0002 */
[----:B------:R-:W-:-:S07]  /*02d0*/  IMAD.MOV.U32 R5, RZ, RZ, R3 ;  /* 0x000000ffff057224 */ /* 0x000fce00078e0003 */
.L_x_10:
[----:B------:R-:W-:-:S06]  /*02e0*/  IMAD.MOV.U32 R3, RZ, RZ, R5 ;  /* 0x000000ffff037224 */ /* 0x000fcc00078e0005 */
[----:B------:R0:W2:Y:S01]  /*02f0*/  LDG.E.CONSTANT R3, desc[UR6][R2.64] ;  /* 0x0000000602037981 */ /* 0x0000a2000c1e9900 */
[----:B------:R-:W-:Y:S02]  /*0300*/  VIADD R4, R4, 0x1 ;  /* 0x0000000104047836 */ /* 0x000fe40000000000 */
[----:B------:R-:W-:-:S03]  /*0310*/  VIADD R11, R11, 0x100 ;  /* 0x000001000b0b7836 */ /* 0x000fc60000000000 */
[----:B------:R-:W-:Y:S02]  /*0320*/  ISETP.NE.AND P0, PT, R4, RZ, PT ;  /* 0x000000ff0400720c */ /* 0x000fe40003f05270 */
[----:B0-----:R-:W-:-:S05]  /*0330*/  IADD3 R2, P2, PT, R2, 0x400, RZ ;  /* 0x0000040002027810 */ /* 0x001fca0007f5e0ff */
[----:B------:R-:W-:Y:S02]  /*0340*/  IMAD.X R5, RZ, RZ, R5, P2 ;  /* 0x000000ffff057224 */ /* 0x000fe400010e0605 */
[----:B--2--5:R-:W-:-:S04]  /*0350*/  IMAD.IADD R0, R3, 0x1, R0 ;  /* 0x0000000103007824 */ /* 0x024fc800078e0200 */
[----:B------:R-:W-:Y:S05]  /*0360*/  @P0 BRA `(.L_x_10) ;  /* 0xfffffffc00dc0947 */ /* 0x000fea000383ffff */
.L_x_9:
[----:B------:R-:W-:Y:S05]  /*0370*/  BSYNC.RECONVERGENT B2 ;  /* 0x0000000000027941 */ /* 0x000fea0003800200 */
.L_x_8:
[----:B------:R-:W-:Y:S05]  /*0380*/  @!P1 BRA `(.L_x_7) ;  /* 0x0000000400309947 */ /* 0x000fea0003800000 */
[----:B------:R-:W-:Y:S01]  /*0390*/  IMAD.IADD R2, R20, 0x1, -R11 ;  /* 0x0000000114027824 */ /* 0x000fe200078e0a0b */
[----:B------:R-:W-:Y:S01]  /*03a0*/  BSSY.RECONVERGENT B2, `(.L_x_11) ;  /* 0x0000029000027945 */ /* 0x000fe20003800200 */
[----:B------:R-:W-:-:S03]  /*03b0*/  PLOP3.LUT P0, PT, PT, PT, PT, 0x80, 0x8 ;  /* 0x000000000008781c */ /* 0x000fc60003f0f070 */
[----:B------:R-:W-:-:S13]  /*03c0*/  ISETP.GT.AND P1, PT, R2, 0xc00, PT ;  /* 0x00000c000200780c */ /* 0x000fda0003f24270 */
[----:B------:R-:W-:Y:S05]  /*03d0*/  @!P1 BRA `(.L_x_12) ;  /* 0x0000000000949947 */ /* 0x000fea0003800000 */
[----:B------:R-:W-:Y:S01]  /*03e0*/  PLOP3.LUT P0, PT, PT, PT, PT, 0x8, 0x80 ;  /* 0x000000000080781c */ /* 0x000fe20003f0e170 */
[----:B------:R-:W-:-:S12]  /*03f0*/  VIADD R8, R20, 0xfffff400 ;  /* 0xfffff40014087836 */ /* 0x000fd80000000000 */
.L_x_13:
[----:B------:R-:W0:Y:S01]  /*0400*/  LDC.64 R4, c[0x0][0x380] ;  /* 0x0000e000ff047b82 */ /* 0x000e220000000a00 */
[C---:B------:R-:W-:Y:S02]  /*0410*/  VIADD R7, R11.reuse, 0x400 ;  /* 0x000004000b077836 */ /* 0x040fe40000000000 */
[C---:B------:R-:W-:Y:S02]  /*0420*/  VIADD R3, R11.reuse, 0x800 ;  /* 0x000008000b037836 */ /* 0x040fe40000000000 */
[----:B0-----:R-:W-:-:S05]  /*0430*/  IMAD.WIDE R22, R11, 0x4, R4 ;  /* 0x000000040b167825 */ /* 0x001fca00078e0204 */
[----:B------:R-:W2:Y:S01]  /*0440*/  LDG.E.CONSTANT R13, desc[UR6][R22.64] ;  /* 0x00000006160d7981 */ /* 0x000ea2000c1e9900 */
[----:B------:R-:W-:-:S03]  /*0450*/  IMAD.WIDE R6, R7, 0x4, R4 ;  /* 0x0000000407067825 */ /* 0x000fc600078e0204 */
[----:B------:R-:W2:Y:S04]  /*0460*/  LDG.E.CONSTANT R10, desc[UR6][R22.64+0x400] ;  /* 0x00040006160a7981 */ /* 0x000ea8000c1e9900 */
[----:B------:R-:W3:Y:S04]  /*0470*/  LDG.E.CONSTANT R12, desc[UR6][R22.64+0x800] ;  /* 0x00080006160c7981 */ /* 0x000ee8000c1e9900 */
[----:B------:R-:W3:Y:S01]  /*0480*/  LDG.E.CONSTANT R19, desc[UR6][R22.64+0xc00] ;  /* 0x000c000616137981 */ /* 0x000ee2000c1e9900 */
[----:B------:R-:W-:-:S03]  /*0490*/  IMAD.WIDE R2, R3, 0x4, R4 ;  /* 0x0000000403027825 */ /* 0x000fc600078e0204 */
[----:B------:R-:W4:Y:S04]  /*04a0*/  LDG.E.CONSTANT R16, desc[UR6][R6.64] ;  /* 0x0000000606107981 */ /* 0x000f28000c1e9900 */
[----:B------:R-:W4:Y:S01]  /*04b0*/  LDG.E.CONSTANT R15, desc[UR6][R6.64+0x400] ;  /* 0x00040006060f7981 */ /* 0x000f22000c1e9900 */
[----:B------:R-:W-:-:S03]  /*04c0*/  VIADD R25, R11, 0xc00 ;  /* 0x00000c000b197836 */ /* 0x000fc60000000000 */
[----:B------:R-:W4:Y:S04]  /*04d0*/  LDG.E.CONSTANT R14, desc[UR6][R6.64+0x800] ;  /* 0x00080006060e7981 */ /* 0x000f28000c1e9900 */
[----:B------:R-:W4:Y:S01]  /*04e0*/  LDG.E.CONSTANT R21, desc[UR6][R6.64+0xc00] ;  /* 0x000c000606157981 */ /* 0x000f22000c1e9900 */
[----:B------:R-:W-:-:S03]  /*04f0*/  IMAD.WIDE R4, R25, 0x4, R4 ;  /* 0x0000000419047825 */ /* 0x000fc600078e0204 */
[----:B------:R-:W4:Y:S04]  /*0500*/  LDG.E.CONSTANT R18, desc[UR6][R2.64] ;  /* 0x0000000602127981 */ /* 0x000f28000c1e9900 */
[----:B------:R-:W4:Y:S04]  /*0510*/  LDG.E.CONSTANT R17, desc[UR6][R2.64+0x400] ;  /* 0x0004000602117981 */ /* 0x000f28000c1e9900 */
[----:B------:R-:W4:Y:S04]  /*0520*/  LDG.E.CONSTANT R23, desc[UR6][R2.64+0x800] ;  /* 0x0008000602177981 */ /* 0x000f28000c1e9900 */
[----:B------:R-:W4:Y:S04]  /*0530*/  LDG.E.CONSTANT R24, desc[UR6][R2.64+0xc00] ;  /* 0x000c000602187981 */ /* 0x000f28000c1e9900 */
[----:B------:R-:W4:Y:S04]  /*0540*/  LDG.E.CONSTANT R25, desc[UR6][R4.64] ;  /* 0x0000000604197981 */ /* 0x000f28000c1e9900 */
[----:B------:R-:W4:Y:S04]  /*0550*/  LDG.E.CONSTANT R26, desc[UR6][R4.64+0x400] ;  /* 0x00040006041a7981 */ /* 0x000f28000c1e9900 */
[----:B------:R-:W4:Y:S04]  /*0560*/  LDG.E.CONSTANT R22, desc[UR6][R4.64+0x800] ;  /* 0x0008000604167981 */ /* 0x000f28000c1e9900 */
[----:B------:R-:W4:Y:S01]  /*0570*/  LDG.E.CONSTANT R27, desc[UR6][R4.64+0xc00] ;  /* 0x000c0006041b7981 */ /* 0x000f22000c1e9900 */
[----:B------:R-:W-:-:S05]  /*0580*/  VIADD R11, R11, 0x1000 ;  /* 0x000010000b0b7836 */ /* 0x000fca0000000000 */
[----:B------:R-:W-:Y:S02]  /*0590*/  ISETP.GE.AND P1, PT, R11, R8, PT ;  /* 0x000000080b00720c */ /* 0x000fe40003f26270 */
[----:B--2--5:R-:W-:-:S04]  /*05a0*/  IADD3 R10, PT, PT, R10, R13, R0 ;  /* 0x0000000d0a0a7210 */ /* 0x024fc80007ffe000 */
[----:B---3--:R-:W-:-:S04]  /*05b0*/  IADD3 R10, PT, PT, R19, R12, R10 ;  /* 0x0000000c130a7210 */ /* 0x008fc80007ffe00a */
[----:B----4-:R-:W-:-:S04]  /*05c0*/  IADD3 R10, PT, PT, R15, R16, R10 ;  /* 0x000000100f0a7210 */ /* 0x010fc80007ffe00a */
[----:B------:R-:W-:-:S04]  /*05d0*/  IADD3 R10, PT, PT, R21, R14, R10 ;  /* 0x0000000e150a7210 */ /* 0x000fc80007ffe00a */
[----:B------:R-:W-:-:S04]  /*05e0*/  IADD3 R10, PT, PT, R17, R18, R10 ;  /* 0x00000012110a7210 */ /* 0x000fc80007ffe00a */
[----:B------:R-:W-:-:S04]  /*05f0*/  IADD3 R10, PT, PT, R24, R23, R10 ;  /* 0x00000017180a7210 */ /* 0x000fc80007ffe00a */
[----:B------:R-:W-:-:S04]  /*0600*/  IADD3 R25, PT, PT, R26, R25, R10 ;  /* 0x000000191a197210 */ /* 0x000fc80007ffe00a */
[----:B------:R-:W-:Y:S01]  /*0610*/  IADD3 R0, PT, PT, R27, R22, R25 ;  /* 0x000000161b007210 */ /* 0x000fe20007ffe019 */
[----:B------:R-:W-:Y:S06]  /*0620*/  @!P1 BRA `(.L_x_13) ;  /* 0xfffffffc00749947 */ /* 0x000fec000383ffff */
.L_x_12:
[----:B------:R-:W-:Y:S05]  /*0630*/  BSYNC.RECONVERGENT B2 ;  /* 0x0000000000027941 */ /* 0x000fea0003800200 */
.L_x_11:
[----:B------:R-:W-:Y:S01]  /*0640*/  IMAD.IADD R2, R20, 0x1, -R11 ;  /* 0x0000000114027824 */ /* 0x000fe200078e0a0b */
[----:B------:R-:W-:Y:S04]  /*0650*/  BSSY.RECONVERGENT B2, `(.L_x_14) ;  /* 0x0000015000027945 */ /* 0x000fe80003800200 */
[----:B------:R-:W-:-:S13]  /*0660*/  ISETP.GT.AND P1, PT, R2, 0x400, PT ;  /* 0x000004000200780c */ /* 0x000fda0003f24270 */
[----:B------:R-:W-:Y:S05]  /*0670*/  @!P1 BRA `(.L_x_15) ;  /* 0x0000000000489947 */ /* 0x000fea0003800000 */
[----:B------:R-:W0:Y:S01]  /*0680*/  LDC.64 R4, c[0x0][0x380] ;  /* 0x0000e000ff047b82 */ /* 0x000e220000000a00 */
[C---:B------:R-:W-:Y:S02]  /*0690*/  VIADD R13, R11.reuse, 0x400 ;  /* 0x000004000b0d7836 */ /* 0x040fe40000000000 */
[----:B0-----:R-:W-:-:S05]  /*06a0*/  IMAD.WIDE R2, R11, 0x4, R4 ;  /* 0x000000040b027825 */ /* 0x001fca00078e0204 */
[----:B------:R-:W2:Y:S01]  /*06b0*/  LDG.E.CONSTANT R7, desc[UR6][R2.64] ;  /* 0x0000000602077981 */ /* 0x000ea2000c1e9900 */
[----:B------:R-:W-:-:S03]  /*06c0*/  IMAD.WIDE R4, R13, 0x4, R4 ;  /* 0x000000040d047825 */ /* 0x000fc600078e0204 */
[----:B------:R-:W2:Y:S04]  /*06d0*/  LDG.E.CONSTANT R6, desc[UR6][R2.64+0x400] ;  /* 0x0004000602067981 */ /* 0x000ea8000c1e9900 */
[----:B------:R-:W3:Y:S04]  /*06e0*/  LDG.E.CONSTANT R13, desc[UR6][R2.64+0x800] ;  /* 0x00080006020d7981 */ /* 0x000ee8000c1e9900 */
[----:B------:R-:W3:Y:S04]  /*06f0*/  LDG.E.CONSTANT R8, desc[UR6][R2.64+0xc00] ;  /* 0x000c000602087981 */ /* 0x000ee8000c1e9900 */
[----:B------:R-:W4:Y:S04]  /*0700*/  LDG.E.CONSTANT R15, desc[UR6][R4.64] ;  /* 0x00000006040f7981 */ /* 0x000f28000c1e9900 */
[----:B------:R-:W4:Y:S04]  /*0710*/  LDG.E.CONSTANT R10, desc[UR6][R4.64+0x400] ;  /* 0x00040006040a7981 */ /* 0x000f28000c1e9900 */
[----:B------:R-:W4:Y:S04]  /*0720*/  LDG.E.CONSTANT R17, desc[UR6][R4.64+0x800] ;  /* 0x0008000604117981 */ /* 0x000f28000c1e9900 */
[----:B------:R-:W4:Y:S01]  /*0730*/  LDG.E.CONSTANT R12, desc[UR6][R4.64+0xc00] ;  /* 0x000c0006040c7981 */ /* 0x000f22000c1e9900 */
[----:B------:R-:W-:Y:S01]  /*0740*/  PLOP3.LUT P0, PT, PT, PT, PT, 0x8, 0x80 ;  /* 0x000000000080781c */ /* 0x000fe20003f0e170 */
[----:B------:R-:W-:Y:S01]  /*0750*/  VIADD R11, R11, 0x800 ;  /* 0x000008000b0b7836 */ /* 0x000fe20000000000 */
[----:B--2--5:R-:W-:-:S04]  /*0760*/  IADD3 R6, PT, PT, R6, R7, R0 ;  /* 0x0000000706067210 */ /* 0x024fc80007ffe000 */
[----:B---3--:R-:W-:-:S04]  /*0770*/  IADD3 R6, PT, PT, R8, R13, R6 ;  /* 0x0000000d08067210 */ /* 0x008fc80007ffe006 */
[----:B----4-:R-:W-:-:S04]  /*0780*/  IADD3 R6, PT, PT, R10, R15, R6 ;  /* 0x0000000f0a067210 */ /* 0x010fc80007ffe006 */
[----:B------:R-:W-:-:S07]  /*0790*/  IADD3 R0, PT, PT, R12, R17, R6 ;  /* 0x000000110c007210 */ /* 0x000fce0007ffe006 */
.L_x_15:
[----:B------:R-:W-:Y:S05]  /*07a0*/  BSYNC.RECONVERGENT B2 ;  /* 0x0000000000027941 */ /* 0x000fea0003800200 */
.L_x_14:
[----:B------:R-:W-:-:S13]  /*07b0*/  ISETP.LT.OR P0, PT, R11, R20, P0 ;  /* 0x000000140b00720c */ /* 0x000fda0000701670 */
[----:B------:R-:W-:Y:S05]  /*07c0*/  @!P0 BRA `(.L_x_7) ;  /* 0x0000000000208947 */ /* 0x000fea0003800000 */
[----:B------:R-:W0:Y:S02]  /*07d0*/  LDC.64 R2, c[0x0][0x380] ;  /* 0x0000e000ff027b82 */ /* 0x000e240000000a00 */
[----:B0-----:R-:W-:-:S05]  /*07e0*/  IMAD.WIDE R2, R11, 0x4, R2 ;  /* 0x000000040b027825 */ /* 0x001fca00078e0202 */
[----:B------:R-:W2:Y:S04]  /*07f0*/  LDG.E.CONSTANT R5, desc[UR6][R2.64] ;  /* 0x0000000602057981 */ /* 0x000ea8000c1e9900 */
[----:B------:R-:W2:Y:S04]  /*0800*/  LDG.E.CONSTANT R4, desc[UR6][R2.64+0x400] ;  /* 0x0004000602047981 */ /* 0x000ea8000c1e9900 */
[----:B------:R-:W3:Y:S04]  /*0810*/  LDG.E.CONSTANT R7, desc[UR6][R2.64+0x800] ;  /* 0x0008000602077981 */ /* 0x000ee8000c1e9900 */
[----:B------:R-:W3:Y:S01]  /*0820*/  LDG.E.CONSTANT R6, desc[UR6][R2.64+0xc00] ;  /* 0x000c000602067981 */ /* 0x000ee2000c1e9900 */
[----:B--2--5:R-:W-:-:S04]  /*0830*/  IADD3 R0, PT, PT, R4, R5, R0 ;  /* 0x0000000504007210 */ /* 0x024fc80007ffe000 */
[----:B---3--:R-:W-:-:S07]  /*0840*/  IADD3 R0, PT, PT, R6, R7, R0 ;  /* 0x0000000706007210 */ /* 0x008fce0007ffe000 */
.L_x_7:
[----:B------:R-:W-:Y:S05]  /*0850*/  BSYNC.RECONVERGENT B1 ;  /* 0x0000000000017941 */ /* 0x000fea0003800200 */
.L_x_6:
[----:B------:R-:W-:-:S13]  /*0860*/  ISETP.GE.AND P0, PT, R20, 0x100, PT ;  /* 0x000001001400780c */ /* 0x000fda0003f06270 */
[----:B------:R-:W-:Y:S05]  /*0870*/  @!P0 BRA `(.L_x_16) ;  /* 0x0000000000ac8947 */ /* 0x000fea0003800000 */
[----:B------:R-:W1:Y:S01]  /*0880*/  S2R R6, SR_LANEID ;  /* 0x0000000000067919 */ /* 0x000e620000000000 */
[----:B0----5:R-:W0:Y:S01]  /*0890*/  SHFL.DOWN PT, R2, R0, 0x1, 0x1f ;  /* 0x08201f0000027f89 */ /* 0x021e2200000e0000 */
[C---:B-1----:R-:W-:Y:S02]  /*08a0*/  ISETP.GT.AND P0, PT, R6.reuse, 0x1e, PT ;  /* 0x0000001e0600780c */ /* 0x042fe40003f04270 */
[----:B------:R-:W-:Y:S02]  /*08b0*/  ISETP.NE.AND P1, PT, R6, RZ, PT ;  /* 0x000000ff0600720c */ /* 0x000fe40003f25270 */
[----:B0-----:R-:W-:Y:S02]  /*08c0*/  SEL R3, R2, RZ, !P0 ;  /* 0x000000ff02037207 */ /* 0x001fe40004000000 */
[----:B------:R-:W-:-:S03]  /*08d0*/  ISETP.GT.AND P0, PT, R6, 0x1d, PT ;  /* 0x0000001d0600780c */ /* 0x000fc60003f04270 */
[----:B------:R-:W-:-:S05]  /*08e0*/  IMAD.IADD R3, R3, 0x1, R0 ;  /* 0x0000000103037824 */ /* 0x000fca00078e0200 */
[----:B------:R-:W0:Y:S01]  /*08f0*/  SHFL.DOWN PT, R2, R3, 0x2, 0x1f ;  /* 0x08401f0003027f89 */ /* 0x000e2200000e0000 */
[----:B------:R-:W1:Y:S01]  /*0900*/  @!P1 S2R R7, SR_CgaCtaId ;  /* 0x0000000000079919 */ /* 0x000e620000008800 */
[----:B0-----:R-:W-:Y:S02]  /*0910*/  SEL R2, R2, RZ, !P0 ;  /* 0x000000ff02027207 */ /* 0x001fe40004000000 */
[----:B------:R-:W-:-:S03]  /*0920*/  ISETP.GT.AND P0, PT, R6, 0x1b, PT ;  /* 0x0000001b0600780c */ /* 0x000fc60003f04270 */
[----:B------:R-:W-:-:S05]  /*0930*/  IMAD.IADD R2, R3, 0x1, R2 ;  /* 0x0000000103027824 */ /* 0x000fca00078e0202 */
[----:B------:R-:W0:Y:S02]  /*0940*/  SHFL.DOWN PT, R4, R2, 0x4, 0x1f ;  /* 0x08801f0002047f89 */ /* 0x000e2400000e0000 */
[----:B0-----:R-:W-:Y:S02]  /*0950*/  SEL R5, R4, RZ, !P0 ;  /* 0x000000ff04057207 */ /* 0x001fe40004000000 */
[----:B------:R-:W-:Y:S02]  /*0960*/  ISETP.GT.AND P0, PT, R6, 0x17, PT ;  /* 0x000000170600780c */ /* 0x000fe40003f04270 */
[----:B------:R-:W-:Y:S01]  /*0970*/  @!P1 MOV R4, 0x400 ;  /* 0x0000040000049802 */ /* 0x000fe20000000f00 */
[----:B------:R-:W-:Y:S01]  /*0980*/  IMAD.IADD R5, R2, 0x1, R5 ;  /* 0x0000000102057824 */ /* 0x000fe200078e0205 */
[----:B------:R-:W-:Y:S02]  /*0990*/  @!P1 SHF.R.U32.HI R2, RZ, 0x3, R9 ;  /* 0x00000003ff029819 */ /* 0x000fe40000011609 */
[----:B-1----:R-:W-:-:S02]  /*09a0*/  @!P1 LEA R7, R7, R4, 0x18 ;  /* 0x0000000407079211 */ /* 0x002fc400078ec0ff */
[----:B------:R-:W0:Y:S01]  /*09b0*/  SHFL.DOWN PT, R0, R5, 0x8, 0x1f ;  /* 0x09001f0005007f89 */ /* 0x000e2200000e0000 */
[----:B------:R-:W-:-:S05]  /*09c0*/  @!P1 LOP3.LUT R2, R2, 0x7c, RZ, 0xc0, !PT ;  /* 0x0000007c02029812 */ /* 0x000fca00078ec0ff */
[----:B------:R-:W-:Y:S01]  /*09d0*/  @!P1 IMAD.IADD R2, R2, 0x1, R7 ;  /* 0x0000000102029824 */ /* 0x000fe200078e0207 */
[----:B0-----:R-:W-:Y:S02]  /*09e0*/  SEL R0, R0, RZ, !P0 ;  /* 0x000000ff00007207 */ /* 0x001fe40004000000 */
[----:B------:R-:W-:-:S03]  /*09f0*/  ISETP.GT.AND P0, PT, R6, 0xf, PT ;  /* 0x0000000f0600780c */ /* 0x000fc60003f04270 */
[----:B------:R-:W-:-:S05]  /*0a00*/  IMAD.IADD R0, R5, 0x1, R0 ;  /* 0x0000000105007824 */ /* 0x000fca00078e0200 */
[----:B------:R-:W0:Y:S02]  /*0a10*/  SHFL.DOWN PT, R3, R0, 0x10, 0x1f ;  /* 0x0a001f0000037f89 */ /* 0x000e2400000e0000 */
[----:B0-----:R-:W-:Y:S02]  /*0a20*/  SEL R3, R3, RZ, !P0 ;  /* 0x000000ff03037207 */ /* 0x001fe40004000000 */
[----:B------:R-:W-:-:S03]  /*0a30*/  ISETP.NE.AND P0, PT, R9, RZ, PT ;  /* 0x000000ff0900720c */ /* 0x000fc60003f05270 */
[----:B------:R-:W-:-:S05]  /*0a40*/  IMAD.IADD R3, R0, 0x1, R3 ;  /* 0x0000000100037824 */ /* 0x000fca00078e0203 */
[----:B------:R0:W-:Y:S01]  /*0a50*/  @!P1 STS [R2+0x8], R3 ;  /* 0x0000080302009388 */ /* 0x0001e20000000800 */
[----:B------:R-:W-:Y:S06]  /*0a60*/  BAR.SYNC.DEFER_BLOCKING 0x0 ;  /* 0x0000000000007b1d */ /* 0x000fec0000010000 */
[----:B------:R-:W-:Y:S05]  /*0a70*/  @P0 BRA `(.L_x_17) ;  /* 0x0000002c00ac0947 */ /* 0x000fea0003800000 */
[----:B------:R-:W1:Y:S01]  /*0a80*/  S2UR UR5, SR_CgaCtaId ;  /* 0x00000000000579c3 */ /* 0x000e620000008800 */
[----:B------:R-:W-:Y:S02]  /*0a90*/  UMOV UR4, 0x400 ;  /* 0x0000040000047882 */ /* 0x000fe40000000000 */
[----:B-1----:R-:W-:-:S09]  /*0aa0*/  ULEA UR4, UR5, UR4, 0x18 ;  /* 0x0000000405047291 */ /* 0x002fd2000f8ec0ff */
[----:B------:R-:W-:Y:S04]  /*0ab0*/  LDS R0, [UR4+0xc] ;  /* 0x00000c04ff007984 */ /* 0x000fe80008000800 */
[----:B------:R-:W1:Y:S04]  /*0ac0*/  LDS.128 R4, [UR4+0x10] ;  /* 0x00001004ff047984 */ /* 0x000e680008000c00 */
[----:B------:R-:W2:Y:S01]  /*0ad0*/  LDS.64 R8, [UR4+0x20] ;  /* 0x00002004ff087984 */ /* 0x000ea20008000a00 */
[----:B-1----:R-:W-:-:S04]  /*0ae0*/  IADD3 R0, PT, PT, R4, R0, R3 ;  /* 0x0000000004007210 */ /* 0x002fc80007ffe003 */
[----:B------:R-:W-:-:S04]  /*0af0*/  IADD3 R0, PT, PT, R6, R0, R5 ;  /* 0x0000000006007210 */ /* 0x000fc80007ffe005 */
[----:B--2---:R-:W-:-:S05]  /*0b00*/  IADD3 R0, PT, PT, R8, R0, R7 ;  /* 0x0000000008007210 */ /* 0x004fca0007ffe007 */
[----:B0-----:R-:W-:Y:S01]  /*0b10*/  IMAD.IADD R3, R0, 0x1, R9 ;  /* 0x0000000100037824 */ /* 0x001fe200078e0209 */
[----:B------:R-:W-:Y:S06]  /*0b20*/  BRA `(.L_x_17) ;  /* 0x0000002c00807947 */ /* 0x000fec0003800000 */
.L_x_16:
[----:B0-----:R-:W-:Y:S01]  /*0b30*/  LOP3.LUT R2, R9, 0x3e0, RZ, 0xc0, !PT ;  /* 0x000003e009027812 */ /* 0x001fe200078ec0ff */
[----:B------:R-:W0:Y:S03]  /*0b40*/  S2R R8, SR_LANEID ;  /* 0x0000000000087919 */ /* 0x000e260000000000 */
[----:B------:R-:W-:Y:S01]  /*0b50*/  LOP3.LUT R5, RZ, R2, RZ, 0x33, !PT ;  /* 0x00000002ff057212 */ /* 0x000fe200078e33ff */
[----:B------:R-:W-:-:S04]  /*0b60*/  VIADD R3, R2, 0x20 ;  /* 0x0000002002037836 */ /* 0x000fc80000000000 */
[----:B------:R-:W-:Y:S01]  /*0b70*/  IMAD.IADD R5, R5, 0x1, R20 ;  /* 0x0000000105057824 */ /* 0x000fe200078e0214 */
[----:B------:R-:W-:-:S04]  /*0b80*/  ISETP.GT.AND P0, PT, R3, R20, PT ;  /* 0x000000140300720c */ /* 0x000fc80003f04270 */
[----:B------:R-:W-:-:S05]  /*0b90*/  SEL R5, R5, 0x1f, P0 ;  /* 0x0000001f05057807 */ /* 0x000fca0000000000 */
[----:B-----5:R-:W1:Y:S01]  /*0ba0*/  SHFL.DOWN PT, R2, R0, 0x1, R5 ;  /* 0x0820000000027989 */ /* 0x020e6200000e0005 */
[CC--:B0-----:R-:W-:Y:S01]  /*0bb0*/  ISETP.GE.AND P0, PT, R8.reuse, R5.reuse, PT ;  /* 0x000000050800720c */ /* 0x0c1fe20003f06270 */
[C---:B------:R-:W-:Y:S01]  /*0bc0*/  VIADD R4, R8.reuse, 0x2 ;  /* 0x0000000208047836 */ /* 0x040fe20000000000 */
[C---:B------:R-:W-:Y:S01]  /*0bd0*/  ISETP.NE.AND P1, PT, R8.reuse, RZ, PT ;  /* 0x000000ff0800720c */ /* 0x040fe20003f25270 */
[----:B------:R-:W-:Y:S01]  /*0be0*/  VIADD R6, R8, 0x4 ;  /* 0x0000000408067836 */ /* 0x000fe20000000000 */
[----:B-1----:R-:W-:Y:S02]  /*0bf0*/  SEL R3, R2, RZ, !P0 ;  /* 0x000000ff02037207 */ /* 0x002fe40004000000 */
[----:B------:R-:W-:-:S03]  /*0c00*/  ISETP.GT.AND P0, PT, R4, R5, PT ;  /* 0x000000050400720c */ /* 0x000fc60003f04270 */
[----:B------:R-:W-:-:S06]  /*0c10*/  IMAD.IADD R2, R3, 0x1, R0 ;  /* 0x0000000103027824 */ /* 0x000fcc00078e0200 */
[----:B------:R-:W0:Y:S01]  /*0c20*/  @!P1 S2R R10, SR_CgaCtaId ;  /* 0x00000000000a9919 */ /* 0x000e220000008800 */
[----:B------:R-:W-:Y:S01]  /*0c30*/  @!P1 MOV R7, 0x400 ;  /* 0x0000040000079802 */ /* 0x000fe20000000f00 */
[----:B------:R-:W1:Y:S02]  /*0c40*/  SHFL.DOWN PT, R3, R2, 0x2, R5 ;  /* 0x0840000002037989 */ /* 0x000e6400000e0005 */
[----:B-1----:R-:W-:Y:S02]  /*0c50*/  SEL R3, R3, RZ, !P0 ;  /* 0x000000ff03037207 */ /* 0x002fe40004000000 */
[----:B------:R-:W-:Y:S02]  /*0c60*/  ISETP.GT.AND P0, PT, R6, R5, PT ;  /* 0x000000050600720c */ /* 0x000fe40003f04270 */
[----:B------:R-:W-:Y:S01]  /*0c70*/  @!P1 SHF.R.U32.HI R6, RZ, 0x3, R9 ;  /* 0x00000003ff069819 */ /* 0x000fe20000011609 */
[----:B------:R-:W-:Y:S01]  /*0c80*/  IMAD.IADD R4, R2, 0x1, R3 ;  /* 0x0000000102047824 */ /* 0x000fe200078e0203 */
[----:B0-----:R-:W-:Y:S01]  /*0c90*/  @!P1 LEA R7, R10, R7, 0x18 ;  /* 0x000000070a079211 */ /* 0x001fe200078ec0ff */
[----:B------:R-:W-:Y:S01]  /*0ca0*/  VIADD R2, R8, 0x8 ;  /* 0x0000000808027836 */ /* 0x000fe20000000000 */
[----:B------:R-:W-:-:S02]  /*0cb0*/  @!P1 LOP3.LUT R6, R6, 0x7c, RZ, 0xc0, !PT ;  /* 0x0000007c06069812 */ /* 0x000fc400078ec0ff */
[----:B------:R-:W0:Y:S03]  /*0cc0*/  SHFL.DOWN PT, R3, R4, 0x4, R5 ;  /* 0x0880000004037989 */ /* 0x000e2600000e0005 */
[----:B------:R-:W-:Y:S01]  /*0cd0*/  @!P1 IMAD.IADD R6, R6, 0x1, R7 ;  /* 0x0000000106069824 */ /* 0x000fe200078e0207 */
[----:B0-----:R-:W-:Y:S02]  /*0ce0*/  SEL R3, R3, RZ, !P0 ;  /* 0x000000ff03037207 */ /* 0x001fe40004000000 */
[----:B------:R-:W-:-:S03]  /*0cf0*/  ISETP.GT.AND P0, PT, R2, R5, PT ;  /* 0x000000050200720c */ /* 0x000fc60003f04270 */
[----:B------:R-:W-:Y:S02]  /*0d00*/  IMAD.IADD R0, R4, 0x1, R3 ;  /* 0x0000000104007824 */ /* 0x000fe400078e0203 */
[----:B------:R-:W-:-:S03]  /*0d10*/  VIADD R4, R8, 0x10 ;  /* 0x0000001008047836 */ /* 0x000fc60000000000 */
[----:B------:R-:W0:Y:S02]  /*0d20*/  SHFL.DOWN PT, R3, R0, 0x8, R5 ;  /* 0x0900000000037989 */ /* 0x000e2400000e0005 */
[----:B0-----:R-:W-:Y:S02]  /*0d30*/  SEL R3, R3, RZ, !P0 ;  /* 0x000000ff03037207 */ /* 0x001fe40004000000 */
[----:B------:R-:W-:-:S03]  /*0d40*/  ISETP.GT.AND P0, PT, R4, R5, PT ;  /* 0x000000050400720c */ /* 0x000fc60003f04270 */
[----:B------:R-:W-:-:S05]  /*0d50*/  IMAD.IADD R2, R0, 0x1, R3 ;  /* 0x0000000100027824 */ /* 0x000fca00078e0203 */
[----:B------:R-:W0:Y:S02]  /*0d60*/  SHFL.DOWN PT, R3, R2, 0x10, R5 ;  /* 0x0a00000002037989 */ /* 0x000e2400000e0005 */
[----:B0-----:R-:W-:Y:S02]  /*0d70*/  SEL R3, R3, RZ, !P0 ;  /* 0x000000ff03037207 */ /* 0x001fe40004000000 */
[----:B------:R-:W-:-:S03]  /*0d80*/  ISETP.NE.AND P0, PT, R9, RZ, PT ;  /* 0x000000ff0900720c */ /* 0x000fc60003f05270 */
[----:B------:R-:W-:-:S05]  /*0d90*/  IMAD.IADD R3, R2, 0x1, R3 ;  /* 0x0000000102037824 */ /* 0x000fca00078e0203 */
[----:B------:R4:W-:Y:S01]  /*0da0*/  @!P1 STS [R6+0x8], R3 ;  /* 0x0000080306009388 */ /* 0x0009e20000000800 */
[----:B------:R-:W-:Y:S06]  /*0db0*/  BAR.SYNC.DEFER_BLOCKING 0x0 ;  /* 0x0000000000007b1d */ /* 0x000fec0000010000 */
[----:B------:R-:W-:Y:S05]  /*0dc0*/  @P0 BRA `(.L_x_17) ;  /* 0x0000002800d80947 */ /* 0x000fea0003800000 */
[----:B------:R-:W0:Y:S01]  /*0dd0*/  S2UR UR5, SR_CgaCtaId ;  /* 0x00000000000579c3 */ /* 0x000e220000008800 */
[----:B------:R-:W-:Y:S01]  /*0de0*/  UMOV UR4, 0x400 ;  /* 0x0000040000047882 */ /* 0x000fe20000000000 */
[C---:B------:R-:W-:Y:S02]  /*0df0*/  ISETP.GT.AND P2, PT, R20.reuse, 0x40, PT ;  /* 0x000000401400780c */ /* 0x040fe40003f44270 */
[C---:B------:R-:W-:Y:S02]  /*0e00*/  ISETP.GT.AND P1, PT, R20.reuse, 0x20, PT ;  /* 0x000000201400780c */ /* 0x040fe40003f24270 */
[----:B------:R-:W-:Y:S01]  /*0e10*/  ISETP.GT.AND P3, PT, R20, 0x80, PT ;  /* 0x000000801400780c */ /* 0x000fe20003f64270 */
[----:B0-----:R-:W-:-:S09]  /*0e20*/  ULEA UR4, UR5, UR4, 0x18 ;  /* 0x0000000405047291 */ /* 0x001fd2000f8ec0ff */
[----:B----4-:R-:W0:Y:S04]  /*0e30*/  LDS.128 R4, [UR4+0x10] ;  /* 0x00001004ff047984 */ /* 0x010e280008000c00 */
[----:B------:R-:W1:Y:S04]  /*0e40*/  LDS R0, [UR4+0xc] ;  /* 0x00000c04ff007984 */ /* 0x000e680008000800 */
[----:B------:R-:W2:Y:S01]  /*0e50*/  LDS.64 R8, [UR4+0x20] ;  /* 0x00002004ff087984 */ /* 0x000ea20008000a00 */
[----:B0-----:R-:W-:Y:S02]  /*0e60*/  SEL R4, R4, RZ, P2 ;  /* 0x000000ff04047207 */ /* 0x001fe40001000000 */
[----:B------:R-:W-:-:S02]  /*0e70*/  ISETP.GT.AND P2, PT, R20, 0x60, PT ;  /* 0x000000601400780c */ /* 0x000fc40003f44270 */
[----:B-1----:R-:W-:Y:S02]  /*0e80*/  SEL R0, R0, RZ, P1 ;  /* 0x000000ff00007207 */ /* 0x002fe40000800000 */
[----:B------:R-:W-:Y:S02]  /*0e90*/  SEL R5, R5, RZ, P2 ;  /* 0x000000ff05057207 */ /* 0x000fe40001000000 */
[----:B------:R-:W-:Y:S02]  /*0ea0*/  IADD3 R0, PT, PT, R4, R0, R3 ;  /* 0x0000000004007210 */ /* 0x000fe40007ffe003 */
[----:B------:R-:W-:Y:S02]  /*0eb0*/  ISETP.GT.AND P1, PT, R20, 0xa0, PT ;  /* 0x000000a01400780c */ /* 0x000fe40003f24270 */
[----:B------:R-:W-:Y:S02]  /*0ec0*/  SEL R6, R6, RZ, P3 ;  /* 0x000000ff06067207 */ /* 0x000fe40001800000 */
[----:B------:R-:W-:-:S02]  /*0ed0*/  ISETP.GT.AND P2, PT, R20, 0xc0, PT ;  /* 0x000000c01400780c */ /* 0x000fc40003f44270 */
[----:B------:R-:W-:Y:S02]  /*0ee0*/  ISETP.GT.AND P3, PT, R20, 0xe0, PT ;  /* 0x000000e01400780c */ /* 0x000fe40003f64270 */
[----:B------:R-:W-:Y:S02]  /*0ef0*/  SEL R7, R7, RZ, P1 ;  /* 0x000000ff07077207 */ /* 0x000fe40000800000 */
[----:B------:R-:W-:Y:S02]  /*0f00*/  IADD3 R0, PT, PT, R6, R0, R5 ;  /* 0x0000000006007210 */ /* 0x000fe40007ffe005 */
[----:B--2---:R-:W-:Y:S02]  /*0f10*/  SEL R8, R8, RZ, P2 ;  /* 0x000000ff08087207 */ /* 0x004fe40001000000 */
[----:B------:R-:W-:Y:S02]  /*0f20*/  SEL R9, R9, RZ, P3 ;  /* 0x000000ff09097207 */ /* 0x000fe40001800000 */
[----:B------:R-:W-:-:S05]  /*0f30*/  IADD3 R0, PT, PT, R8, R0, R7 ;  /* 0x0000000008007210 */ /* 0x000fca0007ffe007 */
[----:B------:R-:W-:Y:S01]  /*0f40*/  IMAD.IADD R3, R0, 0x1, R9 ;  /* 0x0000000100037824 */ /* 0x000fe200078e0209 */
[----:B------:R-:W-:Y:S06]  /*0f50*/  BRA `(.L_x_17) ;  /* 0x0000002800747947 */ /* 0x000fec0003800000 */
.L_x_3:
[----:B------:R-:W0:Y:S01]  /*0f60*/  S2R R0, SR_TID.X ;  /* 0x0000000000007919 */ /* 0x000e220000002100 */
[----:B------:R-:W1:Y:S01]  /*0f70*/  LDC.64 R2, c[0x0][0x380] ;  /* 0x0000e000ff027b82 */ /* 0x000e620000000a00 */
[----:B0-----:R-:W-:-:S04]  /*0f80*/  IMAD.SHL.U32 R5, R0, 0x4, RZ ;  /* 0x0000000400057824 */ /* 0x001fc800078e00ff */
[----:B-1----:R-:W-:-:S05]  /*0f90*/  IMAD.WIDE.U32 R2, R5, 0x4, R2 ;  /* 0x0000000405027825 */ /* 0x002fca00078e0002 */
[----:B------:R-:W2:Y:S04]  /*0fa0*/  LDG.E.128.CONSTANT R4, desc[UR6][R2.64] ;  /* 0x0000000602047981 */ /* 0x000ea8000c1e9d00 */
[----:B------:R-:W3:Y:S04]  /*0fb0*/  LDG.E.128.CONSTANT R8, desc[UR6][R2.64+0x1000] ;  /* 0x0010000602087981 */ /* 0x000ee8000c1e9d00 */
[----:B------:R-:W4:Y:S04]  /*0fc0*/  LDG.E.128.CONSTANT R12, desc[UR6][R2.64+0x2000] ;  /* 0x00200006020c7981 */ /* 0x000f28000c1e9d00 */
[----:B------:R-:W5:Y:S01]  /*0fd0*/  LDG.E.128.CONSTANT R16, desc[UR6][R2.64+0x3000] ;  /* 0x0030000602107981 */ /* 0x000f62000c1e9d00 */
[----:B------:R-:W-:Y:S01]  /*0fe0*/  ISETP.GE.U32.AND P0, PT, R20, 0x2000, PT ;  /* 0x000020001400780c */ /* 0x000fe20003f06070 */
[----:B------:R-:W-:Y:S01]  /*0ff0*/  IMAD.MOV.U32 R23, RZ, RZ, 0x1000 ;  /* 0x00001000ff177424 */ /* 0x000fe200078e00ff */
[----:B--2---:R-:W-:-:S04]  /*1000*/  IADD3 R5, PT, PT, R6, R5, R4 ;  /* 0x0000000506057210 */ /* 0x004fc80007ffe004 */
[----:B---3--:R-:W-:-:S04]  /*1010*/  IADD3 R5, PT, PT, R8, R7, R5 ;  /* 0x0000000708057210 */ /* 0x008fc80007ffe005 */
[----:B------:R-:W-:-:S04]  /*1020*/  IADD3 R5, PT, PT, R10, R9, R5 ;  /* 0x000000090a057210 */ /* 0x000fc80007ffe005 */
[----:B----4-:R-:W-:-:S04]  /*1030*/  IADD3 R5, PT, PT, R12, R11, R5 ;  /* 0x0000000b0c057210 */ /* 0x010fc80007ffe005 */
[----:B------:R-:W-:-:S04]  /*1040*/  IADD3 R5, PT, PT, R14, R13, R5 ;  /* 0x0000000d0e057210 */ /* 0x000fc80007ffe005 */
[----:B-----5:R-:W-:-:S04]  /*1050*/  IADD3 R5, PT, PT, R16, R15, R5 ;  /* 0x0000000f10057210 */ /* 0x020fc80007ffe005 */
[----:B------:R-:W-:-:S05]  /*1060*/  IADD3 R5, PT, PT, R18, R17, R5 ;  /* 0x0000001112057210 */ /* 0x000fca0007ffe005 */
[----:B------:R-:W-:Y:S01]  /*1070*/  IMAD.IADD R21, R19, 0x1, R5 ;  /* 0x0000000113157824 */ /* 0x000fe200078e0205 */
[----:B------:R-:W-:Y:S06]  /*1080*/  @!P0 BRA `(.L_x_18) ;  /* 0x00000000005c8947 */ /* 0x000fec0003800000 */
[----:B------:R-:W0:Y:S01]  /*1090*/  LDC R24, c[0x0][0x390] ;  /* 0x0000e400ff187b82 */ /* 0x000e220000000800 */
[----:B------:R-:W-:Y:S02]  /*10a0*/  VIADD R22, R20, 0xfffff000 ;  /* 0xfffff00014167836 */ /* 0x000fe40000000000 */
[----:B------:R-:W-:-:S07]  /*10b0*/  IMAD.MOV.U32 R23, RZ, RZ, 0x1000 ;  /* 0x00001000ff177424 */ /* 0x000fce00078e00ff */
.L_x_20:
[----:B------:R-:W-:-:S05]  /*10c0*/  IMAD.WIDE R26, R23, 0x4, R2 ;  /* 0x00000004171a7825 */ /* 0x000fca00078e0202 */
[----:B------:R-:W2:Y:S04]  /*10d0*/  LDG.E.128.CONSTANT R12, desc[UR6][R26.64] ;  /* 0x000000061a0c7981 */ /* 0x000ea8000c1e9d00 */
[----:B------:R-:W3:Y:S04]  /*10e0*/  LDG.E.128.CONSTANT R16, desc[UR6][R26.64+0x1000] ;  /* 0x001000061a107981 */ /* 0x000ee8000c1e9d00 */
[----:B------:R-:W4:Y:S04]  /*10f0*/  LDG.E.128.CONSTANT R4, desc[UR6][R26.64+0x2000] ;  /* 0x002000061a047981 */ /* 0x000f28000c1e9d00 */
[----:B------:R-:W5:Y:S01]  /*1100*/  LDG.E.128.CONSTANT R8, desc[UR6][R26.64+0x3000] ;  /* 0x003000061a087981 */ /* 0x000f62000c1e9d00 */
[----:B0-----:R-:W-:Y:S01]  /*1110*/  IMAD.MOV.U32 R20, RZ, RZ, R24 ;  /* 0x000000ffff147224 */ /* 0x001fe200078e0018 */
[----:B--2---:R-:W-:-:S04]  /*1120*/  IADD3 R13, PT, PT, R13, R12, R21 ;  /* 0x0000000c0d0d7210 */ /* 0x004fc80007ffe015 */
[----:B------:R-:W-:-:S04]  /*1130*/  IADD3 R13, PT, PT, R15, R14, R13 ;  /* 0x0000000e0f0d7210 */ /* 0x000fc80007ffe00d */
[----:B---3--:R-:W-:-:S04]  /*1140*/  IADD3 R13, PT, PT, R17, R16, R13 ;  /* 0x00000010110d7210 */ /* 0x008fc80007ffe00d */
[----:B------:R-:W-:-:S04]  /*1150*/  IADD3 R13, PT, PT, R19, R18, R13 ;  /* 0x00000012130d7210 */ /* 0x000fc80007ffe00d */
[----:B----4-:R-:W-:Y:S01]  /*1160*/  IADD3 R13, PT, PT, R5, R4, R13 ;  /* 0x00000004050d7210 */ /* 0x010fe20007ffe00d */
[----:B------:R-:W-:-:S03]  /*1170*/  IMAD.IADD R4, R20, 0x1, -R23 ;  /* 0x0000000114047824 */ /* 0x000fc600078e0a17 */
[----:B------:R-:W-:Y:S02]  /*1180*/  IADD3 R13, PT, PT, R7, R6, R13 ;  /* 0x00000006070d7210 */ /* 0x000fe40007ffe00d */
[----:B------:R-:W-:Y:S02]  /*1190*/  ISETP.GE.AND P0, PT, R4, 0x1000, PT ;  /* 0x000010000400780c */ /* 0x000fe40003f06270 */
[----:B-----5:R-:W-:-:S04]  /*11a0*/  IADD3 R13, PT, PT, R9, R8, R13 ;  /* 0x00000008090d7210 */ /* 0x020fc80007ffe00d */
[----:B------:R-:W-:-:S07]  /*11b0*/  IADD3 R21, PT, PT, R11, R10, R13 ;  /* 0x0000000a0b157210 */ /* 0x000fce0007ffe00d */
[----:B------:R-:W-:Y:S05]  /*11c0*/  @!P0 BRA `(.L_x_19) ;  /* 0x0000000400fc8947 */ /* 0x000fea0003800000 */
[----:B------:R-:W-:-:S05]  /*11d0*/  VIADD R23, R23, 0x1000 ;  /* 0x0000100017177836 */ /* 0x000fca0000000000 */
[----:B------:R-:W-:-:S13]  /*11e0*/  ISETP.GT.AND P0, PT, R23, R22, PT ;  /* 0x000000161700720c */ /* 0x000fda0003f04270 */
[----:B------:R-:W-:Y:S05]  /*11f0*/  @!P0 BRA `(.L_x_20) ;  /* 0xfffffffc00b08947 */ /* 0x000fea000383ffff */
.L_x_18:
[----:B------:R-:W-:-:S13]  /*1200*/  ISETP.GE.AND P0, PT, R23, R20, PT ;  /* 0x000000141700720c */ /* 0x000fda0003f06270 */
[----:B------:R-:W-:Y:S05]  /*1210*/  @P0 BRA `(.L_x_19) ;  /* 0x0000000400e80947 */ /* 0x000fea0003800000 */
[----:B------:R-:W-:Y:S01]  /*1220*/  IMAD.IADD R9, R20, 0x1, -R23 ;  /* 0x0000000114097824 */ /* 0x000fe200078e0a17 */
[----:B------:R-:W-:Y:S04]  /*1230*/  BSSY.RECONVERGENT B1, `(.L_x_19) ;  /* 0x0000078000017945 */ /* 0x000fe80003800200 */
[----:B------:R-:W-:-:S13]  /*1240*/  ISETP.GE.AND P0, PT, R0, R9, PT ;  /* 0x000000090000720c */ /* 0x000fda0003f06270 */
[----:B------:R-:W-:Y:S05]  /*1250*/  @P0 BRA `(.L_x_21) ;  /* 0x0000000400d40947 */ /* 0x000fea0003800000 */
[----:B------:R-:W-:Y:S01]  /*1260*/  LOP3.LUT R2, RZ, R0, RZ, 0x33, !PT ;  /* 0x00000000ff027212 */ /* 0x000fe200078e33ff */
[----:B------:R-:W-:Y:S01]  /*1270*/  BSSY.RECONVERGENT B2, `(.L_x_22) ;  /* 0x0000015000027945 */ /* 0x000fe20003800200 */
[----:B------:R-:W-:Y:S02]  /*1280*/  IMAD.MOV.U32 R8, RZ, RZ, R0 ;  /* 0x000000ffff087224 */ /* 0x000fe400078e0000 */
[----:B------:R-:W-:-:S04]  /*1290*/  IADD3 R2, PT, PT, -R23, R20, R2 ;  /* 0x0000001417027210 */ /* 0x000fc80007ffe102 */
[C---:B------:R-:W-:Y:S02]  /*12a0*/  LOP3.LUT R3, R2.reuse, 0x300, RZ, 0xc0, !PT ;  /* 0x0000030002037812 */ /* 0x040fe400078ec0ff */
[----:B------:R-:W-:Y:S02]  /*12b0*/  ISETP.GE.U32.AND P1, PT, R2, 0x300, PT ;  /* 0x000003000200780c */ /* 0x000fe40003f26070 */
[----:B------:R-:W-:-:S13]  /*12c0*/  ISETP.NE.AND P0, PT, R3, 0x300, PT ;  /* 0x000003000300780c */ /* 0x000fda0003f05270 */
[----:B------:R-:W-:Y:S05]  /*12d0*/  @!P0 BRA `(.L_x_23) ;  /* 0x0000000000388947 */ /* 0x000fea0003800000 */
[----:B------:R-:W0:Y:S01]  /*12e0*/  LDC.64 R4, c[0x0][0x380] ;  /* 0x0000e000ff047b82 */ /* 0x000e220000000a00 */
[----:B------:R-:W-:Y:S01]  /*12f0*/  LEA.HI R2, R2, 0x1, RZ, 0x18 ;  /* 0x0000000102027811 */ /* 0x000fe200078fc0ff */
[----:B------:R-:W-:Y:S02]  /*1300*/  IMAD.IADD R7, R0, 0x1, R23 ;  /* 0x0000000100077824 */ /* 0x000fe400078e0217 */
[----:B------:R-:W-:Y:S01]  /*1310*/  IMAD.MOV.U32 R8, RZ, RZ, R0 ;  /* 0x000000ffff087224 */ /* 0x000fe200078e0000 */
[----:B------:R-:W-:-:S05]  /*1320*/  LOP3.LUT R2, R2, 0x3, RZ, 0xc0, !PT ;  /* 0x0000000302027812 */ /* 0x000fca00078ec0ff */
[----:B------:R-:W-:-:S07]  /*1330*/  IMAD.MOV R6, RZ, RZ, -R2 ;  /* 0x000000ffff067224 */ /* 0x000fce00078e0a02 */
.L_x_24:
[----:B0-----:R-:W-:-:S06]  /*1340*/  IMAD.WIDE.U32 R2, R7, 0x4, R4 ;  /* 0x0000000407027825 */ /* 0x001fcc00078e0004 */
[----:B------:R-:W2:Y:S01]  /*1350*/  LDG.E.CONSTANT R2, desc[UR6][R2.64] ;  /* 0x0000000602027981 */ /* 0x000ea2000c1e9900 */
[----:B------:R-:W-:Y:S02]  /*1360*/  VIADD R6, R6, 0x1 ;  /* 0x0000000106067836 */ /* 0x000fe40000000000 */
[----:B------:R-:W-:Y:S02]  /*1370*/  VIADD R8, R8, 0x100 ;  /* 0x0000010008087836 */ /* 0x000fe40000000000 */
[----:B------:R-:W-:Y:S01]  /*1380*/  VIADD R7, R7, 0x100 ;  /* 0x0000010007077836 */ /* 0x000fe20000000000 */
[----:B------:R-:W-:Y:S01]  /*1390*/  ISETP.NE.AND P0, PT, R6, RZ, PT ;  /* 0x000000ff0600720c */ /* 0x000fe20003f05270 */
[----:B--2---:R-:W-:-:S12]  /*13a0*/  IMAD.IADD R21, R2, 0x1, R21 ;  /* 0x0000000102157824 */ /* 0x004fd800078e0215 */
[----:B------:R-:W-:Y:S05]  /*13b0*/  @P0 BRA `(.L_x_24) ;  /* 0xfffffffc00e00947 */ /* 0x000fea000383ffff */
.L_x_23:
[----:B------:R-:W-:Y:S05]  /*13c0*/  BSYNC.RECONVERGENT B2 ;  /* 0x0000000000027941 */ /* 0x000fea0003800200 */
.L_x_22:
[----:B------:R-:W-:Y:S05]  /*13d0*/  @!P1 BRA `(.L_x_21) ;  /* 0x0000000400749947 */ /* 0x000fea0003800000 */
[----:B------:R-:W0:Y:S01]  /*13e0*/  LDCU.64 UR4, c[0x0][0x380] ;  /* 0x00007000ff0477ac */ /* 0x000e220008000a00 */
[----:B------:R-:W-:Y:S01]  /*13f0*/  IMAD.IADD R5, R9, 0x1, -R8 ;  /* 0x0000000109057824 */ /* 0x000fe200078e0a08 */
[C---:B------:R-:W-:Y:S01]  /*1400*/  IADD3 R3, P0, PT, R8.reuse, R23, RZ ;  /* 0x0000001708037210 */ /* 0x040fe20007f1e0ff */
[----:B------:R-:W-:Y:S01]  /*1410*/  BSSY.RECONVERGENT B2, `(.L_x_25) ;  /* 0x0000033000027945 */ /* 0x000fe20003800200 */
[----:B------:R-:W-:Y:S02]  /*1420*/  IMAD.IADD R23, R8, 0x1, R23 ;  /* 0x0000000108177824 */ /* 0x000fe400078e0217 */
[----:B------:R-:W-:Y:S01]  /*1430*/  ISETP.GT.AND P1, PT, R5, 0xc00, PT ;  /* 0x00000c000500780c */ /* 0x000fe20003f24270 */
[----:B------:R-:W-:Y:S01]  /*1440*/  IMAD.X R4, RZ, RZ, RZ, P0 ;  /* 0x000000ffff047224 */ /* 0x000fe200000e06ff */
[----:B0-----:R-:W-:-:S04]  /*1450*/  LEA R2, P0, R3, UR4, 0x2 ;  /* 0x0000000403027c11 */ /* 0x001fc8000f8010ff */
[----:B------:R-:W-:Y:S02]  /*1460*/  LEA.HI.X R3, R3, UR5, R4, 0x2, P0 ;  /* 0x0000000503037c11 */ /* 0x000fe400080f1404 */
[----:B------:R-:W-:-:S05]  /*1470*/  IADD3 R2, P0, PT, R2, 0x800, RZ ;  /* 0x0000080002027810 */ /* 0x000fca0007f1e0ff */
[----:B------:R-:W-:Y:S01]  /*1480*/  IMAD.X R3, RZ, RZ, R3, P0 ;  /* 0x000000ffff037224 */ /* 0x000fe200000e0603 */
[----:B------:R-:W-:Y:S01]  /*1490*/  PLOP3.LUT P0, PT, PT, PT, PT, 0x80, 0x8 ;  /* 0x000000000008781c */ /* 0x000fe20003f0f070 */
[----:B------:R-:W-:-:S12]  /*14a0*/  @!P1 BRA `(.L_x_26) ;  /* 0x0000000000a49947 */ /* 0x000fd80003800000 */
[----:B------:R-:W-:Y:S01]  /*14b0*/  PLOP3.LUT P0, PT, PT, PT, PT, 0x8, 0x80 ;  /* 0x000000000080781c */ /* 0x000fe20003f0e170 */
[----:B------:R-:W-:-:S12]  /*14c0*/  VIADD R11, R9, 0xfffff400 ;  /* 0xfffff400090b7836 */ /* 0x000fd80000000000 */
.L_x_27:
[----:B------:R-:W0:Y:S01]  /*14d0*/  LDC.64 R4, c[0x0][0x380] ;  /* 0x0000e000ff047b82 */ /* 0x000e220000000a00 */
[C---:B------:R-:W-:Y:S01]  /*14e0*/  VIADD R27, R23.reuse, 0x400 ;  /* 0x00000400171b7836 */ /* 0x040fe20000000000 */
[----:B------:R-:W2:Y:S01]  /*14f0*/  LDG.E.CONSTANT R12, desc[UR6][R2.64+-0x400] ;  /* 0xfffc0006020c7981 */ /* 0x000ea2000c1e9900 */
[----:B------:R-:W-:-:S03]  /*1500*/  VIADD R7, R23, 0x800 ;  /* 0x0000080017077836 */ /* 0x000fc60000000000 */
[----:B------:R-:W3:Y:S04]  /*1510*/  LDG.E.CONSTANT R18, desc[UR6][R2.64] ;  /* 0x0000000602127981 */ /* 0x000ee8000c1e9900 */
[----:B------:R-:W3:Y:S04]  /*1520*/  LDG.E.CONSTANT R17, desc[UR6][R2.64+0x400] ;  /* 0x0004000602117981 */ /* 0x000ee8000c1e9900 */
[----:B------:R-:W4:Y:S01]  /*1530*/  LDG.E.CONSTANT R15, desc[UR6][R2.64+0xc00] ;  /* 0x000c0006020f7981 */ /* 0x000f22000c1e9900 */
[----:B------:R-:W-:-:S03]  /*1540*/  VIADD R29, R23, 0xc00 ;  /* 0x00000c00171d7836 */ /* 0x000fc60000000000 */
[----:B------:R-:W5:Y:S04]  /*1550*/  LDG.E.CONSTANT R14, desc[UR6][R2.64+0x1000] ;  /* 0x00100006020e7981 */ /* 0x000f68000c1e9900 */
[----:B------:R-:W5:Y:S01]  /*1560*/  LDG.E.CONSTANT R13, desc[UR6][R2.64+0x1400] ;  /* 0x00140006020d7981 */ /* 0x000f62000c1e9900 */
[----:B0-----:R-:W-:-:S03]  /*1570*/  IMAD.WIDE.U32 R24, R23, 0x4, R4 ;  /* 0x0000000417187825 */ /* 0x001fc600078e0004 */
[----:B------:R-:W5:Y:S04]  /*1580*/  LDG.E.CONSTANT R19, desc[UR6][R2.64+0x1c00] ;  /* 0x001c000602137981 */ /* 0x000f68000c1e9900 */
[----:B------:R-:W2:Y:S01]  /*1590*/  LDG.E.CONSTANT R10, desc[UR6][R24.64] ;  /* 0x00000006180a7981 */ /* 0x000ea2000c1e9900 */
[----:B------:R-:W-:-:S03]  /*15a0*/  IMAD.WIDE.U32 R26, R27, 0x4, R4 ;  /* 0x000000041b1a7825 */ /* 0x000fc600078e0004 */
[----:B------:R-:W5:Y:S01]  /*15b0*/  LDG.E.CONSTANT R20, desc[UR6][R2.64+0x2400] ;  /* 0x0024000602147981 */ /* 0x000f62000c1e9900 */
[----:B------:R-:W-:-:S03]  /*15c0*/  IMAD.WIDE.U32 R6, R7, 0x4, R4 ;  /* 0x0000000407067825 */ /* 0x000fc600078e0004 */
[----:B------:R-:W4:Y:S01]  /*15d0*/  LDG.E.CONSTANT R16, desc[UR6][R26.64] ;  /* 0x000000061a107981 */ /* 0x000f22000c1e9900 */
[----:B------:R-:W-:-:S03]  /*15e0*/  IMAD.WIDE.U32 R4, R29, 0x4, R4 ;  /* 0x000000041d047825 */ /* 0x000fc600078e0004 */
[----:B------:R-:W5:Y:S04]  /*15f0*/  LDG.E.CONSTANT R6, desc[UR6][R6.64] ;  /* 0x0000000606067981 */ /* 0x000f68000c1e9900 */
[----:B------:R-:W5:Y:S04]  /*1600*/  LDG.E.CONSTANT R25, desc[UR6][R2.64+0x2000] ;  /* 0x0020000602197981 */ /* 0x000f68000c1e9900 */
[----:B------:R0:W5:Y:S04]  /*1610*/  LDG.E.CONSTANT R5, desc[UR6][R4.64] ;  /* 0x0000000604057981 */ /* 0x000168000c1e9900 */
[----:B------:R-:W5:Y:S04]  /*1620*/  LDG.E.CONSTANT R24, desc[UR6][R2.64+0x2c00] ;  /* 0x002c000602187981 */ /* 0x000f68000c1e9900 */
[----:B------:R-:W5:Y:S04]  /*1630*/  LDG.E.CONSTANT R27, desc[UR6][R2.64+0x3000] ;  /* 0x00300006021b7981 */ /* 0x000f68000c1e9900 */
[----:B------:R1:W5:Y:S01]  /*1640*/  LDG.E.CONSTANT R22, desc[UR6][R2.64+0x3400] ;  /* 0x0034000602167981 */ /* 0x000362000c1e9900 */
[----:B------:R-:W-:-:S05]  /*1650*/  VIADD R8, R8, 0x1000 ;  /* 0x0000100008087836 */ /* 0x000fca0000000000 */
[----:B------:R-:W-:Y:S02]  /*1660*/  ISETP.GE.AND P1, PT, R8, R11, PT ;  /* 0x0000000b0800720c */ /* 0x000fe40003f26270 */
[----:B0-----:R-:W-:Y:S01]  /*1670*/  IADD3 R4, P2, PT, R2, 0x4000, RZ ;  /* 0x0000400002047810 */ /* 0x001fe20007f5e0ff */
[----:B------:R-:W-:-:S04]  /*1680*/  VIADD R23, R23, 0x1000 ;  /* 0x0000100017177836 */ /* 0x000fc80000000000 */
[----:B-1----:R-:W-:Y:S02]  /*1690*/  IMAD.X R3, RZ, RZ, R3, P2 ;  /* 0x000000ffff037224 */ /* 0x002fe400010e0603 */
[----:B------:R-:W-:Y:S01]  /*16a0*/  IMAD.MOV.U32 R2, RZ, RZ, R4 ;  /* 0x000000ffff027224 */ /* 0x000fe200078e0004 */
[----:B--2---:R-:W-:-:S04]  /*16b0*/  IADD3 R10, PT, PT, R12, R10, R21 ;  /* 0x0000000a0c0a7210 */ /* 0x004fc80007ffe015 */
[----:B---3--:R-:W-:-:S04]  /*16c0*/  IADD3 R10, PT, PT, R17, R18, R10 ;  /* 0x00000012110a7210 */ /* 0x008fc80007ffe00a */
[----:B----4-:R-:W-:-:S04]  /*16d0*/  IADD3 R10, PT, PT, R15, R16, R10 ;  /* 0x000000100f0a7210 */ /* 0x010fc80007ffe00a */
[----:B-----5:R-:W-:-:S04]  /*16e0*/  IADD3 R10, PT, PT, R13, R14, R10 ;  /* 0x0000000e0d0a7210 */ /* 0x020fc80007ffe00a */
[----:B------:R-:W-:-:S04]  /*16f0*/  IADD3 R6, PT, PT, R19, R6, R10 ;  /* 0x0000000613067210 */ /* 0x000fc80007ffe00a */
[----:B------:R-:W-:-:S04]  /*1700*/  IADD3 R6, PT, PT, R20, R25, R6 ;  /* 0x0000001914067210 */ /* 0x000fc80007ffe006 */
[----:B------:R-:W-:-:S04]  /*1710*/  IADD3 R5, PT, PT, R24, R5, R6 ;  /* 0x0000000518057210 */ /* 0x000fc80007ffe006 */
[----:B------:R-:W-:Y:S01]  /*1720*/  IADD3 R21, PT, PT, R22, R27, R5 ;  /* 0x0000001b16157210 */ /* 0x000fe20007ffe005 */
[----:B------:R-:W-:Y:S06]  /*1730*/  @!P1 BRA `(.L_x_27) ;  /* 0xfffffffc00649947 */ /* 0x000fec000383ffff */
.L_x_26:
[----:B------:R-:W-:Y:S05]  /*1740*/  BSYNC.RECONVERGENT B2 ;  /* 0x0000000000027941 */ /* 0x000fea0003800200 */
.L_x_25:
[----:B------:R-:W-:Y:S01]  /*1750*/  IMAD.IADD R4, R9, 0x1, -R8 ;  /* 0x0000000109047824 */ /* 0x000fe200078e0a08 */
[----:B------:R-:W-:Y:S04]  /*1760*/  BSSY.RECONVERGENT B2, `(.L_x_28) ;  /* 0x000001a000027945 */ /* 0x000fe80003800200 */
[----:B------:R-:W-:-:S13]  /*1770*/  ISETP.GT.AND P1, PT, R4, 0x400, PT ;  /* 0x000004000400780c */ /* 0x000fda0003f24270 */
[----:B------:R-:W-:Y:S05]  /*1780*/  @!P1 BRA `(.L_x_29) ;  /* 0x00000000005c9947 */ /* 0x000fea0003800000 */
[----:B------:R-:W0:Y:S01]  /*1790*/  LDC.64 R6, c[0x0][0x380] ;  /* 0x0000e000ff067b82 */ /* 0x000e220000000a00 */
[C---:B------:R-:W-:Y:S01]  /*17a0*/  VIADD R11, R23.reuse, 0x400 ;  /* 0x00000400170b7836 */ /* 0x040fe20000000000 */
[----:B------:R-:W2:Y:S04]  /*17b0*/  LDG.E.CONSTANT R10, desc[UR6][R2.64+-0x400] ;  /* 0xfffc0006020a7981 */ /* 0x000ea8000c1e9900 */
[----:B------:R-:W3:Y:S04]  /*17c0*/  LDG.E.CONSTANT R12, desc[UR6][R2.64+0x400] ;  /* 0x00040006020c7981 */ /* 0x000ee8000c1e9900 */
[----:B------:R-:W4:Y:S04]  /*17d0*/  LDG.E.CONSTANT R13, desc[UR6][R2.64+0xc00] ;  /* 0x000c0006020d7981 */ /* 0x000f28000c1e9900 */
[----:B------:R-:W5:Y:S04]  /*17e0*/  LDG.E.CONSTANT R15, desc[UR6][R2.64+0x1000] ;  /* 0x00100006020f7981 */ /* 0x000f68000c1e9900 */
[----:B------:R1:W5:Y:S01]  /*17f0*/  LDG.E.CONSTANT R14, desc[UR6][R2.64+0x1400] ;  /* 0x00140006020e7981 */ /* 0x000362000c1e9900 */
[----:B0-----:R-:W-:-:S04]  /*1800*/  IMAD.WIDE.U32 R4, R23, 0x4, R6 ;  /* 0x0000000417047825 */ /* 0x001fc800078e0006 */
[----:B------:R-:W-:Y:S02]  /*1810*/  IMAD.WIDE.U32 R6, R11, 0x4, R6 ;  /* 0x000000040b067825 */ /* 0x000fe400078e0006 */
[----:B------:R-:W2:Y:S04]  /*1820*/  LDG.E.CONSTANT R4, desc[UR6][R4.64] ;  /* 0x0000000604047981 */ /* 0x000ea8000c1e9900 */
[----:B------:R-:W3:Y:S04]  /*1830*/  LDG.E.CONSTANT R11, desc[UR6][R2.64] ;  /* 0x00000006020b7981 */ /* 0x000ee8000c1e9900 */
[----:B------:R-:W4:Y:S01]  /*1840*/  LDG.E.CONSTANT R7, desc[UR6][R6.64] ;  /* 0x0000000606077981 */ /* 0x000f22000c1e9900 */
[----:B------:R-:W-:Y:S01]  /*1850*/  PLOP3.LUT P0, PT, PT, PT, PT, 0x8, 0x80 ;  /* 0x000000000080781c */ /* 0x000fe20003f0e170 */
[----:B------:R-:W-:-:S02]  /*1860*/  VIADD R8, R8, 0x800 ;  /* 0x0000080008087836 */ /* 0x000fc40000000000 */
[----:B------:R-:W-:Y:S01]  /*1870*/  VIADD R23, R23, 0x800 ;  /* 0x0000080017177836 */ /* 0x000fe20000000000 */
[----:B--2---:R-:W-:Y:S02]  /*1880*/  IADD3 R10, PT, PT, R10, R4, R21 ;  /* 0x000000040a0a7210 */ /* 0x004fe40007ffe015 */
[----:B------:R-:W-:Y:S02]  /*1890*/  IADD3 R4, P1, PT, R2, 0x2000, RZ ;  /* 0x0000200002047810 */ /* 0x000fe40007f3e0ff */
[----:B---3--:R-:W-:-:S03]  /*18a0*/  IADD3 R10, PT, PT, R12, R11, R10 ;  /* 0x0000000b0c0a7210 */ /* 0x008fc60007ffe00a */
[----:B------:R-:W-:Y:S01]  /*18b0*/  IMAD.X R5, RZ, RZ, R3, P1 ;  /* 0x000000ffff057224 */ /* 0x000fe200008e0603 */
[----:B----4-:R-:W-:Y:S01]  /*18c0*/  IADD3 R10, PT, PT, R13, R7, R10 ;  /* 0x000000070d0a7210 */ /* 0x010fe20007ffe00a */
[----:B-1----:R-:W-:Y:S02]  /*18d0*/  IMAD.MOV.U32 R2, RZ, RZ, R4 ;  /* 0x000000ffff027224 */ /* 0x002fe400078e0004 */
[----:B------:R-:W-:Y:S01]  /*18e0*/  IMAD.MOV.U32 R3, RZ, RZ, R5 ;  /* 0x000000ffff037224 */ /* 0x000fe200078e0005 */
[----:B-----5:R-:W-:-:S07]  /*18f0*/  IADD3 R21, PT, PT, R14, R15, R10 ;  /* 0x0000000f0e157210 */ /* 0x020fce0007ffe00a */
.L_x_29:
[----:B------:R-:W-:Y:S05]  /*1900*/  BSYNC.RECONVERGENT B2 ;  /* 0x0000000000027941 */ /* 0x000fea0003800200 */
.L_x_28:
[----:B------:R-:W-:-:S13]  /*1910*/  ISETP.LT.OR P0, PT, R8, R9, P0 ;  /* 0x000000090800720c */ /* 0x000fda0000701670 */
[----:B------:R-:W-:Y:S05]  /*1920*/  @!P0 BRA `(.L_x_21) ;  /* 0x0000000000208947 */ /* 0x000fea0003800000 */
[----:B------:R-:W0:Y:S01]  /*1930*/  LDC.64 R4, c[0x0][0x380] ;  /* 0x0000e000ff047b82 */ /* 0x000e220000000a00 */
[----:B------:R-:W2:Y:S04]  /*1940*/  LDG.E.CONSTANT R6, desc[UR6][R2.64+-0x400] ;  /* 0xfffc000602067981 */ /* 0x000ea8000c1e9900 */
[----:B------:R-:W3:Y:S04]  /*1950*/  LDG.E.CONSTANT R7, desc[UR6][R2.64] ;  /* 0x0000000602077981 */ /* 0x000ee8000c1e9900 */
[----:B------:R-:W3:Y:S01]  /*1960*/  LDG.E.CONSTANT R8, desc[UR6][R2.64+0x400] ;  /* 0x0004000602087981 */ /* 0x000ee2000c1e9900 */
[----:B0-----:R-:W-:-:S06]  /*1970*/  IMAD.WIDE.U32 R4, R23, 0x4, R4 ;  /* 0x0000000417047825 */ /* 0x001fcc00078e0004 */
[----:B------:R-:W2:Y:S02]  /*1980*/  LDG.E.CONSTANT R4, desc[UR6][R4.64] ;  /* 0x0000000604047981 */ /* 0x000ea4000c1e9900 */
[----:B--2---:R-:W-:-:S04]  /*1990*/  IADD3 R6, PT, PT, R6, R4, R21 ;  /* 0x0000000406067210 */ /* 0x004fc80007ffe015 */
[----:B---3--:R-:W-:-:S07]  /*19a0*/  IADD3 R21, PT, PT, R8, R7, R6 ;  /* 0x0000000708157210 */ /* 0x008fce0007ffe006 */
.L_x_21:
[----:B------:R-:W-:Y:S05]  /*19b0*/  BSYNC.RECONVERGENT B1 ;  /* 0x0000000000017941 */ /* 0x000fea0003800200 */
.L_x_19:
[----:B------:R-:W0:Y:S01]  /*19c0*/  S2R R8, SR_LANEID ;  /* 0x0000000000087919 */ /* 0x000e220000000000 */
[----:B------:R-:W1:Y:S01]  /*19d0*/  SHFL.DOWN PT, R2, R21, 0x1, 0x1f ;  /* 0x08201f0015027f89 */ /* 0x000e6200000e0000 */
[C---:B0-----:R-:W-:Y:S02]  /*19e0*/  ISETP.GT.AND P0, PT, R8.reuse, 0x1e, PT ;  /* 0x0000001e0800780c */ /* 0x041fe40003f04270 */
[----:B------:R-:W-:Y:S02]  /*19f0*/  ISETP.NE.AND P1, PT, R8, RZ, PT ;  /* 0x000000ff0800720c */ /* 0x000fe40003f25270 */
[----:B-1----:R-:W-:Y:S02]  /*1a00*/  SEL R2, R2, RZ, !P0 ;  /* 0x000000ff02027207 */ /* 0x002fe40004000000 */
[----:B------:R-:W-:-:S03]  /*1a10*/  ISETP.GT.AND P0, PT, R8, 0x1d, PT ;  /* 0x0000001d0800780c */ /* 0x000fc60003f04270 */
[----:B------:R-:W-:-:S05]  /*1a20*/  IMAD.IADD R2, R2, 0x1, R21 ;  /* 0x0000000102027824 */ /* 0x000fca00078e0215 */
[----:B------:R-:W0:Y:S01]  /*1a30*/  SHFL.DOWN PT, R3, R2, 0x2, 0x1f ;  /* 0x08401f0002037f89 */ /* 0x000e2200000e0000 */
[----:B------:R-:W-:Y:S01]  /*1a40*/  @!P1 MOV R6, 0x400 ;  /* 0x0000040000069802 */ /* 0x000fe20000000f00 */
[----:B------:R-:W1:Y:S01]  /*1a50*/  @!P1 S2R R7, SR_CgaCtaId ;  /* 0x0000000000079919 */ /* 0x000e620000008800 */
[----:B0-----:R-:W-:Y:S02]  /*1a60*/  SEL R3, R3, RZ, !P0 ;  /* 0x000000ff03037207 */ /* 0x001fe40004000000 */
[----:B------:R-:W-:-:S03]  /*1a70*/  ISETP.GT.AND P0, PT, R8, 0x1b, PT ;  /* 0x0000001b0800780c */ /* 0x000fc60003f04270 */
[----:B------:R-:W-:-:S05]  /*1a80*/  IMAD.IADD R3, R2, 0x1, R3 ;  /* 0x0000000102037824 */ /* 0x000fca00078e0203 */
[----:B------:R-:W0:Y:S01]  /*1a90*/  SHFL.DOWN PT, R4, R3, 0x4, 0x1f ;  /* 0x08801f0003047f89 */ /* 0x000e2200000e0000 */
[----:B-1----:R-:W-:Y:S02]  /*1aa0*/  @!P1 LEA R6, R7, R6, 0x18 ;  /* 0x0000000607069211 */ /* 0x002fe400078ec0ff */
[----:B0-----:R-:W-:Y:S02]  /*1ab0*/  SEL R4, R4, RZ, !P0 ;  /* 0x000000ff04047207 */ /* 0x001fe40004000000 */
[----:B------:R-:W-:-:S03]  /*1ac0*/  ISETP.GT.AND P0, PT, R8, 0x17, PT ;  /* 0x000000170800780c */ /* 0x000fc60003f04270 */
[----:B------:R-:W-:Y:S01]  /*1ad0*/  IMAD.IADD R4, R3, 0x1, R4 ;  /* 0x0000000103047824 */ /* 0x000fe200078e0204 */
[----:B------:R-:W-:-:S04]  /*1ae0*/  @!P1 SHF.R.U32.HI R3, RZ, 0x3, R0 ;  /* 0x00000003ff039819 */ /* 0x000fc80000011600 */
        /* <DEDUP_REMOVED lines=13> */
[----:B------:R-:W0:Y:S01]  /*1bc0*/  S2UR UR5, SR_CgaCtaId ;  /* 0x00000000000579c3 */ /* 0x000e220000008800 */
[----:B------:R-:W-:Y:S02]  /*1bd0*/  UMOV UR4, 0x400 ;  /* 0x0000040000047882 */ /* 0x000fe40000000000 */
[----:B0-----:R-:W-:-:S09]  /*1be0*/  ULEA UR4, UR5, UR4, 0x18 ;  /* 0x0000000405047291 */ /* 0x001fd2000f8ec0ff */
[----:B------:R-:W-:Y:S04]  /*1bf0*/  LDS R0, [UR4+0xc] ;  /* 0x00000c04ff007984 */ /* 0x000fe80008000800 */
[----:B---3--:R-:W0:Y:S04]  /*1c00*/  LDS.128 R4, [UR4+0x10] ;  /* 0x00001004ff047984 */ /* 0x008e280008000c00 */
[----:B------:R-:W1:Y:S01]  /*1c10*/  LDS.64 R8, [UR4+0x20] ;  /* 0x00002004ff087984 */ /* 0x000e620008000a00 */
[----:B0-----:R-:W-:-:S04]  /*1c20*/  IADD3 R0, PT, PT, R4, R0, R3 ;  /* 0x0000000004007210 */ /* 0x001fc80007ffe003 */
[----:B------:R-:W-:-:S04]  /*1c30*/  IADD3 R0, PT, PT, R6, R0, R5 ;  /* 0x0000000006007210 */ /* 0x000fc80007ffe005 */
[----:B-1----:R-:W-:-:S05]  /*1c40*/  IADD3 R0, PT, PT, R8, R0, R7 ;  /* 0x0000000008007210 */ /* 0x002fca0007ffe007 */
[----:B------:R-:W-:Y:S01]  /*1c50*/  IMAD.IADD R3, R0, 0x1, R9 ;  /* 0x0000000100037824 */ /* 0x000fe200078e0209 */
[----:B------:R-:W-:Y:S06]  /*1c60*/  BRA `(.L_x_17) ;  /* 0x0000001c00307947 */ /* 0x000fec0003800000 */
.L_x_2:
        /* <DEDUP_REMOVED lines=12> */
.L_x_32:
[----:B------:R-:W-:Y:S05]  /*1d30*/  BSYNC.RECONVERGENT B1 ;  /* 0x0000000000017941 */ /* 0x000fea0003800200 */
.L_x_31:
        /* <DEDUP_REMOVED lines=16> */
.L_x_37:
        /* <DEDUP_REMOVED lines=9> */
.L_x_36:
[----:B------:R-:W-:Y:S05]  /*1ed0*/  BSYNC.RECONVERGENT B2 ;  /* 0x0000000000027941 */ /* 0x000fea0003800200 */
.L_x_35:
        /* <DEDUP_REMOVED lines=8> */
.L_x_40:
        /* <DEDUP_REMOVED lines=35> */
.L_x_39:
[----:B------:R-:W-:Y:S05]  /*2190*/  BSYNC.RECONVERGENT B2 ;  /* 0x0000000000027941 */ /* 0x000fea0003800200 */
.L_x_38:
        /* <DEDUP_REMOVED lines=22> */
.L_x_42:
[----:B------:R-:W-:Y:S05]  /*2300*/  BSYNC.RECONVERGENT B2 ;  /* 0x0000000000027941 */ /* 0x000fea0003800200 */
.L_x_41:
        /* <DEDUP_REMOVED lines=10> */
.L_x_34:
[----:B------:R-:W-:Y:S05]  /*23b0*/  BSYNC.RECONVERGENT B1 ;  /* 0x0000000000017941 */ /* 0x000fea0003800200 */
.L_x_33:
        /* <DEDUP_REMOVED lines=38> */
[----:B------:R-:W0:Y:S04]  /*2620*/  LDS.128 R4, [UR4+0x10] ;  /* 0x00001004ff047984 */ /* 0x000e280008000c00 */
[----:B------:R-:W1:Y:S01]  /*2630*/  LDS.64 R8, [UR4+0x20] ;  /* 0x00002004ff087984 */ /* 0x000e620008000a00 */
[----:B0-----:R-:W-:-:S04]  /*2640*/  IADD3 R0, PT, PT, R4, R0, R3 ;  /* 0x0000000004007210 */ /* 0x001fc80007ffe003 */
[----:B------:R-:W-:-:S04]  /*2650*/  IADD3 R0, PT, PT, R6, R0, R5 ;  /* 0x0000000006007210 */ /* 0x000fc80007ffe005 */
[----:B-1----:R-:W-:-:S05]  /*2660*/  IADD3 R0, PT, PT, R8, R0, R7 ;  /* 0x0000000008007210 */ /* 0x002fca0007ffe007 */
[----:B--2---:R-:W-:Y:S01]  /*2670*/  IMAD.IADD R3, R0, 0x1, R9 ;  /* 0x0000000100037824 */ /* 0x004fe200078e0209 */
[----:B------:R-:W-:Y:S06]  /*2680*/  BRA `(.L_x_17) ;  /* 0x0000001000a87947 */ /* 0x000fec0003800000 */
.L_x_43:
        /* <DEDUP_REMOVED lines=16> */
[----:B------:R-:W1:Y:S02]  /*2790*/  SHFL.DOWN PT, R2, R3, 0x2, R7 ;  /* 0x0840000003027989 */ /* 0x000e6400000e0007 */
[----:B-1----:R-:W-:Y:S02]  /*27a0*/  SEL R2, R2, RZ, !P0 ;  /* 0x000000ff02027207 */ /* 0x002fe40004000000 */
[----:B------:R-:W-:-:S03]  /*27b0*/  ISETP.GT.AND P0, PT, R8, R7, PT ;  /* 0x000000070800720c */ /* 0x000fc60003f04270 */
[----:B------:R-:W-:Y:S01]  /*27c0*/  IMAD.IADD R2, R3, 0x1, R2 ;  /* 0x0000000103027824 */ /* 0x000fe200078e0202 */
[----:B------:R-:W-:-:S04]  /*27d0*/  @!P1 SHF.R.U32.HI R3, RZ, 0x3, R9 ;  /* 0x00000003ff039819 */ /* 0x000fc80000011609 */
[----:B------:R-:W1:Y:S02]  /*27e0*/  SHFL.DOWN PT, R4, R2, 0x4, R7 ;  /* 0x0880000002047989 */ /* 0x000e6400000e0007 */
[----:B-1----:R-:W-:Y:S01]  /*27f0*/  SEL R5, R4, RZ, !P0 ;  /* 0x000000ff04057207 */ /* 0x002fe20004000000 */
[C---:B------:R-:W-:Y:S02]  /*2800*/  VIADD R4, R6.reuse, 0x8 ;  /* 0x0000000806047836 */ /* 0x040fe40000000000 */
[----:B------:R-:W-:Y:S02]  /*2810*/  VIADD R6, R6, 0x10 ;  /* 0x0000001006067836 */ /* 0x000fe40000000000 */
[----:B------:R-:W-:Y:S01]  /*2820*/  IMAD.IADD R5, R2, 0x1, R5 ;  /* 0x0000000102057824 */ /* 0x000fe200078e0205 */
[----:B------:R-:W-:Y:S02]  /*2830*/  ISETP.GT.AND P0, PT, R4, R7, PT ;  /* 0x000000070400720c */ /* 0x000fe40003f04270 */
[----:B------:R-:W-:-:S02]  /*2840*/  @!P1 MOV R4, 0x400 ;  /* 0x0000040000049802 */ /* 0x000fc40000000f00 */
[----:B------:R-:W1:Y:S02]  /*2850*/  SHFL.DOWN PT, R0, R5, 0x8, R7 ;  /* 0x0900000005007989 */ /* 0x000e6400000e0007 */
[----:B0-----:R-:W-:Y:S02]  /*2860*/  @!P1 LEA R11, R11, R4, 0x18 ;  /* 0x000000040b0b9211 */ /* 0x001fe400078ec0ff */
[----:B------:R-:W-:-:S05]  /*2870*/  @!P1 LOP3.LUT R4, R3, 0x7c, RZ, 0xc0, !PT ;  /* 0x0000007c03049812 */ /* 0x000fca00078ec0ff */
[----:B------:R-:W-:Y:S01]  /*2880*/  @!P1 IMAD.IADD R4, R4, 0x1, R11 ;  /* 0x0000000104049824 */ /* 0x000fe200078e020b */
[----:B-1----:R-:W-:Y:S02]  /*2890*/  SEL R0, R0, RZ, !P0 ;  /* 0x000000ff00007207 */ /* 0x002fe40004000000 */
        /* <DEDUP_REMOVED lines=15> */
[----:B-1----:R-:W0:Y:S04]  /*2990*/  LDS.128 R4, [UR4+0x10] ;  /* 0x00001004ff047984 */ /* 0x002e280008000c00 */
        /* <DEDUP_REMOVED lines=18> */
.L_x_30:
[----:B------:R-:W0:Y:S01]  /*2ac0*/  S2R R0, SR_TID.X ;  /* 0x0000000000007919 */ /* 0x000e220000002100 */
[----:B------:R-:W0:Y:S02]  /*2ad0*/  LDC.64 R2, c[0x0][0x380] ;  /* 0x0000e000ff027b82 */ /* 0x000e240000000a00 */
[----:B0-----:R-:W-:-:S05]  /*2ae0*/  IMAD.WIDE.U32 R2, R0, 0x4, R2 ;  /* 0x0000000400027825 */ /* 0x001fca00078e0002 */
[----:B------:R-:W2:Y:S04]  /*2af0*/  LDG.E.CONSTANT R19, desc[UR6][R2.64] ;  /* 0x0000000602137981 */ /* 0x000ea8000c1e9900 */
[----:B------:R-:W2:Y:S04]  /*2b00*/  LDG.E.CONSTANT R4, desc[UR6][R2.64+0x400] ;  /* 0x0004000602047981 */ /* 0x000ea8000c1e9900 */
[----:B------:R-:W2:Y:S04]  /*2b10*/  LDG.E.CONSTANT R5, desc[UR6][R2.64+0x800] ;  /* 0x0008000602057981 */ /* 0x000ea8000c1e9900 */
[----:B------:R-:W3:Y:S04]  /*2b20*/  LDG.E.CONSTANT R6, desc[UR6][R2.64+0xc00] ;  /* 0x000c000602067981 */ /* 0x000ee8000c1e9900 */
[----:B------:R-:W3:Y:S04]  /*2b30*/  LDG.E.CONSTANT R7, desc[UR6][R2.64+0x1000] ;  /* 0x0010000602077981 */ /* 0x000ee8000c1e9900 */
[----:B------:R-:W4:Y:S04]  /*2b40*/  LDG.E.CONSTANT R8, desc[UR6][R2.64+0x1400] ;  /* 0x0014000602087981 */ /* 0x000f28000c1e9900 */
[----:B------:R-:W4:Y:S04]  /*2b50*/  LDG.E.CONSTANT R9, desc[UR6][R2.64+0x1800] ;  /* 0x0018000602097981 */ /* 0x000f28000c1e9900 */
[----:B------:R-:W5:Y:S04]  /*2b60*/  LDG.E.CONSTANT R10, desc[UR6][R2.64+0x1c00] ;  /* 0x001c0006020a7981 */ /* 0x000f68000c1e9900 */
[----:B------:R-:W5:Y:S04]  /*2b70*/  LDG.E.CONSTANT R11, desc[UR6][R2.64+0x2000] ;  /* 0x00200006020b7981 */ /* 0x000f68000c1e9900 */
[----:B------:R-:W5:Y:S04]  /*2b80*/  LDG.E.CONSTANT R12, desc[UR6][R2.64+0x2400] ;  /* 0x00240006020c7981 */ /* 0x000f68000c1e9900 */
[----:B------:R-:W5:Y:S04]  /*2b90*/  LDG.E.CONSTANT R13, desc[UR6][R2.64+0x2800] ;  /* 0x00280006020d7981 */ /* 0x000f68000c1e9900 */
[----:B------:R-:W5:Y:S04]  /*2ba0*/  LDG.E.CONSTANT R14, desc[UR6][R2.64+0x2c00] ;  /* 0x002c0006020e7981 */ /* 0x000f68000c1e9900 */
[----:B------:R-:W5:Y:S04]  /*2bb0*/  LDG.E.CONSTANT R15, desc[UR6][R2.64+0x3000] ;  /* 0x00300006020f7981 */ /* 0x000f68000c1e9900 */
[----:B------:R-:W5:Y:S04]  /*2bc0*/  LDG.E.CONSTANT R16, desc[UR6][R2.64+0x3400] ;  /* 0x0034000602107981 */ /* 0x000f68000c1e9900 */
[----:B------:R-:W5:Y:S04]  /*2bd0*/  LDG.E.CONSTANT R17, desc[UR6][R2.64+0x3800] ;  /* 0x0038000602117981 */ /* 0x000f68000c1e9900 */
[----:B------:R-:W5:Y:S01]  /*2be0*/  LDG.E.CONSTANT R18, desc[UR6][R2.64+0x3c00] ;  /* 0x003c000602127981 */ /* 0x000f62000c1e9900 */
[----:B------:R-:W-:-:S02]  /*2bf0*/  ISETP.GE.U32.AND P0, PT, R20, 0x2000, PT ;  /* 0x000020001400780c */ /* 0x000fc40003f06070 */
[----:B--2---:R-:W-:-:S04]  /*2c00*/  IADD3 R4, PT, PT, R5, R4, R19 ;  /* 0x0000000405047210 */ /* 0x004fc80007ffe013 */
[----:B---3--:R-:W-:-:S04]  /*2c10*/  IADD3 R4, PT, PT, R7, R6, R4 ;  /* 0x0000000607047210 */ /* 0x008fc80007ffe004 */
[----:B----4-:R-:W-:-:S04]  /*2c20*/  IADD3 R4, PT, PT, R9, R8, R4 ;  /* 0x0000000809047210 */ /* 0x010fc80007ffe004 */
[----:B-----5:R-:W-:Y:S01]  /*2c30*/  IADD3 R4, PT, PT, R11, R10, R4 ;  /* 0x0000000a0b047210 */ /* 0x020fe20007ffe004 */
[----:B------:R-:W-:-:S03]  /*2c40*/  IMAD.MOV.U32 R11, RZ, RZ, 0x1000 ;  /* 0x00001000ff0b7424 */ /* 0x000fc600078e00ff */
[----:B------:R-:W-:-:S04]  /*2c50*/  IADD3 R4, PT, PT, R13, R12, R4 ;  /* 0x0000000c0d047210 */ /* 0x000fc80007ffe004 */
[----:B------:R-:W-:-:S04]  /*2c60*/  IADD3 R4, PT, PT, R15, R14, R4 ;  /* 0x0000000e0f047210 */ /* 0x000fc80007ffe004 */
[----:B------:R-:W-:-:S05]  /*2c70*/  IADD3 R17, PT, PT, R17, R16, R4 ;  /* 0x0000001011117210 */ /* 0x000fca0007ffe004 */
[----:B------:R-:W-:Y:S01]  /*2c80*/  IMAD.IADD R8, R18, 0x1, R17 ;  /* 0x0000000112087824 */ /* 0x000fe200078e0211 */
[----:B------:R-:W-:Y:S06]  /*2c90*/  @!P0 BRA `(.L_x_44) ;  /* 0x00000000008c8947 */ /* 0x000fec0003800000 */
[----:B------:R-:W0:Y:S01]  /*2ca0*/  LDC R7, c[0x0][0x390] ;  /* 0x0000e400ff077b82 */ /* 0x000e220000000800 */
[----:B------:R-:W-:Y:S02]  /*2cb0*/  VIADD R6, R20, 0xfffff000 ;  /* 0xfffff00014067836 */ /* 0x000fe40000000000 */
[----:B------:R-:W-:-:S07]  /*2cc0*/  IMAD.MOV.U32 R11, RZ, RZ, 0x1000 ;  /* 0x00001000ff0b7424 */ /* 0x000fce00078e00ff */
.L_x_46:
[----:B------:R-:W-:-:S05]  /*2cd0*/  IMAD.WIDE R4, R11, 0x4, R2 ;  /* 0x000000040b047825 */ /* 0x000fca00078e0202 */
        /* <DEDUP_REMOVED lines=16> */
[----:B--2---:R-:W-:-:S04]  /*2de0*/  IADD3 R18, PT, PT, R18, R19, R8 ;  /* 0x0000001312127210 */ /* 0x004fc80007ffe008 */
[----:B---3--:R-:W-:Y:S01]  /*2df0*/  IADD3 R18, PT, PT, R21, R20, R18 ;  /* 0x0000001415127210 */ /* 0x008fe20007ffe012 */
[----:B0-----:R-:W-:-:S04]  /*2e00*/  IMAD.MOV.U32 R20, RZ, RZ, R7 ;  /* 0x000000ffff147224 */ /* 0x001fc800078e0007 */
[----:B------:R-:W-:Y:S01]  /*2e10*/  IMAD.IADD R8, R20, 0x1, -R11 ;  /* 0x0000000114087824 */ /* 0x000fe200078e0a0b */
[----:B----4-:R-:W-:-:S04]  /*2e20*/  IADD3 R18, PT, PT, R23, R22, R18 ;  /* 0x0000001617127210 */ /* 0x010fc80007ffe012 */
[----:B------:R-:W-:Y:S02]  /*2e30*/  ISETP.GE.AND P0, PT, R8, 0x1000, PT ;  /* 0x000010000800780c */ /* 0x000fe40003f06270 */
[----:B-----5:R-:W-:-:S04]  /*2e40*/  IADD3 R18, PT, PT, R25, R24, R18 ;  /* 0x0000001819127210 */ /* 0x020fc80007ffe012 */
[----:B------:R-:W-:-:S04]  /*2e50*/  IADD3 R14, PT, PT, R14, R17, R18 ;  /* 0x000000110e0e7210 */ /* 0x000fc80007ffe012 */
[----:B------:R-:W-:-:S04]  /*2e60*/  IADD3 R12, PT, PT, R15, R12, R14 ;  /* 0x0000000c0f0c7210 */ /* 0x000fc80007ffe00e */
[----:B------:R-:W-:-:S04]  /*2e70*/  IADD3 R10, PT, PT, R10, R13, R12 ;  /* 0x0000000d0a0a7210 */ /* 0x000fc80007ffe00c */
[----:B------:R-:W-:Y:S01]  /*2e80*/  IADD3 R8, PT, PT, R16, R9, R10 ;  /* 0x0000000910087210 */ /* 0x000fe20007ffe00a */
[----:B------:R-:W-:Y:S06]  /*2e90*/  @!P0 BRA `(.L_x_45) ;  /* 0x0000000400fc8947 */ /* 0x000fec0003800000 */
[----:B------:R-:W-:-:S05]  /*2ea0*/  VIADD R11, R11, 0x1000 ;  /* 0x000010000b0b7836 */ /* 0x000fca0000000000 */
[----:B------:R-:W-:-:S13]  /*2eb0*/  ISETP.GT.AND P0, PT, R11, R6, PT ;  /* 0x000000060b00720c */ /* 0x000fda0003f04270 */
[----:B------:R-:W-:Y:S05]  /*2ec0*/  @!P0 BRA `(.L_x_46) ;  /* 0xfffffffc00808947 */ /* 0x000fea000383ffff */
.L_x_44:
        /* <DEDUP_REMOVED lines=20> */
.L_x_50:
        /* <DEDUP_REMOVED lines=8> */
.L_x_49:
[----:B------:R-:W-:Y:S05]  /*3090*/  BSYNC.RECONVERGENT B2 ;  /* 0x0000000000027941 */ /* 0x000fea0003800200 */
.L_x_48:
        /* <DEDUP_REMOVED lines=16> */
.L_x_53:
        /* <DEDUP_REMOVED lines=20> */
[----:B------:R-:W5:Y:S04]  /*32e0*/  LDG.E.CONSTANT R22, desc[UR6][R2.64+0x2400] ;  /* 0x0024000602167981 */ /* 0x000f68000c1e9900 */
[----:B------:R0:W5:Y:S04]  /*32f0*/  LDG.E.CONSTANT R5, desc[UR6][R4.64] ;  /* 0x0000000604057981 */ /* 0x000168000c1e9900 */
        /* <DEDUP_REMOVED lines=17> */
.L_x_52:
[----:B------:R-:W-:Y:S05]  /*3410*/  BSYNC.RECONVERGENT B2 ;  /* 0x0000000000027941 */ /* 0x000fea0003800200 */
.L_x_51:
        /* <DEDUP_REMOVED lines=10> */
[----:B------:R-:W5:Y:S01]  /*34c0*/  LDG.E.CONSTANT R16, desc[UR6][R2.64+0x1400] ;  /* 0x0014000602107981 */ /* 0x000f62000c1e9900 */
[----:B0-----:R-:W-:-:S04]  /*34d0*/  IMAD.WIDE.U32 R4, R11, 0x4, R6 ;  /* 0x000000040b047825 */ /* 0x001fc800078e0006 */
[----:B------:R-:W-:Y:S02]  /*34e0*/  IMAD.WIDE.U32 R6, R13, 0x4, R6 ;  /* 0x000000040d067825 */ /* 0x000fe400078e0006 */
[----:B------:R0:W2:Y:S04]  /*34f0*/  LDG.E.CONSTANT R5, desc[UR6][R4.64] ;  /* 0x0000000604057981 */ /* 0x0000a8000c1e9900 */
[----:B------:R1:W3:Y:S04]  /*3500*/  LDG.E.CONSTANT R13, desc[UR6][R2.64] ;  /* 0x00000006020d7981 */ /* 0x0002e8000c1e9900 */
[----:B------:R-:W4:Y:S01]  /*3510*/  LDG.E.CONSTANT R7, desc[UR6][R6.64] ;  /* 0x0000000606077981 */ /* 0x000f22000c1e9900 */
[----:B0-----:R-:W-:Y:S01]  /*3520*/  IADD3 R4, P1, PT, R2, 0x2000, RZ ;  /* 0x0000200002047810 */ /* 0x001fe20007f3e0ff */
[----:B------:R-:W-:Y:S01]  /*3530*/  VIADD R10, R10, 0x800 ;  /* 0x000008000a0a7836 */ /* 0x000fe20000000000 */
[----:B------:R-:W-:Y:S01]  /*3540*/  PLOP3.LUT P0, PT, PT, PT, PT, 0x8, 0x80 ;  /* 0x000000000080781c */ /* 0x000fe20003f0e170 */
[----:B------:R-:W-:-:S02]  /*3550*/  VIADD R11, R11, 0x800 ;  /* 0x000008000b0b7836 */ /* 0x000fc40000000000 */
[----:B-1----:R-:W-:Y:S01]  /*3560*/  IMAD.MOV.U32 R2, RZ, RZ, R4 ;  /* 0x000000ffff027224 */ /* 0x002fe200078e0004 */
[----:B--2---:R-:W-:-:S04]  /*3570*/  IADD3 R12, PT, PT, R12, R5, R8 ;  /* 0x000000050c0c7210 */ /* 0x004fc80007ffe008 */
[----:B---3--:R-:W-:Y:S01]  /*3580*/  IADD3 R12, PT, PT, R14, R13, R12 ;  /* 0x0000000d0e0c7210 */ /* 0x008fe20007ffe00c */
[----:B------:R-:W-:-:S03]  /*3590*/  IMAD.X R5, RZ, RZ, R3, P1 ;  /* 0x000000ffff057224 */ /* 0x000fc600008e0603 */
[----:B----4-:R-:W-:Y:S01]  /*35a0*/  IADD3 R12, PT, PT, R15, R7, R12 ;  /* 0x000000070f0c7210 */ /* 0x010fe20007ffe00c */
[----:B------:R-:W-:-:S03]  /*35b0*/  IMAD.MOV.U32 R3, RZ, RZ, R5 ;  /* 0x000000ffff037224 */ /* 0x000fc600078e0005 */
[----:B-----5:R-:W-:-:S07]  /*35c0*/  IADD3 R8, PT, PT, R16, R17, R12 ;  /* 0x0000001110087210 */ /* 0x020fce0007ffe00c */
.L_x_55:
[----:B------:R-:W-:Y:S05]  /*35d0*/  BSYNC.RECONVERGENT B2 ;  /* 0x0000000000027941 */ /* 0x000fea0003800200 */
.L_x_54:
        /* <DEDUP_REMOVED lines=10> */
.L_x_47:
[----:B------:R-:W-:Y:S05]  /*3680*/  BSYNC.RECONVERGENT B1 ;  /* 0x0000000000017941 */ /* 0x000fea0003800200 */
.L_x_45:
[----:B------:R-:W0:Y:S01]  /*3690*/  S2R R9, SR_LANEID ;  /* 0x0000000000097919 */ /* 0x000e220000000000 */
[----:B------:R-:W1:Y:S01]  /*36a0*/  SHFL.DOWN PT, R2, R8, 0x1, 0x1f ;  /* 0x08201f0008027f89 */ /* 0x000e6200000e0000 */
[C---:B0-----:R-:W-:Y:S02]  /*36b0*/  ISETP.GT.AND P0, PT, R9.reuse, 0x1e, PT ;  /* 0x0000001e0900780c */ /* 0x041fe40003f04270 */
[C---:B------:R-:W-:Y:S02]  /*36c0*/  ISETP.NE.AND P1, PT, R9.reuse, RZ, PT ;  /* 0x000000ff0900720c */ /* 0x040fe40003f25270 */
        /* <DEDUP_REMOVED lines=37> */
[----:B0-----:R-:W-:-:S07]  /*3920*/  IMAD.IADD R3, R0, 0x1, R9 ;  /* 0x0000000100037824 */ /* 0x001fce00078e0209 */
.L_x_17:
[----:B------:R-:W-:Y:S05]  /*3930*/  BSYNC.RECONVERGENT B0 ;  /* 0x0000000000007941 */ /* 0x000fea0003800200 */
.L_x_1:
[----:B------:R-:W-:Y:S05]  /*3940*/  @P0 EXIT ;  /* 0x000000000000094d */ /* 0x000fea0003800000 */
[----:B-1----:R-:W1:Y:S01]  /*3950*/  LDC.64 R4, c[0x0][0x388] ;  /* 0x0000e200ff047b82 */ /* 0x002e620000000a00 */
[----:B------:R-:W0:Y:S02]  /*3960*/  LDCU UR4, c[0x0][0x398] ;  /* 0x00007300ff0477ac */ /* 0x000e240008000800 */
[----:B0-234-:R-:W-:-:S05]  /*3970*/  VIADD R3, R3, UR4 ;  /* 0x0000000403037c36 */ /* 0x01dfca0008000000 */
[----:B-1----:R-:W-:Y:S01]  /*3980*/  STG.E desc[UR6][R4.64], R3 ;  /* 0x0000000304007986 */ /* 0x002fe2000c101906 */
[----:B------:R-:W-:Y:S05]  /*3990*/  EXIT ;  /* 0x000000000000794d */ /* 0x000fea0003800000 */
.L_x_56:
[----:B------:R-:W-:-:S00]  /*39a0*/  BRA `(.L_x_56) ;  /* 0xfffffffc00fc7947 */ /* 0x000fc0000383ffff */
[----:B------:R-:W-:-:S00]  /*39b0*/  NOP ;  /* 0x0000000000007918 */ /* 0x000fc00000000000 */
        /* <DEDUP_REMOVED lines=12> */
.L_x_239:


//--------------------- .text._ZN3cub18CUB_300001_SM_10006detail6reduce18DeviceReduceKernelINS2_10policy_hubIiyN4cuda3std3__44plusIiEEE10Policy1000EN6thrust24THRUST_300001_SM_1000_NS6detail15normal_iteratorINSD_10device_ptrIiEEEEyS9_iNS7_10__identityEEEvT0_PT3_T1_NS0_13GridEvenShareISN_EET2_T4_ --------------------------
	.section	.text._ZN3cub18CUB_300001_SM_10006detail6reduce18DeviceReduceKernelINS2_10policy_hubIiyN4cuda3std3__44plusIiEEE10Policy1000EN6thrust24THRUST_300001_SM_1000_NS6detail15normal_iteratorINSD_10device_ptrIiEEEEyS9_iNS7_10__identityEEEvT0_PT3_T1_NS0_13GridEvenShareISN_EET2_T4_,"ax",@progbits
	.align	128
        .global         _ZN3cub18CUB_300001_SM_10006detail6reduce18DeviceReduceKernelINS2_10policy_hubIiyN4cuda3std3__44plusIiEEE10Policy1000EN6thrust24THRUST_300001_SM_1000_NS6detail15normal_iteratorINSD_10device_ptrIiEEEEyS9_iNS7_10__identityEEEvT0_PT3_T1_NS0_13GridEvenShareISN_EET2_T4_
        .type           _ZN3cub18CUB_300001_SM_10006detail6reduce18DeviceReduceKernelINS2_10policy_hubIiyN4cuda3std3__44plusIiEEE10Policy1000EN6thrust24THRUST_300001_SM_1000_NS6detail15normal_iteratorINSD_10device_ptrIiEEEEyS9_iNS7_10__identityEEEvT0_PT3_T1_NS0_13GridEvenShareISN_EET2_T4_,@function
        .size           _ZN3cub18CUB_300001_SM_10006detail6reduce18DeviceReduceKernelINS2_10policy_hubIiyN4cuda3std3__44plusIiEEE10Policy1000EN6thrust24THRUST_300001_SM_1000_NS6detail15normal_iteratorINSD_10device_ptrIiEEEEyS9_iNS7_10__identityEEEvT0_PT3_T1_NS0_13GridEvenShareISN_EET2_T4_,(.L_x_240 - _ZN3cub18CUB_300001_SM_10006detail6reduce18DeviceReduceKernelINS2_10policy_hubIiyN4cuda3std3__44plusIiEEE10Policy1000EN6thrust24THRUST_300001_SM_1000_NS6detail15normal_iteratorINSD_10device_ptrIiEEEEyS9_iNS7_10__identityEEEvT0_PT3_T1_NS0_13GridEvenShareISN_EET2_T4_)
        .other          _ZN3cub18CUB_300001_SM_10006detail6reduce18DeviceReduceKernelINS2_10policy_hubIiyN4cuda3std3__44plusIiEEE10Policy1000EN6thrust24THRUST_300001_SM_1000_NS6detail15normal_iteratorINSD_10device_ptrIiEEEEyS9_iNS7_10__identityEEEvT0_PT3_T1_NS0_13GridEvenShareISN_EET2_T4_,@"STO_CUDA_ENTRY STV_DEFAULT"
_ZN3cub18CUB_300001_SM_10006detail6reduce18DeviceReduceKernelINS2_10policy_hubIiyN4cuda3std3__44plusIiEEE10Policy1000EN6thrust24THRUST_300001_SM_1000_NS6detail15normal_iteratorINSD_10device_ptrIiEEEEyS9_iNS7_10__identityEEEvT0_PT3_T1_NS0_13GridEvenShareISN_EET2_T4_:
.text._ZN3cub18CUB_300001_SM_10006detail6reduce18DeviceReduceKernelINS2_10policy_hubIiyN4cuda3std3__44plusIiEEE10Policy1000EN6thrust24THRUST_300001_SM_1000_NS6detail15normal_iteratorINSD_10device_ptrIiEEEEyS9_iNS7_10__identityEEEvT0_PT3_T1_NS0_13GridEvenShareISN_EET2_T4_:
[----:B------:R-:W-:Y:S08]  /*0000*/  LDC R1, c[0x0][0x37c] ;  /* 0x0000df00ff017b82 */ /* 0x000ff00000000800 */
[----:B------:R-:W0:Y:S01]  /*0010*/  S2UR UR16, SR_CTAID.X ;  /* 0x00000000001079c3 */ /* 0x000e220000002500 */
[----:B------:R-:W1:Y:S01]  /*0020*/  LDCU.64 UR8, c[0x0][0x3b8] ;  /* 0x00007700ff0877ac */ /* 0x000e620008000a00 */
[----:B------:R-:W-:Y:S01]  /*0030*/  BSSY.RECONVERGENT B0, `(.L_x_57) ;  /* 0x0000201000007945 */ /* 0x000fe20003800200 */
[----:B------:R-:W2:Y:S01]  /*0040*/  LDCU UR5, c[0x0][0x3c0] ;  /* 0x00007800ff0577ac */ /* 0x000ea20008000800 */
[----:B------:R-:W3:Y:S01]  /*0050*/  LDCU.64 UR14, c[0x0][0x358] ;  /* 0x00006b00ff0e77ac */ /* 0x000ee20008000a00 */
[----:B-1----:R-:W-:-:S02]  /*0060*/  IMAD.U32 R2, RZ, RZ, UR8 ;  /* 0x00000008ff027e24 */ /* 0x002fc4000f8e00ff */
[----:B------:R-:W-:Y:S01]  /*0070*/  IMAD.U32 R3, RZ, RZ, UR9 ;  /* 0x00000009ff037e24 */ /* 0x000fe2000f8e00ff */
[----:B--2---:R-:W-:Y:S02]  /*0080*/  USHF.L.U32 UR5, UR5, 0xc, URZ ;  /* 0x0000000c05057899 */ /* 0x004fe400080006ff */
[----:B0-----:R-:W-:Y:S02]  /*0090*/  USHF.L.U32 UR7, UR16, 0xc, URZ ;  /* 0x0000000c10077899 */ /* 0x001fe400080006ff */
[----:B------:R-:W-:-:S04]  /*00a0*/  USHF.R.S32.HI UR4, URZ, 0x1f, UR5 ;  /* 0x0000001fff047899 */ /* 0x000fc80008011405 */
[----:B------:R-:W-:-:S04]  /*00b0*/  IADD3 R23, P1, PT, R2, -UR7, RZ ;  /* 0x8000000702177c10 */ /* 0x000fc8000ff3e0ff */
[----:B------:R-:W-:Y:S02]  /*00c0*/  ISETP.GT.U32.AND P0, PT, R23, 0xfff, PT ;  /* 0x00000fff1700780c */ /* 0x000fe40003f04070 */
[----:B------:R-:W-:-:S04]  /*00d0*/  IADD3.X R22, PT, PT, R3, -0x1, RZ, P1, !PT ;  /* 0xffffffff03167810 */ /* 0x000fc80000ffe4ff */
[----:B------:R-:W-:-:S13]  /*00e0*/  ISETP.GT.U32.AND.EX P0, PT, R22, RZ, PT, P0 ;  /* 0x000000ff1600720c */ /* 0x000fda0003f04100 */
[----:B---3--:R-:W-:Y:S05]  /*00f0*/  @P0 BRA `(.L_x_58) ;  /* 0x0000000c00ac0947 */ /* 0x008fea0003800000 */
[----:B------:R-:W0:Y:S01]  /*0100*/  S2R R3, SR_TID.X ;  /* 0x0000000000037919 */ /* 0x000e220000002100 */
[----:B------:R-:W-:Y:S01]  /*0110*/  VIADD R0, R2, -UR7 ;  /* 0x8000000702007c36 */ /* 0x000fe20008000000 */
[----:B------:R-:W-:Y:S01]  /*0120*/  BSSY.RECONVERGENT B1, `(.L_x_59) ;  /* 0x000000a000017945 */ /* 0x000fe20003800200 */
[----:B------:R-:W-:-:S03]  /*0130*/  IMAD.MOV.U32 R4, RZ, RZ, RZ ;  /* 0x000000ffff047224 */ /* 0x000fc600078e00ff */
[----:B0-----:R-:W-:Y:S01]  /*0140*/  ISETP.GE.AND P0, PT, R3, R0, PT ;  /* 0x000000000300720c */ /* 0x001fe20003f06270 */
[----:B------:R-:W-:-:S12]  /*0150*/  IMAD.MOV.U32 R5, RZ, RZ, R3 ;  /* 0x000000ffff057224 */ /* 0x000fd800078e0003 */
[----:B------:R-:W-:Y:S05]  /*0160*/  @P0 BRA `(.L_x_60) ;  /* 0x0000000000140947 */ /* 0x000fea0003800000 */
[----:B------:R-:W0:Y:S01]  /*0170*/  LDC.64 R6, c[0x0][0x380] ;  /* 0x0000e000ff067b82 */ /* 0x000e220000000a00 */
[----:B------:R-:W-:-:S04]  /*0180*/  VIADD R5, R3, UR7 ;  /* 0x0000000703057c36 */ /* 0x000fc80008000000 */
[----:B0-----:R-:W-:-:S05]  /*0190*/  IMAD.WIDE.U32 R6, R5, 0x4, R6 ;  /* 0x0000000405067825 */ /* 0x001fca00078e0006 */
[----:B------:R0:W5:Y:S01]  /*01a0*/  LDG.E R4, desc[UR14][R6.64] ;  /* 0x0000000e06047981 */ /* 0x000162000c1e1900 */
[----:B------:R-:W-:-:S07]  /*01b0*/  VIADD R5, R3, 0x100 ;  /* 0x0000010003057836 */ /* 0x000fce0000000000 */
.L_x_60:
[----:B------:R-:W-:Y:S05]  /*01c0*/  BSYNC.RECONVERGENT B1 ;  /* 0x0000000000017941 */ /* 0x000fea0003800200 */
.L_x_59:
[----:B------:R-:W-:Y:S01]  /*01d0*/  ISETP.GE.AND P0, PT, R5, R0, PT ;  /* 0x000000000500720c */ /* 0x000fe20003f06270 */
[----:B------:R-:W-:-:S12]  /*01e0*/  BSSY.RECONVERGENT B1, `(.L_x_61) ;  /* 0x000006c000017945 */ /* 0x000fd80003800200 */
[----:B------:R-:W-:Y:S05]  /*01f0*/  @P0 BRA `(.L_x_62) ;  /* 0x0000000400a80947 */ /* 0x000fea0003800000 */
[----:B0-----:R-:W-:Y:S01]  /*0200*/  LOP3.LUT R7, RZ, R5, RZ, 0x33, !PT ;  /* 0x00000005ff077212 */ /* 0x001fe200078e33ff */
[----:B------:R-:W-:Y:S03]  /*0210*/  BSSY.RECONVERGENT B2, `(.L_x_63) ;  /* 0x0000030000027945 */ /* 0x000fe60003800200 */
[----:B------:R-:W-:-:S04]  /*0220*/  IADD3 R7, PT, PT, R2, -UR7, R7 ;  /* 0x8000000702077c10 */ /* 0x000fc8000fffe007 */
[C---:B------:R-:W-:Y:S02]  /*0230*/  ISETP.GE.U32.AND P1, PT, R7.reuse, 0xf00, PT ;  /* 0x00000f000700780c */ /* 0x040fe40003f26070 */
[----:B------:R-:W-:-:S04]  /*0240*/  LEA.HI R2, R7, 0x1, RZ, 0x18 ;  /* 0x0000000107027811 */ /* 0x000fc800078fc0ff */
[----:B------:R-:W-:-:S04]  /*0250*/  LOP3.LUT R21, R2, 0xf, RZ, 0xc0, !PT ;  /* 0x0000000f02157812 */ /* 0x000fc800078ec0ff */
[----:B------:R-:W-:-:S03]  /*0260*/  ISETP.NE.AND P0, PT, R21, RZ, PT ;  /* 0x000000ff1500720c */ /* 0x000fc60003f05270 */
[----:B------:R-:W-:Y:S10]  /*0270*/  @!P1 BRA `(.L_x_64) ;  /* 0x0000000000a49947 */ /* 0x000ff40003800000 */
[----:B------:R-:W0:Y:S01]  /*0280*/  LDCU.64 UR8, c[0x0][0x380] ;  /* 0x00007000ff0877ac */ /* 0x000e220008000a00 */
[----:B------:R-:W-:Y:S01]  /*0290*/  IMAD.WIDE.U32 R6, R5, 0x4, RZ ;  /* 0x0000000405067825 */ /* 0x000fe200078e00ff */
[----:B------:R-:W-:Y:S01]  /*02a0*/  LOP3.LUT R8, R2, 0x1fffff0, RZ, 0xc0, !PT ;  /* 0x01fffff002087812 */ /* 0x000fe200078ec0ff */
[----:B------:R-:W-:-:S04]  /*02b0*/  UIMAD.WIDE.U32 UR4, UR16, 0x4000, URZ ;  /* 0x00004000100478a5 */ /* 0x000fc8000f8e00ff */
[----:B------:R-:W-:Y:S02]  /*02c0*/  IMAD.MOV R8, RZ, RZ, -R8 ;  /* 0x000000ffff087224 */ /* 0x000fe400078e0a08 */
[----:B------:R-:W-:Y:S02]  /*02d0*/  LOP3.LUT R14, R6, UR4, RZ, 0xfc, !PT ;  /* 0x00000004060e7c12 */ /* 0x000fe4000f8efcff */
[----:B------:R-:W-:Y:S02]  /*02e0*/  LOP3.LUT R7, R7, UR5, RZ, 0xfc, !PT ;  /* 0x0000000507077c12 */ /* 0x000fe4000f8efcff */
[----:B0-----:R-:W-:-:S04]  /*02f0*/  IADD3 R14, P1, PT, R14, UR8, RZ ;  /* 0x000000080e0e7c10 */ /* 0x001fc8000ff3e0ff */
[----:B------:R-:W-:-:S04]  /*0300*/  IADD3 R14, P2, PT, R14, 0x2000, RZ ;  /* 0x000020000e0e7810 */ /* 0x000fc80007f5e0ff */
[----:B------:R-:W-:-:S09]  /*0310*/  IADD3.X R7, PT, PT, RZ, UR9, R7, P2, P1 ;  /* 0x00000009ff077c10 */ /* 0x000fd200097e2407 */
.L_x_65:
[----:B------:R-:W-:-:S05]  /*0320*/  IMAD.MOV.U32 R6, RZ, RZ, R14 ;  /* 0x000000ffff067224 */ /* 0x000fca00078e000e */
[----:B------:R-:W2:Y:S04]  /*0330*/  LDG.E R15, desc[UR14][R6.64+-0x2000] ;  /* 0xffe0000e060f7981 */ /* 0x000ea8000c1e1900 */
[----:B------:R-:W2:Y:S04]  /*0340*/  LDG.E R16, desc[UR14][R6.64+-0x1c00] ;  /* 0xffe4000e06107981 */ /* 0x000ea8000c1e1900 */
[----:B------:R-:W3:Y:S04]  /*0350*/  LDG.E R18, desc[UR14][R6.64+-0x1800] ;  /* 0xffe8000e06127981 */ /* 0x000ee8000c1e1900 */
[----:B------:R-:W3:Y:S04]  /*0360*/  LDG.E R17, desc[UR14][R6.64+-0x1400] ;  /* 0xffec000e06117981 */ /* 0x000ee8000c1e1900 */
[----:B------:R-:W4:Y:S04]  /*0370*/  LDG.E R20, desc[UR14][R6.64+-0x1000] ;  /* 0xfff0000e06147981 */ /* 0x000f28000c1e1900 */
        /* <DEDUP_REMOVED lines=10> */
[----:B------:R0:W4:Y:S01]  /*0420*/  LDG.E R10, desc[UR14][R6.64+0x1c00] ;  /* 0x001c000e060a7981 */ /* 0x000122000c1e1900 */
[----:B------:R-:W-:-:S02]  /*0430*/  VIADD R8, R8, 0x10 ;  /* 0x0000001008087836 */ /* 0x000fc40000000000 */
[----:B------:R-:W-:-:S03]  /*0440*/  VIADD R5, R5, 0x1000 ;  /* 0x0000100005057836 */ /* 0x000fc60000000000 */
[----:B------:R-:W-:Y:S02]  /*0450*/  ISETP.NE.AND P1, PT, R8, RZ, PT ;  /* 0x000000ff0800720c */ /* 0x000fe40003f25270 */
[----:B--2--5:R-:W-:-:S04]  /*0460*/  IADD3 R15, PT, PT, R16, R15, R4 ;  /* 0x0000000f100f7210 */ /* 0x024fc80007ffe004 */
[----:B---3--:R-:W-:-:S04]  /*0470*/  IADD3 R15, PT, PT, R17, R18, R15 ;  /* 0x00000012110f7210 */ /* 0x008fc80007ffe00f */
[----:B----4-:R-:W-:-:S04]  /*0480*/  IADD3 R15, PT, PT, R19, R20, R15 ;  /* 0x00000014130f7210 */ /* 0x010fc80007ffe00f */
[----:B------:R-:W-:-:S04]  /*0490*/  IADD3 R15, PT, PT, R23, R22, R15 ;  /* 0x00000016170f7210 */ /* 0x000fc80007ffe00f */
[----:B------:R-:W-:-:S04]  /*04a0*/  IADD3 R15, PT, PT, R25, R24, R15 ;  /* 0x00000018190f7210 */ /* 0x000fc80007ffe00f */
[----:B------:R-:W-:Y:S02]  /*04b0*/  IADD3 R13, PT, PT, R13, R14, R15 ;  /* 0x0000000e0d0d7210 */ /* 0x000fe40007ffe00f */
[----:B------:R-:W-:-:S05]  /*04c0*/  IADD3 R14, P2, PT, R6, 0x4000, RZ ;  /* 0x00004000060e7810 */ /* 0x000fca0007f5e0ff */
[----:B0-----:R-:W-:Y:S01]  /*04d0*/  IMAD.X R7, RZ, RZ, R7, P2 ;  /* 0x000000ffff077224 */ /* 0x001fe200010e0607 */
[----:B------:R-:W-:-:S04]  /*04e0*/  IADD3 R9, PT, PT, R12, R9, R13 ;  /* 0x000000090c097210 */ /* 0x000fc80007ffe00d */
[----:B------:R-:W-:Y:S01]  /*04f0*/  IADD3 R4, PT, PT, R10, R11, R9 ;  /* 0x0000000b0a047210 */ /* 0x000fe20007ffe009 */
[----:B------:R-:W-:Y:S06]  /*0500*/  @P1 BRA `(.L_x_65) ;  /* 0xfffffffc00841947 */ /* 0x000fec000383ffff */
.L_x_64:
[----:B------:R-:W-:Y:S05]  /*0510*/  BSYNC.RECONVERGENT B2 ;  /* 0x0000000000027941 */ /* 0x000fea0003800200 */
.L_x_63:
[----:B------:R-:W-:Y:S05]  /*0520*/  @!P0 BRA `(.L_x_62) ;  /* 0x0000000000dc8947 */ /* 0x000fea0003800000 */
[----:B------:R-:W-:Y:S01]  /*0530*/  ISETP.GE.U32.AND P0, PT, R21, 0x8, PT ;  /* 0x000000081500780c */ /* 0x000fe20003f06070 */
[----:B------:R-:W-:Y:S01]  /*0540*/  BSSY.RECONVERGENT B2, `(.L_x_66) ;  /* 0x0000016000027945 */ /* 0x000fe20003800200 */
[----:B------:R-:W-:-:S04]  /*0550*/  LOP3.LUT R16, R2, 0x7, RZ, 0xc0, !PT ;  /* 0x0000000702107812 */ /* 0x000fc800078ec0ff */
[----:B------:R-:W-:-:S07]  /*0560*/  ISETP.NE.AND P1, PT, R16, RZ, PT ;  /* 0x000000ff1000720c */ /* 0x000fce0003f25270 */
[----:B------:R-:W-:Y:S06]  /*0570*/  @!P0 BRA `(.L_x_67) ;  /* 0x0000000000488947 */ /* 0x000fec0003800000 */
[----:B------:R-:W0:Y:S01]  /*0580*/  LDCU.64 UR4, c[0x0][0x380] ;  /* 0x00007000ff0477ac */ /* 0x000e220008000a00 */
[----:B------:R-:W-:-:S04]  /*0590*/  IADD3 R7, P0, PT, R5, UR7, RZ ;  /* 0x0000000705077c10 */ /* 0x000fc8000ff1e0ff */
[----:B------:R-:W-:Y:S02]  /*05a0*/  LEA.HI.X.SX32 R8, R5, RZ, 0x1, P0 ;  /* 0x000000ff05087211 */ /* 0x000fe400000f0eff */
[----:B0-----:R-:W-:-:S04]  /*05b0*/  LEA R6, P0, R7, UR4, 0x2 ;  /* 0x0000000407067c11 */ /* 0x001fc8000f8010ff */
[----:B------:R-:W-:-:S05]  /*05c0*/  LEA.HI.X R7, R7, UR5, R8, 0x2, P0 ;  /* 0x0000000507077c11 */ /* 0x000fca00080f1408 */
[----:B------:R-:W2:Y:S04]  /*05d0*/  LDG.E R9, desc[UR14][R6.64] ;  /* 0x0000000e06097981 */ /* 0x000ea8000c1e1900 */
[----:B------:R-:W2:Y:S04]  /*05e0*/  LDG.E R8, desc[UR14][R6.64+0x400] ;  /* 0x0004000e06087981 */ /* 0x000ea8000c1e1900 */
[----:B------:R-:W3:Y:S04]  /*05f0*/  LDG.E R11, desc[UR14][R6.64+0x800] ;  /* 0x0008000e060b7981 */ /* 0x000ee8000c1e1900 */
[----:B------:R-:W3:Y:S04]  /*0600*/  LDG.E R10, desc[UR14][R6.64+0xc00] ;  /* 0x000c000e060a7981 */ /* 0x000ee8000c1e1900 */
[----:B------:R-:W4:Y:S04]  /*0610*/  LDG.E R13, desc[UR14][R6.64+0x1000] ;  /* 0x0010000e060d7981 */ /* 0x000f28000c1e1900 */
[----:B------:R-:W4:Y:S04]  /*0620*/  LDG.E R12, desc[UR14][R6.64+0x1400] ;  /* 0x0014000e060c7981 */ /* 0x000f28000c1e1900 */
[----:B------:R-:W4:Y:S04]  /*0630*/  LDG.E R15, desc[UR14][R6.64+0x1800] ;  /* 0x0018000e060f7981 */ /* 0x000f28000c1e1900 */
[----:B------:R-:W4:Y:S01]  /*0640*/  LDG.E R14, desc[UR14][R6.64+0x1c00] ;  /* 0x001c000e060e7981 */ /* 0x000f22000c1e1900 */
[----:B------:R-:W-:Y:S01]  /*0650*/  VIADD R5, R5, 0x800 ;  /* 0x0000080005057836 */ /* 0x000fe20000000000 */
[----:B--2--5:R-:W-:-:S04]  /*0660*/  IADD3 R8, PT, PT, R8, R9, R4 ;  /* 0x0000000908087210 */ /* 0x024fc80007ffe004 */
[----:B---3--:R-:W-:-:S04]  /*0670*/  IADD3 R8, PT, PT, R10, R11, R8 ;  /* 0x0000000b0a087210 */ /* 0x008fc80007ffe008 */
[----:B----4-:R-:W-:-:S04]  /*0680*/  IADD3 R8, PT, PT, R12, R13, R8 ;  /* 0x0000000d0c087210 */ /* 0x010fc80007ffe008 */
[----:B------:R-:W-:-:S07]  /*0690*/  IADD3 R4, PT, PT, R14, R15, R8 ;  /* 0x0000000f0e047210 */ /* 0x000fce0007ffe008 */
.L_x_67:
[----:B------:R-:W-:Y:S05]  /*06a0*/  BSYNC.RECONVERGENT B2 ;  /* 0x0000000000027941 */ /* 0x000fea0003800200 */
.L_x_66:
        /* <DEDUP_REMOVED lines=14> */
[----:B------:R-:W3:Y:S01]  /*0790*/  LDG.E R10, desc[UR14][R6.64+0xc00] ;  /* 0x000c000e060a7981 */ /* 0x000ee2000c1e1900 */
[----:B------:R-:W-:Y:S01]  /*07a0*/  VIADD R5, R5, 0x400 ;  /* 0x0000040005057836 */ /* 0x000fe20000000000 */
[----:B--2--5:R-:W-:-:S04]  /*07b0*/  IADD3 R4, PT, PT, R8, R9, R4 ;  /* 0x0000000908047210 */ /* 0x024fc80007ffe004 */
[----:B---3--:R-:W-:-:S07]  /*07c0*/  IADD3 R4, PT, PT, R10, R11, R4 ;  /* 0x0000000b0a047210 */ /* 0x008fce0007ffe004 */
.L_x_69:
[----:B------:R-:W-:Y:S05]  /*07d0*/  BSYNC.RECONVERGENT B2 ;  /* 0x0000000000027941 */ /* 0x000fea0003800200 */
.L_x_68:
[----:B------:R-:W-:Y:S05]  /*07e0*/  @!P1 BRA `(.L_x_62) ;  /* 0x00000000002c9947 */ /* 0x000fea0003800000 */
[----:B------:R-:W0:Y:S01]  /*07f0*/  LDC.64 R6, c[0x0][0x380] ;  /* 0x0000e000ff067b82 */ /* 0x000e220000000a00 */
[----:B------:R-:W-:Y:S02]  /*0800*/  IMAD.U32 R9, RZ, RZ, UR16 ;  /* 0x00000010ff097e24 */ /* 0x000fe4000f8e00ff */
[----:B------:R-:W-:Y:S02]  /*0810*/  IMAD.MOV R2, RZ, RZ, -R2 ;  /* 0x000000ffff027224 */ /* 0x000fe400078e0a02 */
[----:B0-----:R-:W-:-:S07]  /*0820*/  IMAD.WIDE.U32 R6, R9, 0x4000, R6 ;  /* 0x0000400009067825 */ /* 0x001fce00078e0006 */
.L_x_70:
[----:B------:R-:W-:-:S06]  /*0830*/  IMAD.WIDE R8, R5, 0x4, R6 ;  /* 0x0000000405087825 */ /* 0x000fcc00078e0206 */
[----:B------:R-:W2:Y:S01]  /*0840*/  LDG.E R9, desc[UR14][R8.64] ;  /* 0x0000000e08097981 */ /* 0x000ea2000c1e1900 */
[----:B------:R-:W-:Y:S02]  /*0850*/  VIADD R2, R2, 0x1 ;  /* 0x0000000102027836 */ /* 0x000fe40000000000 */
[----:B------:R-:W-:-:S03]  /*0860*/  VIADD R5, R5, 0x100 ;  /* 0x0000010005057836 */ /* 0x000fc60000000000 */
[----:B------:R-:W-:Y:S01]  /*0870*/  ISETP.NE.AND P0, PT, R2, RZ, PT ;  /* 0x000000ff0200720c */ /* 0x000fe20003f05270 */
[----:B--2--5:R-:W-:-:S12]  /*0880*/  IMAD.IADD R4, R9, 0x1, R4 ;  /* 0x0000000109047824 */ /* 0x024fd800078e0204 */
[----:B------:R-:W-:Y:S05]  /*0890*/  @P0 BRA `(.L_x_70) ;  /* 0xfffffffc00e40947 */ /* 0x000fea000383ffff */
.L_x_62:
[----:B------:R-:W-:Y:S05]  /*08a0*/  BSYNC.RECONVERGENT B1 ;  /* 0x0000000000017941 */ /* 0x000fea0003800200 */
.L_x_61:
[----:B------:R-:W-:-:S13]  /*08b0*/  ISETP.GE.AND P0, PT, R0, 0x100, PT ;  /* 0x000001000000780c */ /* 0x000fda0003f06270 */
[----:B------:R-:W-:Y:S05]  /*08c0*/  @!P0 BRA `(.L_x_71) ;  /* 0x0000000000ac8947 */ /* 0x000fea0003800000 */
[----:B------:R-:W1:Y:S01]  /*08d0*/  S2R R8, SR_LANEID ;  /* 0x0000000000087919 */ /* 0x000e620000000000 */
[----:B-----5:R-:W2:Y:S01]  /*08e0*/  SHFL.DOWN PT, R0, R4, 0x1, 0x1f ;  /* 0x08201f0004007f89 */ /* 0x020ea200000e0000 */
[C---:B-1----:R-:W-:Y:S02]  /*08f0*/  ISETP.GT.AND P0, PT, R8.reuse, 0x1e, PT ;  /* 0x0000001e0800780c */ /* 0x042fe40003f04270 */
[----:B------:R-:W-:Y:S02]  /*0900*/  ISETP.NE.AND P1, PT, R8, RZ, PT ;  /* 0x000000ff0800720c */ /* 0x000fe40003f25270 */
[----:B--2---:R-:W-:Y:S02]  /*0910*/  SEL R5, R0, RZ, !P0 ;  /* 0x000000ff00057207 */ /* 0x004fe40004000000 */
[----:B------:R-:W-:-:S03]  /*0920*/  ISETP.GT.AND P0, PT, R8, 0x1d, PT ;  /* 0x0000001d0800780c */ /* 0x000fc60003f04270 */
[----:B------:R-:W-:-:S05]  /*0930*/  IMAD.IADD R5, R5, 0x1, R4 ;  /* 0x0000000105057824 */ /* 0x000fca00078e0204 */
[----:B------:R-:W1:Y:S01]  /*0940*/  SHFL.DOWN PT, R0, R5, 0x2, 0x1f ;  /* 0x08401f0005007f89 */ /* 0x000e6200000e0000 */
[----:B0-----:R-:W0:Y:S01]  /*0950*/  @!P1 S2R R6, SR_CgaCtaId ;  /* 0x0000000000069919 */ /* 0x001e220000008800 */
[----:B-1----:R-:W-:Y:S02]  /*0960*/  SEL R0, R0, RZ, !P0 ;  /* 0x000000ff00007207 */ /* 0x002fe40004000000 */
[----:B------:R-:W-:-:S03]  /*0970*/  ISETP.GT.AND P0, PT, R8, 0x1b, PT ;  /* 0x0000001b0800780c */ /* 0x000fc60003f04270 */
[----:B------:R-:W-:Y:S01]  /*0980*/  IMAD.IADD R0, R5, 0x1, R0 ;  /* 0x0000000105007824 */ /* 0x000fe200078e0200 */
[----:B------:R-:W-:-:S04]  /*0990*/  @!P1 MOV R5, 0x400 ;  /* 0x0000040000059802 */ /* 0x000fc80000000f00 */
[----:B------:R-:W1:Y:S01]  /*09a0*/  SHFL.DOWN PT, R2, R0, 0x4, 0x1f ;  /* 0x08801f0000027f89 */ /* 0x000e6200000e0000 */
[----:B0-----:R-:W-:Y:S02]  /*09b0*/  @!P1 LEA R5, R6, R5, 0x18 ;  /* 0x0000000506059211 */ /* 0x001fe400078ec0ff */
[----:B-1----:R-:W-:Y:S02]  /*09c0*/  SEL R7, R2, RZ, !P0 ;  /* 0x000000ff02077207 */ /* 0x002fe40004000000 */
        /* <DEDUP_REMOVED lines=19> */
[----:B--2---:R-:W-:Y:S04]  /*0b00*/  LDS R0, [UR4+0xc] ;  /* 0x00000c04ff007984 */ /* 0x004fe80008000800 */
[----:B------:R-:W0:Y:S04]  /*0b10*/  LDS.128 R4, [UR4+0x10] ;  /* 0x00001004ff047984 */ /* 0x000e280008000c00 */
[----:B------:R-:W1:Y:S01]  /*0b20*/  LDS.64 R2, [UR4+0x20] ;  /* 0x00002004ff027984 */ /* 0x000e620008000a00 */
[----:B0-----:R-:W-:-:S04]  /*0b30*/  IADD3 R0, PT, PT, R4, R0, R9 ;  /* 0x0000000004007210 */ /* 0x001fc80007ffe009 */
[----:B------:R-:W-:-:S04]  /*0b40*/  IADD3 R0, PT, PT, R6, R0, R5 ;  /* 0x0000000006007210 */ /* 0x000fc80007ffe005 */
[----:B-1----:R-:W-:-:S05]  /*0b50*/  IADD3 R0, PT, PT, R2, R0, R7 ;  /* 0x0000000002007210 */ /* 0x002fca0007ffe007 */
[----:B------:R-:W-:Y:S01]  /*0b60*/  IMAD.IADD R9, R0, 0x1, R3 ;  /* 0x0000000100097824 */ /* 0x000fe200078e0203 */
[----:B------:R-:W-:Y:S06]  /*0b70*/  BRA `(.L_x_72) ;  /* 0x0000001400307947 */ /* 0x000fec0003800000 */
.L_x_71:
[----:B------:R-:W-:Y:S01]  /*0b80*/  LOP3.LUT R2, R3, 0x3e0, RZ, 0xc0, !PT ;  /* 0x000003e003027812 */ /* 0x000fe200078ec0ff */
[----:B------:R-:W1:Y:S03]  /*0b90*/  S2R R10, SR_LANEID ;  /* 0x00000000000a7919 */ /* 0x000e660000000000 */
[----:B0-----:R-:W-:Y:S01]  /*0ba0*/  LOP3.LUT R7, RZ, R2, RZ, 0x33, !PT ;  /* 0x00000002ff077212 */ /* 0x001fe200078e33ff */
[----:B------:R-:W-:-:S04]  /*0bb0*/  VIADD R5, R2, 0x20 ;  /* 0x0000002002057836 */ /* 0x000fc80000000000 */
[----:B------:R-:W-:Y:S01]  /*0bc0*/  IMAD.IADD R7, R0, 0x1, R7 ;  /* 0x0000000100077824 */ /* 0x000fe200078e0207 */
[----:B------:R-:W-:-:S04]  /*0bd0*/  ISETP.GT.AND P0, PT, R5, R0, PT ;  /* 0x000000000500720c */ /* 0x000fc80003f04270 */
[----:B------:R-:W-:-:S05]  /*0be0*/  SEL R7, R7, 0x1f, P0 ;  /* 0x0000001f07077807 */ /* 0x000fca0000000000 */
[----:B-----5:R-:W0:Y:S01]  /*0bf0*/  SHFL.DOWN PT, R2, R4, 0x1, R7 ;  /* 0x0820000004027989 */ /* 0x020e2200000e0007 */
[CC--:B-1----:R-:W-:Y:S01]  /*0c00*/  ISETP.GE.AND P0, PT, R10.reuse, R7.reuse, PT ;  /* 0x000000070a00720c */ /* 0x0c2fe20003f06270 */
[C---:B------:R-:W-:Y:S01]  /*0c10*/  VIADD R6, R10.reuse, 0x2 ;  /* 0x000000020a067836 */ /* 0x040fe20000000000 */
[C---:B------:R-:W-:Y:S01]  /*0c20*/  ISETP.NE.AND P1, PT, R10.reuse, RZ, PT ;  /* 0x000000ff0a00720c */ /* 0x040fe20003f25270 */
[----:B------:R-:W-:Y:S01]  /*0c30*/  VIADD R8, R10, 0x4 ;  /* 0x000000040a087836 */ /* 0x000fe20000000000 */
[----:B0-----:R-:W-:Y:S02]  /*0c40*/  SEL R5, R2, RZ, !P0 ;  /* 0x000000ff02057207 */ /* 0x001fe40004000000 */
        /* <DEDUP_REMOVED lines=35> */
[----:B------:R-:W0:Y:S04]  /*0e80*/  LDS.128 R4, [UR4+0x10] ;  /* 0x00001004ff047984 */ /* 0x000e280008000c00 */
[----:B------:R-:W2:Y:S04]  /*0e90*/  LDS R2, [UR4+0xc] ;  /* 0x00000c04ff027984 */ /* 0x000ea80008000800 */
[----:B------:R-:W3:Y:S01]  /*0ea0*/  LDS.64 R10, [UR4+0x20] ;  /* 0x00002004ff0a7984 */ /* 0x000ee20008000a00 */
[----:B0-----:R-:W-:Y:S02]  /*0eb0*/  SEL R4, R4, RZ, P2 ;  /* 0x000000ff04047207 */ /* 0x001fe40001000000 */
[----:B------:R-:W-:-:S02]  /*0ec0*/  ISETP.GT.AND P2, PT, R0, 0x60, PT ;  /* 0x000000600000780c */ /* 0x000fc40003f44270 */
[----:B--2---:R-:W-:Y:S02]  /*0ed0*/  SEL R2, R2, RZ, P1 ;  /* 0x000000ff02027207 */ /* 0x004fe40000800000 */
        /* <DEDUP_REMOVED lines=8> */
[----:B---3--:R-:W-:Y:S02]  /*0f60*/  SEL R10, R10, RZ, P2 ;  /* 0x000000ff0a0a7207 */ /* 0x008fe40001000000 */
[----:B------:R-:W-:Y:S02]  /*0f70*/  SEL R11, R11, RZ, P3 ;  /* 0x000000ff0b0b7207 */ /* 0x000fe40001800000 */
[----:B------:R-:W-:-:S05]  /*0f80*/  IADD3 R2, PT, PT, R10, R2, R7 ;  /* 0x000000020a027210 */ /* 0x000fca0007ffe007 */
[----:B-1----:R-:W-:Y:S01]  /*0f90*/  IMAD.IADD R9, R2, 0x1, R11 ;  /* 0x0000000102097824 */ /* 0x002fe200078e020b */
[----:B------:R-:W-:Y:S06]  /*0fa0*/  BRA `(.L_x_72) ;  /* 0x0000001000247947 */ /* 0x000fec0003800000 */
.L_x_58:
[----:B------:R-:W0:Y:S01]  /*0fb0*/  S2R R0, SR_TID.X ;  /* 0x0000000000007919 */ /* 0x000e220000002100 */
[----:B------:R-:W1:Y:S01]  /*0fc0*/  LDC.64 R4, c[0x0][0x380] ;  /* 0x0000e000ff047b82 */ /* 0x000e620000000a00 */
[----:B0-----:R-:W-:-:S04]  /*0fd0*/  VIADD R7, R0, UR7 ;  /* 0x0000000700077c36 */ /* 0x001fc80008000000 */
[----:B-1----:R-:W-:-:S05]  /*0fe0*/  IMAD.WIDE.U32 R4, R7, 0x4, R4 ;  /* 0x0000000407047825 */ /* 0x002fca00078e0004 */
[----:B------:R-:W2:Y:S04]  /*0ff0*/  LDG.E R6, desc[UR14][R4.64] ;  /* 0x0000000e04067981 */ /* 0x000ea8000c1e1900 */
[----:B------:R-:W2:Y:S04]  /*1000*/  LDG.E R7, desc[UR14][R4.64+0x400] ;  /* 0x0004000e04077981 */ /* 0x000ea8000c1e1900 */
[----:B------:R-:W2:Y:S04]  /*1010*/  LDG.E R8, desc[UR14][R4.64+0x800] ;  /* 0x0008000e04087981 */ /* 0x000ea8000c1e1900 */
[----:B------:R-:W3:Y:S04]  /*1020*/  LDG.E R9, desc[UR14][R4.64+0xc00] ;  /* 0x000c000e04097981 */ /* 0x000ee8000c1e1900 */
[----:B------:R-:W3:Y:S04]  /*1030*/  LDG.E R10, desc[UR14][R4.64+0x1000] ;  /* 0x0010000e040a7981 */ /* 0x000ee8000c1e1900 */
[----:B------:R-:W4:Y:S04]  /*1040*/  LDG.E R11, desc[UR14][R4.64+0x1400] ;  /* 0x0014000e040b7981 */ /* 0x000f28000c1e1900 */
[----:B------:R-:W4:Y:S04]  /*1050*/  LDG.E R12, desc[UR14][R4.64+0x1800] ;  /* 0x0018000e040c7981 */ /* 0x000f28000c1e1900 */
[----:B------:R-:W5:Y:S04]  /*1060*/  LDG.E R13, desc[UR14][R4.64+0x1c00] ;  /* 0x001c000e040d7981 */ /* 0x000f68000c1e1900 */
[----:B------:R-:W5:Y:S04]  /*1070*/  LDG.E R14, desc[UR14][R4.64+0x2000] ;  /* 0x0020000e040e7981 */ /* 0x000f68000c1e1900 */
[----:B------:R-:W5:Y:S04]  /*1080*/  LDG.E R15, desc[UR14][R4.64+0x2400] ;  /* 0x0024000e040f7981 */ /* 0x000f68000c1e1900 */
[----:B------:R-:W5:Y:S04]  /*1090*/  LDG.E R16, desc[UR14][R4.64+0x2800] ;  /* 0x0028000e04107981 */ /* 0x000f68000c1e1900 */
[----:B------:R-:W5:Y:S04]  /*10a0*/  LDG.E R17, desc[UR14][R4.64+0x2c00] ;  /* 0x002c000e04117981 */ /* 0x000f68000c1e1900 */
[----:B------:R-:W5:Y:S04]  /*10b0*/  LDG.E R18, desc[UR14][R4.64+0x3000] ;  /* 0x0030000e04127981 */ /* 0x000f68000c1e1900 */
[----:B------:R-:W5:Y:S04]  /*10c0*/  LDG.E R19, desc[UR14][R4.64+0x3400] ;  /* 0x0034000e04137981 */ /* 0x000f68000c1e1900 */
[----:B------:R-:W5:Y:S04]  /*10d0*/  LDG.E R20, desc[UR14][R4.64+0x3800] ;  /* 0x0038000e04147981 */ /* 0x000f68000c1e1900 */
[----:B------:R-:W5:Y:S01]  /*10e0*/  LDG.E R21, desc[UR14][R4.64+0x3c00] ;  /* 0x003c000e04157981 */ /* 0x000f62000c1e1900 */
[----:B------:R-:W-:-:S04]  /*10f0*/  ISETP.GE.U32.AND P0, PT, R23, UR5, PT ;  /* 0x0000000517007c0c */ /* 0x000fc8000bf06070 */
[----:B------:R-:W-:Y:S02]  /*1100*/  ISETP.GE.U32.AND.EX P0, PT, R22, UR4, PT, P0 ;  /* 0x0000000416007c0c */ /* 0x000fe4000bf06100 */
[----:B--2---:R-:W-:-:S04]  /*1110*/  IADD3 R6, PT, PT, R8, R7, R6 ;  /* 0x0000000708067210 */ /* 0x004fc80007ffe006 */
[----:B---3--:R-:W-:-:S04]  /*1120*/  IADD3 R6, PT, PT, R10, R9, R6 ;  /* 0x000000090a067210 */ /* 0x008fc80007ffe006 */
[----:B----4-:R-:W-:-:S04]  /*1130*/  IADD3 R6, PT, PT, R12, R11, R6 ;  /* 0x0000000b0c067210 */ /* 0x010fc80007ffe006 */
[----:B-----5:R-:W-:-:S04]  /*1140*/  IADD3 R6, PT, PT, R14, R13, R6 ;  /* 0x0000000d0e067210 */ /* 0x020fc80007ffe006 */
[----:B------:R-:W-:-:S04]  /*1150*/  IADD3 R6, PT, PT, R16, R15, R6 ;  /* 0x0000000f10067210 */ /* 0x000fc80007ffe006 */
[----:B------:R-:W-:-:S04]  /*1160*/  IADD3 R6, PT, PT, R18, R17, R6 ;  /* 0x0000001112067210 */ /* 0x000fc80007ffe006 */
[----:B------:R-:W-:-:S05]  /*1170*/  IADD3 R6, PT, PT, R20, R19, R6 ;  /* 0x0000001314067210 */ /* 0x000fca0007ffe006 */
[----:B------:R-:W-:Y:S01]  /*1180*/  IMAD.IADD R8, R21, 0x1, R6 ;  /* 0x0000000115087824 */ /* 0x000fe200078e0206 */
[----:B------:R-:W-:Y:S06]  /*1190*/  @!P0 BRA `(.L_x_73) ;  /* 0x0000000c00008947 */ /* 0x000fec0003800000 */
[----:B------:R-:W-:Y:S01]  /*11a0*/  UIADD3 UR8, UP0, UPT, UR5, UR7, URZ ;  /* 0x0000000705087290 */ /* 0x000fe2000ff1e0ff */
[----:B------:R-:W-:Y:S01]  /*11b0*/  IADD3 R20, P1, PT, R2, -0x1000, RZ ;  /* 0xfffff00002147810 */ /* 0x000fe20007f3e0ff */
[----:B------:R-:W0:Y:S01]  /*11c0*/  LDCU.64 UR12, c[0x0][0x380] ;  /* 0x00007000ff0c77ac */ /* 0x000e220008000a00 */
[----:B------:R-:W-:Y:S02]  /*11d0*/  LOP3.LUT R5, RZ, R0, RZ, 0x33, !PT ;  /* 0x00000000ff057212 */ /* 0x000fe400078e33ff */
[----:B------:R-:W-:Y:S01]  /*11e0*/  IADD3.X R9, PT, PT, R3, -0x1, RZ, P1, !PT ;  /* 0xffffffff03097810 */ /* 0x000fe20000ffe4ff */
[----:B------:R-:W-:Y:S01]  /*11f0*/  UIADD3.X UR9, UPT, UPT, URZ, UR4, URZ, UP0, !UPT ;  /* 0x00000004ff097290 */ /* 0x000fe200087fe4ff */
[----:B------:R-:W-:Y:S01]  /*1200*/  ISETP.LT.U32.AND P0, PT, R20, UR8, PT ;  /* 0x0000000814007c0c */ /* 0x000fe2000bf01070 */
[----:B------:R-:W-:Y:S01]  /*1210*/  UMOV UR6, UR5 ;  /* 0x0000000500067c82 */ /* 0x000fe20008000000 */
[----:B------:R-:W-:Y:S01]  /*1220*/  IADD3 R11, P2, PT, R0, UR8, RZ ;  /* 0x00000008000b7c10 */ /* 0x000fe2000ff5e0ff */
[----:B------:R-:W-:Y:S01]  /*1230*/  UMOV UR4, URZ ;  /* 0x000000ff00047c82 */ /* 0x000fe20008000000 */
[----:B------:R-:W-:Y:S01]  /*1240*/  IADD3 R5, PT, PT, R2, -UR5, R5 ;  /* 0x8000000502057c10 */ /* 0x000fe2000fffe005 */
[----:B------:R-:W-:Y:S01]  /*1250*/  IMAD.U32 R10, RZ, RZ, UR9 ;  /* 0x00000009ff0a7e24 */ /* 0x000fe2000f8e00ff */
[----:B------:R-:W-:Y:S01]  /*1260*/  UMOV UR10, UR8 ;  /* 0x00000008000a7c82 */ /* 0x000fe20008000000 */
[----:B------:R-:W-:-:S02]  /*1270*/  IMAD.X R4, RZ, RZ, UR9, P2 ;  /* 0x00000009ff047e24 */ /* 0x000fc400090e06ff */
[----:B------:R-:W-:Y:S01]  /*1280*/  VIADD R7, R5, -UR7 ;  /* 0x8000000705077c36 */ /* 0x000fe20008000000 */
[----:B------:R-:W-:Y:S01]  /*1290*/  ISETP.GT.U32.AND.EX P0, PT, R10, R9, PT, P0 ;  /* 0x000000090a00720c */ /* 0x000fe20003f04100 */
[----:B------:R-:W-:Y:S01]  /*12a0*/  UMOV UR7, UR9 ;  /* 0x0000000900077c82 */ /* 0x000fe20008000000 */
[----:B0-----:R-:W-:-:S04]  /*12b0*/  LEA R6, P1, R11, UR12, 0x2 ;  /* 0x0000000c0b067c11 */ /* 0x001fc8000f8210ff */
[----:B------:R-:W-:Y:S02]  /*12c0*/  IADD3 R6, P2, PT, R6, 0x2000, RZ ;  /* 0x0000200006067810 */ /* 0x000fe40007f5e0ff */
[----:B------:R-:W-:-:S05]  /*12d0*/  LEA.HI.X R11, R11, UR13, R4, 0x2, P1 ;  /* 0x0000000d0b0b7c11 */ /* 0x000fca00088f1404 */
[----:B------:R-:W-:Y:S01]  /*12e0*/  IMAD.X R11, RZ, RZ, R11, P2 ;  /* 0x000000ffff0b7224 */ /* 0x000fe200010e060b */
[----:B------:R-:W-:Y:S06]  /*12f0*/  @P0 BRA `(.L_x_74) ;  /* 0x0000000000d40947 */ /* 0x000fec0003800000 */
[----:B------:R-:W0:Y:S01]  /*1300*/  LDC.64 R2, c[0x0][0x3b8] ;  /* 0x0000ee00ff027b82 */ /* 0x000e220000000a00 */
[----:B------:R-:W1:Y:S01]  /*1310*/  LDCU.64 UR12, c[0x0][0x380] ;  /* 0x00007000ff0c77ac */ /* 0x000e620008000a00 */
[----:B------:R-:W-:Y:S01]  /*1320*/  NOP ;  /* 0x0000000000007918 */ /* 0x000fe20000000000 */
.L_x_75:
[----:B------:R-:W-:-:S05]  /*1330*/  IADD3 R5, P0, PT, R0, UR8, RZ ;  /* 0x0000000800057c10 */ /* 0x000fca000ff1e0ff */
[----:B------:R-:W-:Y:S01]  /*1340*/  IMAD.X R10, RZ, RZ, UR9, P0 ;  /* 0x00000009ff0a7e24 */ /* 0x000fe200080e06ff */
[----:B-1----:R-:W-:-:S04]  /*1350*/  LEA R4, P0, R5, UR12, 0x2 ;  /* 0x0000000c05047c11 */ /* 0x002fc8000f8010ff */
[----:B------:R-:W-:-:S05]  /*1360*/  LEA.HI.X R5, R5, UR13, R10, 0x2, P0 ;  /* 0x0000000d05057c11 */ /* 0x000fca00080f140a */
        /* <DEDUP_REMOVED lines=15> */
[----:B------:R1:W5:Y:S01]  /*1460*/  LDG.E R21, desc[UR14][R4.64+0x3c00] ;  /* 0x003c000e04157981 */ /* 0x000362000c1e1900 */
[----:B------:R-:W-:-:S02]  /*1470*/  USHF.R.S32.HI UR11, URZ, 0x1f, UR5 ;  /* 0x0000001fff0b7899 */ /* 0x000fc40008011405 */
[----:B------:R-:W-:-:S04]  /*1480*/  UIADD3 UR6, UP0, UPT, UR5, UR10, URZ ;  /* 0x0000000a05067290 */ /* 0x000fc8000ff1e0ff */
[----:B------:R-:W-:Y:S01]  /*1490*/  UIADD3.X UR7, UPT, UPT, UR11, UR7, URZ, UP0, !UPT ;  /* 0x000000070b077290 */ /* 0x000fe200087fe4ff */
[----:B--2---:R-:W-:Y:S02]  /*14a0*/  IADD3 R22, PT, PT, R22, R23, R8 ;  /* 0x0000001716167210 */ /* 0x004fe40007ffe008 */
[----:B0-----:R-:W-:-:S04]  /*14b0*/  IADD3 R8, P1, PT, R2, -UR8, RZ ;  /* 0x8000000802087c10 */ /* 0x001fc8000ff3e0ff */
[----:B------:R-:W-:Y:S02]  /*14c0*/  ISETP.GE.U32.AND P0, PT, R8, UR5, PT ;  /* 0x0000000508007c0c */ /* 0x000fe4000bf06070 */
[----:B---3--:R-:W-:Y:S02]  /*14d0*/  IADD3 R22, PT, PT, R25, R24, R22 ;  /* 0x0000001819167210 */ /* 0x008fe40007ffe016 */
[----:B-1----:R-:W-:-:S04]  /*14e0*/  IADD3.X R4, PT, PT, R3, ~UR9, RZ, P1, !PT ;  /* 0x8000000903047c10 */ /* 0x002fc80008ffe4ff */
[----:B------:R-:W-:Y:S02]  /*14f0*/  ISETP.GE.U32.AND.EX P0, PT, R4, UR11, PT, P0 ;  /* 0x0000000b04007c0c */ /* 0x000fe4000bf06100 */
[----:B----4-:R-:W-:-:S04]  /*1500*/  IADD3 R22, PT, PT, R27, R26, R22 ;  /* 0x0000001a1b167210 */ /* 0x010fc80007ffe016 */
[----:B-----5:R-:W-:-:S04]  /*1510*/  IADD3 R18, PT, PT, R19, R18, R22 ;  /* 0x0000001213127210 */ /* 0x020fc80007ffe016 */
[----:B------:R-:W-:-:S04]  /*1520*/  IADD3 R10, PT, PT, R10, R15, R18 ;  /* 0x0000000f0a0a7210 */ /* 0x000fc80007ffe012 */
[----:B------:R-:W-:-:S04]  /*1530*/  IADD3 R10, PT, PT, R16, R17, R10 ;  /* 0x00000011100a7210 */ /* 0x000fc80007ffe00a */
[----:B------:R-:W-:-:S04]  /*1540*/  IADD3 R10, PT, PT, R13, R14, R10 ;  /* 0x0000000e0d0a7210 */ /* 0x000fc80007ffe00a */
[----:B------:R-:W-:Y:S01]  /*1550*/  IADD3 R8, PT, PT, R21, R12, R10 ;  /* 0x0000000c15087210 */ /* 0x000fe20007ffe00a */
[----:B------:R-:W-:Y:S06]  /*1560*/  @!P0 BRA `(.L_x_73) ;  /* 0x00000008000c8947 */ /* 0x000fec0003800000 */
[----:B------:R-:W-:Y:S02]  /*1570*/  UIADD3 UR8, UP0, UPT, UR5, UR8, URZ ;  /* 0x0000000805087290 */ /* 0x000fe4000ff1e0ff */
[----:B------:R-:W-:Y:S01]  /*1580*/  IMAD.U32 R5, RZ, RZ, UR5 ;  /* 0x00000005ff057e24 */ /* 0x000fe2000f8e00ff */
[----:B------:R-:W-:Y:S01]  /*1590*/  UIADD3 UR4, UPT, UPT, UR4, 0x1, URZ ;  /* 0x0000000104047890 */ /* 0x000fe2000fffe0ff */
[----:B------:R-:W-:Y:S01]  /*15a0*/  IMAD.MOV.U32 R10, RZ, RZ, R6 ;  /* 0x000000ffff0a7224 */ /* 0x000fe200078e0006 */
[----:B------:R-:W-:Y:S01]  /*15b0*/  UIADD3.X UR9, UPT, UPT, UR11, UR9, URZ, UP0, !UPT ;  /* 0x000000090b097290 */ /* 0x000fe200087fe4ff */
[----:B------:R-:W-:Y:S01]  /*15c0*/  VIADD R7, R7, -UR5 ;  /* 0x8000000507077c36 */ /* 0x000fe20008000000 */
[----:B------:R-:W-:Y:S01]  /*15d0*/  ISETP.LT.U32.AND P0, PT, R20, UR8, PT ;  /* 0x0000000814007c0c */ /* 0x000fe2000bf01070 */
[----:B------:R-:W-:Y:S01]  /*15e0*/  IMAD.WIDE R10, R5, 0x4, R10 ;  /* 0x00000004050a7825 */ /* 0x000fe200078e020a */
[----:B------:R-:W-:-:S03]  /*15f0*/  UMOV UR10, UR6 ;  /* 0x00000006000a7c82 */ /* 0x000fc60008000000 */
[----:B------:R-:W-:Y:S02]  /*1600*/  IMAD.U32 R4, RZ, RZ, UR9 ;  /* 0x00000009ff047e24 */ /* 0x000fe4000f8e00ff */
[----:B------:R-:W-:-:S03]  /*1610*/  IMAD.MOV.U32 R6, RZ, RZ, R10 ;  /* 0x000000ffff067224 */ /* 0x000fc600078e000a */
[----:B------:R-:W-:-:S13]  /*1620*/  ISETP.GT.U32.AND.EX P0, PT, R4, R9, PT, P0 ;  /* 0x000000090400720c */ /* 0x000fda0003f04100 */
[----:B------:R-:W-:Y:S05]  /*1630*/  @!P0 BRA `(.L_x_75) ;  /* 0xfffffffc003c8947 */ /* 0x000fea000383ffff */
[----:B------:R-:W-:-:S05]  /*1640*/  UMOV UR6, UR5 ;  /* 0x0000000500067c82 */ /* 0x000fca0008000000 */
.L_x_74:
[C---:B------:R-:W-:Y:S01]  /*1650*/  VIADD R5, R2.reuse, -UR8 ;  /* 0x8000000802057c36 */ /* 0x040fe20008000000 */
[----:B------:R-:W-:Y:S01]  /*1660*/  ISETP.LE.U32.AND P1, PT, R2, UR8, PT ;  /* 0x0000000802007c0c */ /* 0x000fe2000bf23070 */
[----:B------:R-:W-:Y:S01]  /*1670*/  IMAD.U32 R4, RZ, RZ, UR9 ;  /* 0x00000009ff047e24 */ /* 0x000fe2000f8e00ff */
[----:B------:R-:W-:Y:S02]  /*1680*/  BSSY.RECONVERGENT B1, `(.L_x_73) ;  /* 0x0000071000017945 */ /* 0x000fe40003800200 */
[----:B------:R-:W-:-:S04]  /*1690*/  ISETP.GE.AND P0, PT, R0, R5, PT ;  /* 0x000000050000720c */ /* 0x000fc80003f06270 */
[----:B------:R-:W-:-:S13]  /*16a0*/  ISETP.GE.U32.OR.EX P0, PT, R4, R3, P0, P1 ;  /* 0x000000030400720c */ /* 0x000fda0000706510 */
[----:B------:R-:W-:Y:S05]  /*16b0*/  @P0 BRA `(.L_x_76) ;  /* 0x0000000400b40947 */ /* 0x000fea0003800000 */
[----:B------:R-:W0:Y:S01]  /*16c0*/  LDC R4, c[0x0][0x3c0] ;  /* 0x0000f000ff047b82 */ /* 0x000e220000000800 */
[----:B------:R-:W-:Y:S01]  /*16d0*/  USHF.L.U32 UR5, UR16, 0xc, URZ ;  /* 0x0000000c10057899 */ /* 0x000fe200080006ff */
[----:B------:R-:W-:Y:S01]  /*16e0*/  LOP3.LUT R3, RZ, R0, RZ, 0x33, !PT ;  /* 0x00000000ff037212 */ /* 0x000fe200078e33ff */
[----:B------:R-:W-:Y:S02]  /*16f0*/  BSSY.RECONVERGENT B2, `(.L_x_77) ;  /* 0x000002e000027945 */ /* 0x000fe40003800200 */
[----:B------:R-:W-:-:S06]  /*1700*/  UIADD3 UR5, UPT, UPT, UR5, UR6, URZ ;  /* 0x0000000605057290 */ /* 0x000fcc000fffe0ff */
[----:B------:R-:W-:Y:S01]  /*1710*/  IADD3 R2, PT, PT, R2, -UR5, R3 ;  /* 0x8000000502027c10 */ /* 0x000fe2000fffe003 */
[----:B0-----:R-:W-:-:S04]  /*1720*/  IMAD R3, R4, UR4, RZ ;  /* 0x0000000404037c24 */ /* 0x001fc8000f8e02ff */
[----:B------:R-:W-:-:S05]  /*1730*/  IMAD R2, R3, -0x1000, R2 ;  /* 0xfffff00003027824 */ /* 0x000fca00078e0202 */
[C---:B------:R-:W-:Y:S02]  /*1740*/  ISETP.GE.U32.AND P0, PT, R2.reuse, 0xf00, PT ;  /* 0x00000f000200780c */ /* 0x040fe40003f06070 */
[----:B------:R-:W-:Y:S01]  /*1750*/  LEA.HI R20, R2, 0x1, RZ, 0x18 ;  /* 0x0000000102147811 */ /* 0x000fe200078fc0ff */
[----:B------:R-:W-:-:S03]  /*1760*/  IMAD.MOV.U32 R2, RZ, RZ, R0 ;  /* 0x000000ffff027224 */ /* 0x000fc600078e0000 */
[----:B------:R-:W-:-:S04]  /*1770*/  LOP3.LUT R21, R20, 0xf, RZ, 0xc0, !PT ;  /* 0x0000000f14157812 */ /* 0x000fc800078ec0ff */
[----:B------:R-:W-:-:S03]  /*1780*/  ISETP.NE.AND P1, PT, R21, RZ, PT ;  /* 0x000000ff1500720c */ /* 0x000fc60003f25270 */
[----:B------:R-:W-:Y:S10]  /*1790*/  @!P0 BRA `(.L_x_78) ;  /* 0x00000000008c8947 */ /* 0x000ff40003800000 */
[----:B------:R-:W-:-:S04]  /*17a0*/  LEA.HI R2, R7, 0x1, RZ, 0x18 ;  /* 0x0000000107027811 */ /* 0x000fc800078fc0ff */
[----:B------:R-:W-:Y:S01]  /*17b0*/  LOP3.LUT R3, R2, 0x1fffff0, RZ, 0xc0, !PT ;  /* 0x01fffff002037812 */ /* 0x000fe200078ec0ff */
[----:B------:R-:W-:-:S04]  /*17c0*/  IMAD.MOV.U32 R2, RZ, RZ, R0 ;  /* 0x000000ffff027224 */ /* 0x000fc800078e0000 */
[----:B------:R-:W-:-:S07]  /*17d0*/  IMAD.MOV R3, RZ, RZ, -R3 ;  /* 0x000000ffff037224 */ /* 0x000fce00078e0a03 */
.L_x_79:
[----:B------:R-:W-:-:S05]  /*17e0*/  IMAD.MOV.U32 R10, RZ, RZ, R6 ;  /* 0x000000ffff0a7224 */ /* 0x000fca00078e0006 */
        /* <DEDUP_REMOVED lines=16> */
[----:B------:R-:W-:-:S02]  /*18f0*/  VIADD R3, R3, 0x10 ;  /* 0x0000001003037836 */ /* 0x000fc40000000000 */
[----:B------:R-:W-:-:S03]  /*1900*/  VIADD R2, R2, 0x1000 ;  /* 0x0000100002027836 */ /* 0x000fc60000000000 */
[----:B------:R-:W-:Y:S02]  /*1910*/  ISETP.NE.AND P0, PT, R3, RZ, PT ;  /* 0x000000ff0300720c */ /* 0x000fe40003f05270 */
[----:B--2---:R-:W-:-:S04]  /*1920*/  IADD3 R14, PT, PT, R14, R15, R8 ;  /* 0x0000000f0e0e7210 */ /* 0x004fc80007ffe008 */
[----:B---3--:R-:W-:-:S04]  /*1930*/  IADD3 R14, PT, PT, R16, R17, R14 ;  /* 0x00000011100e7210 */ /* 0x008fc80007ffe00e */
[----:B----4-:R-:W-:-:S04]  /*1940*/  IADD3 R14, PT, PT, R18, R19, R14 ;  /* 0x00000013120e7210 */ /* 0x010fc80007ffe00e */
[----:B-----5:R-:W-:-:S04]  /*1950*/  IADD3 R14, PT, PT, R22, R23, R14 ;  /* 0x00000017160e7210 */ /* 0x020fc80007ffe00e */
[----:B------:R-:W-:-:S04]  /*1960*/  IADD3 R14, PT, PT, R24, R25, R14 ;  /* 0x00000019180e7210 */ /* 0x000fc80007ffe00e */
[----:B------:R-:W-:Y:S02]  /*1970*/  IADD3 R13, PT, PT, R6, R13, R14 ;  /* 0x0000000d060d7210 */ /* 0x000fe40007ffe00e */
[----:B------:R-:W-:-:S05]  /*1980*/  IADD3 R6, P2, PT, R10, 0x4000, RZ ;  /* 0x000040000a067810 */ /* 0x000fca0007f5e0ff */
[----:B0-----:R-:W-:Y:S01]  /*1990*/  IMAD.X R11, RZ, RZ, R11, P2 ;  /* 0x000000ffff0b7224 */ /* 0x001fe200010e060b */
[----:B------:R-:W-:-:S04]  /*19a0*/  IADD3 R9, PT, PT, R12, R9, R13 ;  /* 0x000000090c097210 */ /* 0x000fc80007ffe00d */
[----:B------:R-:W-:Y:S01]  /*19b0*/  IADD3 R8, PT, PT, R5, R4, R9 ;  /* 0x0000000405087210 */ /* 0x000fe20007ffe009 */
[----:B------:R-:W-:Y:S06]  /*19c0*/  @P0 BRA `(.L_x_79) ;  /* 0xfffffffc00840947 */ /* 0x000fec000383ffff */
.L_x_78:
[----:B------:R-:W-:Y:S05]  /*19d0*/  BSYNC.RECONVERGENT B2 ;  /* 0x0000000000027941 */ /* 0x000fea0003800200 */
.L_x_77:
[----:B------:R-:W-:Y:S05]  /*19e0*/  @!P1 BRA `(.L_x_76) ;  /* 0x0000000000e89947 */ /* 0x000fea0003800000 */
[----:B------:R-:W-:Y:S01]  /*19f0*/  ISETP.GE.U32.AND P0, PT, R21, 0x8, PT ;  /* 0x000000081500780c */ /* 0x000fe20003f06070 */
[----:B------:R-:W-:Y:S01]  /*1a00*/  BSSY.RECONVERGENT B2, `(.L_x_80) ;  /* 0x0000015000027945 */ /* 0x000fe20003800200 */
[----:B------:R-:W-:-:S04]  /*1a10*/  LOP3.LUT R15, R20, 0x7, RZ, 0xc0, !PT ;  /* 0x00000007140f7812 */ /* 0x000fc800078ec0ff */
[----:B------:R-:W-:-:S07]  /*1a20*/  ISETP.NE.AND P1, PT, R15, RZ, PT ;  /* 0x000000ff0f00720c */ /* 0x000fce0003f25270 */
[----:B------:R-:W-:Y:S06]  /*1a30*/  @!P0 BRA `(.L_x_81) ;  /* 0x0000000000448947 */ /* 0x000fec0003800000 */
[----:B------:R-:W-:-:S05]  /*1a40*/  IADD3 R3, P0, PT, R2, UR8, RZ ;  /* 0x0000000802037c10 */ /* 0x000fca000ff1e0ff */
[----:B------:R-:W-:Y:S01]  /*1a50*/  IMAD.X R6, RZ, RZ, UR9, P0 ;  /* 0x00000009ff067e24 */ /* 0x000fe200080e06ff */
[----:B------:R-:W-:-:S04]  /*1a60*/  LEA R4, P0, R3, UR12, 0x2 ;  /* 0x0000000c03047c11 */ /* 0x000fc8000f8010ff */
        /* <DEDUP_REMOVED lines=8> */
[----:B------:R-:W5:Y:S01]  /*1af0*/  LDG.E R13, desc[UR14][R4.64+0x1c00] ;  /* 0x001c000e040d7981 */ /* 0x000f62000c1e1900 */
[----:B------:R-:W-:Y:S01]  /*1b00*/  VIADD R2, R2, 0x800 ;  /* 0x0000080002027836 */ /* 0x000fe20000000000 */
[----:B--2---:R-:W-:-:S04]  /*1b10*/  IADD3 R3, PT, PT, R6, R3, R8 ;  /* 0x0000000306037210 */ /* 0x004fc80007ffe008 */
[----:B---3--:R-:W-:-:S04]  /*1b20*/  IADD3 R3, PT, PT, R9, R10, R3 ;  /* 0x0000000a09037210 */ /* 0x008fc80007ffe003 */
[----:B----4-:R-:W-:-:S04]  /*1b30*/  IADD3 R3, PT, PT, R11, R12, R3 ;  /* 0x0000000c0b037210 */ /* 0x010fc80007ffe003 */
[----:B-----5:R-:W-:-:S07]  /*1b40*/  IADD3 R8, PT, PT, R13, R14, R3 ;  /* 0x0000000e0d087210 */ /* 0x020fce0007ffe003 */
.L_x_81:
[----:B------:R-:W-:Y:S05]  /*1b50*/  BSYNC.RECONVERGENT B2 ;  /* 0x0000000000027941 */ /* 0x000fea0003800200 */
.L_x_80:
[----:B------:R-:W-:Y:S05]  /*1b60*/  @!P1 BRA `(.L_x_76) ;  /* 0x0000000000889947 */ /* 0x000fea0003800000 */
[----:B------:R-:W-:Y:S01]  /*1b70*/  ISETP.GE.U32.AND P0, PT, R15, 0x4, PT ;  /* 0x000000040f00780c */ /* 0x000fe20003f06070 */
[----:B------:R-:W-:Y:S01]  /*1b80*/  BSSY.RECONVERGENT B2, `(.L_x_82) ;  /* 0x000000e000027945 */ /* 0x000fe20003800200 */
[----:B------:R-:W-:-:S11]  /*1b90*/  LOP3.LUT P1, RZ, R20, 0x3, RZ, 0xc0, !PT ;  /* 0x0000000314ff7812 */ /* 0x000fd6000782c0ff */
[----:B------:R-:W-:Y:S05]  /*1ba0*/  @!P0 BRA `(.L_x_83) ;  /* 0x00000000002c8947 */ /* 0x000fea0003800000 */
[----:B------:R-:W-:-:S05]  /*1bb0*/  IADD3 R3, P0, PT, R2, UR8, RZ ;  /* 0x0000000802037c10 */ /* 0x000fca000ff1e0ff */
[----:B------:R-:W-:Y:S01]  /*1bc0*/  IMAD.X R6, RZ, RZ, UR9, P0 ;  /* 0x00000009ff067e24 */ /* 0x000fe200080e06ff */
[----:B------:R-:W-:-:S04]  /*1bd0*/  LEA R4, P0, R3, UR12, 0x2 ;  /* 0x0000000c03047c11 */ /* 0x000fc8000f8010ff */
[----:B------:R-:W-:-:S05]  /*1be0*/  LEA.HI.X R5, R3, UR13, R6, 0x2, P0 ;  /* 0x0000000d03057c11 */ /* 0x000fca00080f1406 */
[----:B------:R-:W2:Y:S04]  /*1bf0*/  LDG.E R3, desc[UR14][R4.64] ;  /* 0x0000000e04037981 */ /* 0x000ea8000c1e1900 */
[----:B------:R-:W2:Y:S04]  /*1c00*/  LDG.E R6, desc[UR14][R4.64+0x400] ;  /* 0x0004000e04067981 */ /* 0x000ea8000c1e1900 */
[----:B------:R-:W3:Y:S04]  /*1c10*/  LDG.E R10, desc[UR14][R4.64+0x800] ;  /* 0x0008000e040a7981 */ /* 0x000ee8000c1e1900 */
[----:B------:R-:W3:Y:S01]  /*1c20*/  LDG.E R9, desc[UR14][R4.64+0xc00] ;  /* 0x000c000e04097981 */ /* 0x000ee2000c1e1900 */
[----:B------:R-:W-:Y:S01]  /*1c30*/  VIADD R2, R2, 0x400 ;  /* 0x0000040002027836 */ /* 0x000fe20000000000 */
[----:B--2---:R-:W-:-:S04]  /*1c40*/  IADD3 R3, PT, PT, R6, R3, R8 ;  /* 0x0000000306037210 */ /* 0x004fc80007ffe008 */
[----:B---3--:R-:W-:-:S07]  /*1c50*/  IADD3 R8, PT, PT, R9, R10, R3 ;  /* 0x0000000a09087210 */ /* 0x008fce0007ffe003 */
.L_x_83:
[----:B------:R-:W-:Y:S05]  /*1c60*/  BSYNC.RECONVERGENT B2 ;  /* 0x0000000000027941 */ /* 0x000fea0003800200 */
.L_x_82:
[----:B------:R-:W-:Y:S05]  /*1c70*/  @!P1 BRA `(.L_x_76) ;  /* 0x0000000000449947 */ /* 0x000fea0003800000 */
[----:B------:R-:W-:Y:S02]  /*1c80*/  LOP3.LUT R7, R7, 0xffff, RZ, 0xc0, !PT ;  /* 0x0000ffff07077812 */ /* 0x000fe400078ec0ff */
[----:B------:R-:W-:Y:S02]  /*1c90*/  IADD3 R6, P0, PT, R2, UR10, RZ ;  /* 0x0000000a02067c10 */ /* 0x000fe4000ff1e0ff */
[----:B------:R-:W-:Y:S02]  /*1ca0*/  LEA.HI R2, R7, 0x1, RZ, 0x18 ;  /* 0x0000000107027811 */ /* 0x000fe400078fc0ff */
[----:B------:R-:W-:Y:S01]  /*1cb0*/  LEA R5, P1, R6, UR12, 0x2 ;  /* 0x0000000c06057c11 */ /* 0x000fe2000f8210ff */
[----:B------:R-:W-:Y:S01]  /*1cc0*/  IMAD.X R3, RZ, RZ, UR7, P0 ;  /* 0x00000007ff037e24 */ /* 0x000fe200080e06ff */
[----:B------:R-:W-:-:S04]  /*1cd0*/  LOP3.LUT R2, R2, 0x3, RZ, 0xc0, !PT ;  /* 0x0000000302027812 */ /* 0x000fc800078ec0ff */
[----:B------:R-:W-:Y:S01]  /*1ce0*/  LEA.HI.X R6, R6, UR13, R3, 0x2, P1 ;  /* 0x0000000d06067c11 */ /* 0x000fe200088f1403 */
[----:B------:R-:W-:-:S07]  /*1cf0*/  IMAD.MOV R4, RZ, RZ, -R2 ;  /* 0x000000ffff047224 */ /* 0x000fce00078e0a02 */
.L_x_84:
[----:B------:R-:W-:Y:S02]  /*1d00*/  IMAD.MOV.U32 R3, RZ, RZ, R6 ;  /* 0x000000ffff037224 */ /* 0x000fe400078e0006 */
[----:B------:R-:W-:-:S05]  /*1d10*/  IMAD.MOV.U32 R2, RZ, RZ, R5 ;  /* 0x000000ffff027224 */ /* 0x000fca00078e0005 */
[----:B------:R-:W2:Y:S01]  /*1d20*/  LDG.E R3, desc[UR14][R2.64] ;  /* 0x0000000e02037981 */ /* 0x000ea2000c1e1900 */
[----:B------:R-:W-:Y:S01]  /*1d30*/  VIADD R4, R4, 0x1 ;  /* 0x0000000104047836 */ /* 0x000fe20000000000 */
[----:B------:R-:W-:-:S04]  /*1d40*/  IADD3 R5, P1, PT, R5, 0x400, RZ ;  /* 0x0000040005057810 */ /* 0x000fc80007f3e0ff */
[----:B------:R-:W-:Y:S01]  /*1d50*/  ISETP.NE.AND P0, PT, R4, RZ, PT ;  /* 0x000000ff0400720c */ /* 0x000fe20003f05270 */
[----:B------:R-:W-:Y:S02]  /*1d60*/  IMAD.X R6, RZ, RZ, R6, P1 ;  /* 0x000000ffff067224 */ /* 0x000fe400008e0606 */
[----:B--2---:R-:W-:-:S10]  /*1d70*/  IMAD.IADD R8, R3, 0x1, R8 ;  /* 0x0000000103087824 */ /* 0x004fd400078e0208 */
[----:B------:R-:W-:Y:S05]  /*1d80*/  @P0 BRA `(.L_x_84) ;  /* 0xfffffffc00dc0947 */ /* 0x000fea000383ffff */
.L_x_76:
[----:B------:R-:W-:Y:S05]  /*1d90*/  BSYNC.RECONVERGENT B1 ;  /* 0x0000000000017941 */ /* 0x000fea0003800200 */
.L_x_73:
        /* <DEDUP_REMOVED lines=37> */
[----:B0-----:R-:W0:Y:S01]  /*1ff0*/  LDS.64 R2, [UR4+0x20] ;  /* 0x00002004ff027984 */ /* 0x001e220008000a00 */
[----:B-1----:R-:W-:-:S04]  /*2000*/  IADD3 R0, PT, PT, R4, R0, R9 ;  /* 0x0000000004007210 */ /* 0x002fc80007ffe009 */
[----:B------:R-:W-:-:S04]  /*2010*/  IADD3 R0, PT, PT, R6, R0, R5 ;  /* 0x0000000006007210 */ /* 0x000fc80007ffe005 */
[----:B0-----:R-:W-:-:S05]  /*2020*/  IADD3 R0, PT, PT, R2, R0, R7 ;  /* 0x0000000002007210 */ /* 0x001fca0007ffe007 */
[----:B------:R-:W-:-:S07]  /*2030*/  IMAD.IADD R9, R0, 0x1, R3 ;  /* 0x0000000100097824 */ /* 0x000fce00078e0203 */
.L_x_72:
[----:B------:R-:W-:Y:S05]  /*2040*/  BSYNC.RECONVERGENT B0 ;  /* 0x0000000000007941 */ /* 0x000fea0003800200 */
.L_x_57:
[----:B------:R-:W-:Y:S05]  /*2050*/  @P0 EXIT ;  /* 0x000000000000094d */ /* 0x000fea0003800000 */
[----:B------:R-:W3:Y:S02]  /*2060*/  LDCU.64 UR4, c[0x0][0x388] ;  /* 0x00007100ff0477ac */ /* 0x000ee40008000a00 */
[----:B---3--:R-:W-:-:S06]  /*2070*/  UIMAD.WIDE.U32 UR4, UR16, 0x4, UR4 ;  /* 0x00000004100478a5 */ /* 0x008fcc000f8e0004 */
[----:B0-----:R-:W-:Y:S02]  /*2080*/  IMAD.U32 R2, RZ, RZ, UR4 ;  /* 0x00000004ff027e24 */ /* 0x001fe4000f8e00ff */
[----:B------:R-:W-:-:S05]  /*2090*/  IMAD.U32 R3, RZ, RZ, UR5 ;  /* 0x00000005ff037e24 */ /* 0x000fca000f8e00ff */
[----:B------:R-:W-:Y:S01]  /*20a0*/  STG.E desc[UR14][R2.64], R9 ;  /* 0x0000000902007986 */ /* 0x000fe2000c10190e */
[----:B------:R-:W-:Y:S05]  /*20b0*/  EXIT ;  /* 0x000000000000794d */ /* 0x000fea0003800000 */
.L_x_85:
        /* <DEDUP_REMOVED lines=12> */
.L_x_240:


//--------------------- .text._ZN3cub18CUB_300001_SM_10006detail6reduce28DeviceReduceSingleTileKernelINS2_10policy_hubIiyN4cuda3std3__44plusIiEEE10Policy1000EN6thrust24THRUST_300001_SM_1000_NS6detail15normal_iteratorINSD_10device_ptrIiEEEEPiyS9_iiNS7_10__identityEEEvT0_T1_T2_T3_T4_T6_ --------------------------
	.section	.text._ZN3cub18CUB_300001_SM_10006detail6reduce28DeviceReduceSingleTileKernelINS2_10policy_hubIiyN4cuda3std3__44plusIiEEE10Policy1000EN6thrust24THRUST_300001_SM_1000_NS6detail15normal_iteratorINSD_10device_ptrIiEEEEPiyS9_iiNS7_10__identityEEEvT0_T1_T2_T3_T4_T6_,"ax",@progbits
	.align	128
        .global         _ZN3cub18CUB_300001_SM_10006detail6reduce28DeviceReduceSingleTileKernelINS2_10policy_hubIiyN4cuda3std3__44plusIiEEE10Policy1000EN6thrust24THRUST_300001_SM_1000_NS6detail15normal_iteratorINSD_10device_ptrIiEEEEPiyS9_iiNS7_10__identityEEEvT0_T1_T2_T3_T4_T6_
        .type           _ZN3cub18CUB_300001_SM_10006detail6reduce28DeviceReduceSingleTileKernelINS2_10policy_hubIiyN4cuda3std3__44plusIiEEE10Policy1000EN6thrust24THRUST_300001_SM_1000_NS6detail15normal_iteratorINSD_10device_ptrIiEEEEPiyS9_iiNS7_10__identityEEEvT0_T1_T2_T3_T4_T6_,@function
        .size           _ZN3cub18CUB_300001_SM_10006detail6reduce28DeviceReduceSingleTileKernelINS2_10policy_hubIiyN4cuda3std3__44plusIiEEE10Policy1000EN6thrust24THRUST_300001_SM_1000_NS6detail15normal_iteratorINSD_10device_ptrIiEEEEPiyS9_iiNS7_10__identityEEEvT0_T1_T2_T3_T4_T6_,(.L_x_241 - _ZN3cub18CUB_300001_SM_10006detail6reduce28DeviceReduceSingleTileKernelINS2_10policy_hubIiyN4cuda3std3__44plusIiEEE10Policy1000EN6thrust24THRUST_300001_SM_1000_NS6detail15normal_iteratorINSD_10device_ptrIiEEEEPiyS9_iiNS7_10__identityEEEvT0_T1_T2_T3_T4_T6_)
        .other          _ZN3cub18CUB_300001_SM_10006detail6reduce28DeviceReduceSingleTileKernelINS2_10policy_hubIiyN4cuda3std3__44plusIiEEE10Policy1000EN6thrust24THRUST_300001_SM_1000_NS6detail15normal_iteratorINSD_10device_ptrIiEEEEPiyS9_iiNS7_10__identityEEEvT0_T1_T2_T3_T4_T6_,@"STO_CUDA_ENTRY STV_DEFAULT"
_ZN3cub18CUB_300001_SM_10006detail6reduce28DeviceReduceSingleTileKernelINS2_10policy_hubIiyN4cuda3std3__44plusIiEEE10Policy1000EN6thrust24THRUST_300001_SM_1000_NS6detail15normal_iteratorINSD_10device_ptrIiEEEEPiyS9_iiNS7_10__identityEEEvT0_T1_T2_T3_T4_T6_:
.text._ZN3cub18CUB_300001_SM_10006detail6reduce28DeviceReduceSingleTileKernelINS2_10policy_hubIiyN4cuda3std3__44plusIiEEE10Policy1000EN6thrust24THRUST_300001_SM_1000_NS6detail15normal_iteratorINSD_10device_ptrIiEEEEPiyS9_iiNS7_10__identityEEEvT0_T1_T2_T3_T4_T6_:
[----:B------:R-:W-:Y:S01]  /*0000*/  LDC R1, c[0x0][0x37c] ;  /* 0x0000df00ff017b82 */ /* 0x000fe20000000800 */
[----:B------:R-:W0:Y:S01]  /*0010*/  LDCU.64 UR4, c[0x0][0x390] ;  /* 0x00007200ff0477ac */ /* 0x000e220008000a00 */
[----:B------:R-:W1:Y:S01]  /*0020*/  LDCU.64 UR6, c[0x0][0x358] ;  /* 0x00006b00ff0677ac */ /* 0x000e620008000a00 */
[----:B0-----:R-:W-:Y:S02]  /*0030*/  IMAD.U32 R4, RZ, RZ, UR4 ;  /* 0x00000004ff047e24 */ /* 0x001fe4000f8e00ff */
[----:B------:R-:W-:-:S03]  /*0040*/  IMAD.U32 R0, RZ, RZ, UR5 ;  /* 0x00000005ff007e24 */ /* 0x000fc6000f8e00ff */
[----:B------:R-:W-:-:S04]  /*0050*/  ISETP.NE.U32.AND P0, PT, R4, RZ, PT ;  /* 0x000000ff0400720c */ /* 0x000fc80003f05070 */
[----:B------:R-:W-:-:S13]  /*0060*/  ISETP.NE.AND.EX P0, PT, R0, RZ, PT, P0 ;  /* 0x000000ff0000720c */ /* 0x000fda0003f05300 */
        /* <DEDUP_REMOVED lines=8> */
.L_x_86:
[----:B------:R-:W-:Y:S01]  /*00f0*/  ISETP.GT.U32.AND P0, PT, R4, 0xfff, PT ;  /* 0x00000fff0400780c */ /* 0x000fe20003f04070 */
[----:B------:R-:W-:Y:S03]  /*0100*/  BSSY.RECONVERGENT B0, `(.L_x_87) ;  /* 0x00001d1000007945 */ /* 0x000fe60003800200 */
[----:B------:R-:W-:-:S13]  /*0110*/  ISETP.GT.U32.AND.EX P0, PT, R0, RZ, PT, P0 ;  /* 0x000000ff0000720c */ /* 0x000fda0003f04100 */
[----:B------:R-:W-:Y:S05]  /*0120*/  @P0 BRA `(.L_x_88) ;  /* 0x0000000c00940947 */ /* 0x000fea0003800000 */
[----:B------:R-:W0:Y:S01]  /*0130*/  S2R R5, SR_TID.X ;  /* 0x0000000000057919 */ /* 0x000e220000002100 */
[----:B------:R-:W-:Y:S01]  /*0140*/  BSSY.RECONVERGENT B1, `(.L_x_89) ;  /* 0x0000009000017945 */ /* 0x000fe20003800200 */
[----:B------:R-:W-:Y:S01]  /*0150*/  IMAD.MOV.U32 R6, RZ, RZ, RZ ;  /* 0x000000ffff067224 */ /* 0x000fe200078e00ff */
[----:B0-----:R-:W-:Y:S01]  /*0160*/  ISETP.GE.U32.AND P0, PT, R5, R4, PT ;  /* 0x000000040500720c */ /* 0x001fe20003f06070 */
[----:B------:R-:W-:-:S12]  /*0170*/  IMAD.MOV.U32 R7, RZ, RZ, R5 ;  /* 0x000000ffff077224 */ /* 0x000fd800078e0005 */
[----:B------:R-:W-:Y:S05]  /*0180*/  @P0 BRA `(.L_x_90) ;  /* 0x0000000000100947 */ /* 0x000fea0003800000 */
[----:B------:R-:W0:Y:S02]  /*0190*/  LDC.64 R2, c[0x0][0x380] ;  /* 0x0000e000ff027b82 */ /* 0x000e240000000a00 */
[----:B0-----:R-:W-:-:S05]  /*01a0*/  IMAD.WIDE.U32 R2, R5, 0x4, R2 ;  /* 0x0000000405027825 */ /* 0x001fca00078e0002 */
[----:B------:R0:W5:Y:S01]  /*01b0*/  LDG.E R6, desc[UR6][R2.64] ;  /* 0x0000000602067981 */ /* 0x000162000c1e1900 */
[----:B------:R-:W-:-:S07]  /*01c0*/  VIADD R7, R5, 0x100 ;  /* 0x0000010005077836 */ /* 0x000fce0000000000 */
.L_x_90:
[----:B------:R-:W-:Y:S05]  /*01d0*/  BSYNC.RECONVERGENT B1 ;  /* 0x0000000000017941 */ /* 0x000fea0003800200 */
.L_x_89:
[----:B------:R-:W-:Y:S01]  /*01e0*/  ISETP.GE.U32.AND P0, PT, R7, R4, PT ;  /* 0x000000040700720c */ /* 0x000fe20003f06070 */
[----:B------:R-:W-:-:S12]  /*01f0*/  BSSY.RECONVERGENT B1, `(.L_x_91) ;  /* 0x0000060000017945 */ /* 0x000fd80003800200 */
[----:B------:R-:W-:Y:S05]  /*0200*/  @P0 BRA `(.L_x_92) ;  /* 0x0000000400780947 */ /* 0x000fea0003800000 */
[----:B0-----:R-:W-:Y:S01]  /*0210*/  LOP3.LUT R3, RZ, R7, RZ, 0x33, !PT ;  /* 0x00000007ff037212 */ /* 0x001fe200078e33ff */
[----:B------:R-:W-:Y:S04]  /*0220*/  BSSY.RECONVERGENT B2, `(.L_x_93) ;  /* 0x000002c000027945 */ /* 0x000fe80003800200 */
[----:B------:R-:W-:-:S05]  /*0230*/  IMAD.IADD R3, R3, 0x1, R4 ;  /* 0x0000000103037824 */ /* 0x000fca00078e0204 */
[C---:B------:R-:W-:Y:S02]  /*0240*/  ISETP.GE.U32.AND P0, PT, R3.reuse, 0xf00, PT ;  /* 0x00000f000300780c */ /* 0x040fe40003f06070 */
[----:B------:R-:W-:-:S04]  /*0250*/  LEA.HI R8, R3, 0x1, RZ, 0x18 ;  /* 0x0000000103087811 */ /* 0x000fc800078fc0ff */
[----:B------:R-:W-:-:S04]  /*0260*/  LOP3.LUT R22, R8, 0xf, RZ, 0xc0, !PT ;  /* 0x0000000f08167812 */ /* 0x000fc800078ec0ff */
[----:B------:R-:W-:-:S03]  /*0270*/  ISETP.NE.AND P1, PT, R22, RZ, PT ;  /* 0x000000ff1600720c */ /* 0x000fc60003f25270 */
[----:B------:R-:W-:Y:S10]  /*0280*/  @!P0 BRA `(.L_x_94) ;  /* 0x0000000000948947 */ /* 0x000ff40003800000 */
[----:B------:R-:W0:Y:S01]  /*0290*/  LDC.64 R2, c[0x0][0x380] ;  /* 0x0000e000ff027b82 */ /* 0x000e220000000a00 */
[----:B------:R-:W-:-:S05]  /*02a0*/  LOP3.LUT R9, R8, 0x1fffff0, RZ, 0xc0, !PT ;  /* 0x01fffff008097812 */ /* 0x000fca00078ec0ff */
[----:B------:R-:W-:Y:S02]  /*02b0*/  IMAD.MOV R9, RZ, RZ, -R9 ;  /* 0x000000ffff097224 */ /* 0x000fe400078e0a09 */
[----:B0-----:R-:W-:-:S03]  /*02c0*/  IMAD.WIDE.U32 R2, R7, 0x4, R2 ;  /* 0x0000000407027825 */ /* 0x001fc600078e0002 */
[----:B------:R-:W-:-:S05]  /*02d0*/  IADD3 R15, P0, PT, R2, 0x2000, RZ ;  /* 0x00002000020f7810 */ /* 0x000fca0007f1e0ff */
[----:B------:R-:W-:-:S08]  /*02e0*/  IMAD.X R3, RZ, RZ, R3, P0 ;  /* 0x000000ffff037224 */ /* 0x000fd000000e0603 */
.L_x_95:
        /* <DEDUP_REMOVED lines=31> */
.L_x_94:
[----:B------:R-:W-:Y:S05]  /*04e0*/  BSYNC.RECONVERGENT B2 ;  /* 0x0000000000027941 */ /* 0x000fea0003800200 */
.L_x_93:
[----:B------:R-:W-:Y:S05]  /*04f0*/  @!P1 BRA `(.L_x_92) ;  /* 0x0000000000bc9947 */ /* 0x000fea0003800000 */
[----:B------:R-:W-:Y:S01]  /*0500*/  ISETP.GE.U32.AND P0, PT, R22, 0x8, PT ;  /* 0x000000081600780c */ /* 0x000fe20003f06070 */
[----:B------:R-:W-:Y:S01]  /*0510*/  BSSY.RECONVERGENT B2, `(.L_x_96) ;  /* 0x0000013000027945 */ /* 0x000fe20003800200 */
[----:B------:R-:W-:-:S04]  /*0520*/  LOP3.LUT R17, R8, 0x7, RZ, 0xc0, !PT ;  /* 0x0000000708117812 */ /* 0x000fc800078ec0ff */
[----:B------:R-:W-:-:S07]  /*0530*/  ISETP.NE.AND P1, PT, R17, RZ, PT ;  /* 0x000000ff1100720c */ /* 0x000fce0003f25270 */
[----:B------:R-:W-:Y:S06]  /*0540*/  @!P0 BRA `(.L_x_97) ;  /* 0x00000000003c8947 */ /* 0x000fec0003800000 */
[----:B------:R-:W0:Y:S02]  /*0550*/  LDC.64 R2, c[0x0][0x380] ;  /* 0x0000e000ff027b82 */ /* 0x000e240000000a00 */
[----:B0-----:R-:W-:-:S05]  /*0560*/  IMAD.WIDE R2, R7, 0x4, R2 ;  /* 0x0000000407027825 */ /* 0x001fca00078e0202 */
        /* <DEDUP_REMOVED lines=13> */
.L_x_97:
[----:B------:R-:W-:Y:S05]  /*0640*/  BSYNC.RECONVERGENT B2 ;  /* 0x0000000000027941 */ /* 0x000fea0003800200 */
.L_x_96:
        /* <DEDUP_REMOVED lines=11> */
[----:B------:R-:W3:Y:S01]  /*0700*/  LDG.E R12, desc[UR6][R2.64+0xc00] ;  /* 0x000c0006020c7981 */ /* 0x000ee2000c1e1900 */
[----:B------:R-:W-:Y:S01]  /*0710*/  VIADD R7, R7, 0x400 ;  /* 0x0000040007077836 */ /* 0x000fe20000000000 */
[----:B--2--5:R-:W-:-:S04]  /*0720*/  IADD3 R6, PT, PT, R8, R9, R6 ;  /* 0x0000000908067210 */ /* 0x024fc80007ffe006 */
[----:B---3--:R-:W-:-:S07]  /*0730*/  IADD3 R6, PT, PT, R12, R11, R6 ;  /* 0x0000000b0c067210 */ /* 0x008fce0007ffe006 */
.L_x_99:
[----:B------:R-:W-:Y:S05]  /*0740*/  BSYNC.RECONVERGENT B2 ;  /* 0x0000000000027941 */ /* 0x000fea0003800200 */
.L_x_98:
[----:B------:R-:W-:Y:S05]  /*0750*/  @!P1 BRA `(.L_x_92) ;  /* 0x0000000000249947 */ /* 0x000fea0003800000 */
[----:B------:R-:W0:Y:S01]  /*0760*/  LDC.64 R8, c[0x0][0x380] ;  /* 0x0000e000ff087b82 */ /* 0x000e220000000a00 */
[----:B------:R-:W-:-:S07]  /*0770*/  IMAD.MOV R10, RZ, RZ, -R10 ;  /* 0x000000ffff0a7224 */ /* 0x000fce00078e0a0a */
.L_x_100:
[----:B0-----:R-:W-:-:S06]  /*0780*/  IMAD.WIDE R2, R7, 0x4, R8 ;  /* 0x0000000407027825 */ /* 0x001fcc00078e0208 */
[----:B------:R-:W2:Y:S01]  /*0790*/  LDG.E R3, desc[UR6][R2.64] ;  /* 0x0000000602037981 */ /* 0x000ea2000c1e1900 */
[----:B------:R-:W-:Y:S02]  /*07a0*/  VIADD R10, R10, 0x1 ;  /* 0x000000010a0a7836 */ /* 0x000fe40000000000 */
[----:B------:R-:W-:-:S03]  /*07b0*/  VIADD R7, R7, 0x100 ;  /* 0x0000010007077836 */ /* 0x000fc60000000000 */
[----:B------:R-:W-:Y:S01]  /*07c0*/  ISETP.NE.AND P0, PT, R10, RZ, PT ;  /* 0x000000ff0a00720c */ /* 0x000fe20003f05270 */
[----:B--2--5:R-:W-:-:S12]  /*07d0*/  IMAD.IADD R6, R3, 0x1, R6 ;  /* 0x0000000103067824 */ /* 0x024fd800078e0206 */
[----:B------:R-:W-:Y:S05]  /*07e0*/  @P0 BRA `(.L_x_100) ;  /* 0xfffffffc00e40947 */ /* 0x000fea000383ffff */
.L_x_92:
[----:B------:R-:W-:Y:S05]  /*07f0*/  BSYNC.RECONVERGENT B1 ;  /* 0x0000000000017941 */ /* 0x000fea0003800200 */
.L_x_91:
[----:B------:R-:W-:-:S04]  /*0800*/  ISETP.GE.U32.AND P0, PT, R4, 0x100, PT ;  /* 0x000001000400780c */ /* 0x000fc80003f06070 */
[----:B------:R-:W-:-:S13]  /*0810*/  ISETP.GE.U32.AND.EX P0, PT, R0, RZ, PT, P0 ;  /* 0x000000ff0000720c */ /* 0x000fda0003f06100 */
[----:B------:R-:W-:Y:S05]  /*0820*/  @!P0 BRA `(.L_x_101) ;  /* 0x0000000000ac8947 */ /* 0x000fea0003800000 */
[----:B------:R-:W1:Y:S01]  /*0830*/  S2R R8, SR_LANEID ;  /* 0x0000000000087919 */ /* 0x000e620000000000 */
[----:B------:R-:W-:Y:S01]  /*0840*/  ISETP.NE.AND P5, PT, R5, RZ, PT ;  /* 0x000000ff0500720c */ /* 0x000fe20003fa5270 */
[----:B-----5:R-:W0:Y:S01]  /*0850*/  SHFL.DOWN PT, R0, R6, 0x1, 0x1f ;  /* 0x08201f0006007f89 */ /* 0x020e2200000e0000 */
[C---:B-1----:R-:W-:Y:S02]  /*0860*/  ISETP.GT.AND P0, PT, R8.reuse, 0x1e, PT ;  /* 0x0000001e0800780c */ /* 0x042fe40003f04270 */
[----:B------:R-:W-:Y:S02]  /*0870*/  ISETP.NE.AND P1, PT, R8, RZ, PT ;  /* 0x000000ff0800720c */ /* 0x000fe40003f25270 */
[----:B0-----:R-:W-:Y:S02]  /*0880*/  SEL R3, R0, RZ, !P0 ;  /* 0x000000ff00037207 */ /* 0x001fe40004000000 */
        /* <DEDUP_REMOVED lines=21> */
[----:B0-----:R-:W-:-:S05]  /*09e0*/  SEL R3, R3, RZ, !P0 ;  /* 0x000000ff03037207 */ /* 0x001fca0004000000 */
[----:B------:R-:W-:-:S05]  /*09f0*/  IMAD.IADD R7, R2, 0x1, R3 ;  /* 0x0000000102077824 */ /* 0x000fca00078e0203 */
[----:B------:R1:W-:Y:S01]  /*0a00*/  @!P1 STS [R0+0x8], R7 ;  /* 0x0000080700009388 */ /* 0x0003e20000000800 */
[----:B------:R-:W-:Y:S06]  /*0a10*/  BAR.SYNC.DEFER_BLOCKING 0x0 ;  /* 0x0000000000007b1d */ /* 0x000fec0000010000 */
[----:B------:R-:W-:Y:S05]  /*0a20*/  @P5 BRA `(.L_x_102) ;  /* 0x0000001000f85947 */ /* 0x000fea0003800000 */
[----:B------:R-:W0:Y:S01]  /*0a30*/  S2UR UR5, SR_CgaCtaId ;  /* 0x00000000000579c3 */ /* 0x000e220000008800 */
[----:B------:R-:W-:Y:S02]  /*0a40*/  UMOV UR4, 0x400 ;  /* 0x0000040000047882 */ /* 0x000fe40000000000 */
[----:B0-----:R-:W-:-:S09]  /*0a50*/  ULEA UR4, UR5, UR4, 0x18 ;  /* 0x0000000405047291 */ /* 0x001fd2000f8ec0ff */
[----:B-1----:R-:W-:Y:S04]  /*0a60*/  LDS R0, [UR4+0xc] ;  /* 0x00000c04ff007984 */ /* 0x002fe80008000800 */
[----:B------:R-:W0:Y:S04]  /*0a70*/  LDS.128 R8, [UR4+0x10] ;  /* 0x00001004ff087984 */ /* 0x000e280008000c00 */
[----:B------:R-:W1:Y:S01]  /*0a80*/  LDS.64 R2, [UR4+0x20] ;  /* 0x00002004ff027984 */ /* 0x000e620008000a00 */
[----:B0-----:R-:W-:-:S04]  /*0a90*/  IADD3 R0, PT, PT, R8, R0, R7 ;  /* 0x0000000008007210 */ /* 0x001fc80007ffe007 */
[----:B------:R-:W-:-:S04]  /*0aa0*/  IADD3 R0, PT, PT, R10, R0, R9 ;  /* 0x000000000a007210 */ /* 0x000fc80007ffe009 */
[----:B-1----:R-:W-:-:S05]  /*0ab0*/  IADD3 R0, PT, PT, R2, R0, R11 ;  /* 0x0000000002007210 */ /* 0x002fca0007ffe00b */
[----:B------:R-:W-:Y:S01]  /*0ac0*/  IMAD.IADD R7, R0, 0x1, R3 ;  /* 0x0000000100077824 */ /* 0x000fe200078e0203 */
[----:B------:R-:W-:Y:S06]  /*0ad0*/  BRA `(.L_x_102) ;  /* 0x0000001000cc7947 */ /* 0x000fec0003800000 */
.L_x_101:
[C---:B0-----:R-:W-:Y:S01]  /*0ae0*/  LOP3.LUT R2, R5.reuse, 0x3e0, RZ, 0xc0, !PT ;  /* 0x000003e005027812 */ /* 0x041fe200078ec0ff */
[----:B------:R-:W0:Y:S01]  /*0af0*/  S2R R12, SR_LANEID ;  /* 0x00000000000c7919 */ /* 0x000e220000000000 */
[----:B------:R-:W-:Y:S02]  /*0b00*/  ISETP.NE.AND P5, PT, R5, RZ, PT ;  /* 0x000000ff0500720c */ /* 0x000fe40003fa5270 */
[----:B------:R-:W-:Y:S01]  /*0b10*/  LOP3.LUT R7, RZ, R2, RZ, 0x33, !PT ;  /* 0x00000002ff077212 */ /* 0x000fe200078e33ff */
[----:B------:R-:W-:-:S04]  /*0b20*/  VIADD R3, R2, 0x20 ;  /* 0x0000002002037836 */ /* 0x000fc80000000000 */
[----:B------:R-:W-:Y:S01]  /*0b30*/  IMAD.IADD R7, R7, 0x1, R4 ;  /* 0x0000000107077824 */ /* 0x000fe200078e0204 */
[----:B------:R-:W-:-:S04]  /*0b40*/  ISETP.GT.U32.AND P0, PT, R3, R4, PT ;  /* 0x000000040300720c */ /* 0x000fc80003f04070 */
        /* <DEDUP_REMOVED lines=10> */
[----:B------:R-:W-:Y:S01]  /*0bf0*/  @!P1 SHF.R.U32.HI R9, RZ, 0x3, R5 ;  /* 0x00000003ff099819 */ /* 0x000fe20000011605 */
[----:B------:R-:W1:Y:S03]  /*0c00*/  SHFL.DOWN PT, R7, R2, 0x2, R3 ;  /* 0x0840000002077989 */ /* 0x000e6600000e0003 */
[----:B------:R-:W-:Y:S02]  /*0c10*/  @!P1 LOP3.LUT R9, R9, 0x7c, RZ, 0xc0, !PT ;  /* 0x0000007c09099812 */ /* 0x000fe400078ec0ff */
[----:B-1----:R-:W-:Y:S02]  /*0c20*/  SEL R7, R7, RZ, !P0 ;  /* 0x000000ff07077207 */ /* 0x002fe40004000000 */
[----:B------:R-:W-:Y:S02]  /*0c30*/  ISETP.GT.AND P0, PT, R10, R3, PT ;  /* 0x000000030a00720c */ /* 0x000fe40003f04270 */
[----:B------:R-:W-:Y:S01]  /*0c40*/  @!P1 MOV R10, 0x400 ;  /* 0x00000400000a9802 */ /* 0x000fe20000000f00 */
[----:B------:R-:W-:-:S02]  /*0c50*/  IMAD.IADD R8, R2, 0x1, R7 ;  /* 0x0000000102087824 */ /* 0x000fc400078e0207 */
[----:B------:R-:W-:Y:S01]  /*0c60*/  VIADD R2, R12, 0x8 ;  /* 0x000000080c027836 */ /* 0x000fe20000000000 */
[----:B0-----:R-:W-:Y:S02]  /*0c70*/  @!P1 LEA R10, R11, R10, 0x18 ;  /* 0x0000000a0b0a9211 */ /* 0x001fe400078ec0ff */
        /* <DEDUP_REMOVED lines=11> */
[----:B0-----:R-:W-:-:S05]  /*0d30*/  SEL R7, R7, RZ, !P0 ;  /* 0x000000ff07077207 */ /* 0x001fca0004000000 */
[----:B------:R-:W-:-:S05]  /*0d40*/  IMAD.IADD R7, R2, 0x1, R7 ;  /* 0x0000000102077824 */ /* 0x000fca00078e0207 */
[----:B------:R0:W-:Y:S01]  /*0d50*/  @!P1 STS [R10+0x8], R7 ;  /* 0x000008070a009388 */ /* 0x0001e20000000800 */
[----:B------:R-:W-:Y:S06]  /*0d60*/  BAR.SYNC.DEFER_BLOCKING 0x0 ;  /* 0x0000000000007b1d */ /* 0x000fec0000010000 */
[----:B------:R-:W-:Y:S05]  /*0d70*/  @P5 BRA `(.L_x_102) ;  /* 0x0000001000245947 */ /* 0x000fea0003800000 */
[----:B------:R-:W1:Y:S01]  /*0d80*/  S2UR UR5, SR_CgaCtaId ;  /* 0x00000000000579c3 */ /* 0x000e620000008800 */
[----:B------:R-:W-:Y:S01]  /*0d90*/  UMOV UR4, 0x400 ;  /* 0x0000040000047882 */ /* 0x000fe20000000000 */
[C---:B------:R-:W-:Y:S02]  /*0da0*/  ISETP.GT.U32.AND P0, PT, R4.reuse, 0x40, PT ;  /* 0x000000400400780c */ /* 0x040fe40003f04070 */
[C---:B------:R-:W-:Y:S02]  /*0db0*/  ISETP.GT.U32.AND P6, PT, R4.reuse, 0x20, PT ;  /* 0x000000200400780c */ /* 0x040fe40003fc4070 */
[C---:B------:R-:W-:Y:S02]  /*0dc0*/  ISETP.GT.U32.AND P4, PT, R4.reuse, 0x60, PT ;  /* 0x000000600400780c */ /* 0x040fe40003f84070 */
[----:B------:R-:W-:Y:S02]  /*0dd0*/  ISETP.GT.U32.AND P2, PT, R4, 0x80, PT ;  /* 0x000000800400780c */ /* 0x000fe40003f44070 */
[----:B------:R-:W-:-:S02]  /*0de0*/  ISETP.GT.U32.AND.EX P0, PT, R0, RZ, PT, P0 ;  /* 0x000000ff0000720c */ /* 0x000fc40003f04100 */
[----:B------:R-:W-:Y:S02]  /*0df0*/  ISETP.GT.U32.AND.EX P6, PT, R0, RZ, PT, P6 ;  /* 0x000000ff0000720c */ /* 0x000fe40003fc4160 */
[C---:B------:R-:W-:Y:S02]  /*0e00*/  ISETP.GT.U32.AND P3, PT, R4.reuse, 0xa0, PT ;  /* 0x000000a00400780c */ /* 0x040fe40003f64070 */
[----:B------:R-:W-:Y:S02]  /*0e10*/  ISETP.GT.U32.AND P1, PT, R4, 0xc0, PT ;  /* 0x000000c00400780c */ /* 0x000fe40003f24070 */
[C---:B------:R-:W-:Y:S02]  /*0e20*/  ISETP.GT.U32.AND.EX P4, PT, R0.reuse, RZ, PT, P4 ;  /* 0x000000ff0000720c */ /* 0x040fe40003f84140 */
[C---:B------:R-:W-:Y:S02]  /*0e30*/  ISETP.GT.U32.AND.EX P2, PT, R0.reuse, RZ, PT, P2 ;  /* 0x000000ff0000720c */ /* 0x040fe40003f44120 */
[C---:B------:R-:W-:Y:S01]  /*0e40*/  ISETP.GT.U32.AND.EX P3, PT, R0.reuse, RZ, PT, P3 ;  /* 0x000000ff0000720c */ /* 0x040fe20003f64130 */
[----:B-1----:R-:W-:Y:S01]  /*0e50*/  ULEA UR4, UR5, UR4, 0x18 ;  /* 0x0000000405047291 */ /* 0x002fe2000f8ec0ff */
[----:B------:R-:W-:-:S08]  /*0e60*/  ISETP.GT.U32.AND.EX P1, PT, R0, RZ, PT, P1 ;  /* 0x000000ff0000720c */ /* 0x000fd00003f24110 */
[----:B0-----:R-:W0:Y:S04]  /*0e70*/  LDS.128 R8, [UR4+0x10] ;  /* 0x00001004ff087984 */ /* 0x001e280008000c00 */
[----:B------:R-:W1:Y:S04]  /*0e80*/  LDS R5, [UR4+0xc] ;  /* 0x00000c04ff057984 */ /* 0x000e680008000800 */
[----:B------:R-:W2:Y:S01]  /*0e90*/  LDS.64 R2, [UR4+0x20] ;  /* 0x00002004ff027984 */ /* 0x000ea20008000a00 */
[----:B0-----:R-:W-:Y:S02]  /*0ea0*/  SEL R8, R8, RZ, P0 ;  /* 0x000000ff08087207 */ /* 0x001fe40000000000 */
[----:B------:R-:W-:-:S02]  /*0eb0*/  ISETP.GT.U32.AND P0, PT, R4, 0xe0, PT ;  /* 0x000000e00400780c */ /* 0x000fc40003f04070 */
[----:B-1----:R-:W-:Y:S02]  /*0ec0*/  SEL R6, R5, RZ, P6 ;  /* 0x000000ff05067207 */ /* 0x002fe40003000000 */
[----:B------:R-:W-:Y:S02]  /*0ed0*/  SEL R9, R9, RZ, P4 ;  /* 0x000000ff09097207 */ /* 0x000fe40002000000 */
[----:B------:R-:W-:Y:S02]  /*0ee0*/  IADD3 R6, PT, PT, R8, R6, R7 ;  /* 0x0000000608067210 */ /* 0x000fe40007ffe007 */
[----:B------:R-:W-:Y:S02]  /*0ef0*/  SEL R10, R10, RZ, P2 ;  /* 0x000000ff0a0a7207 */ /* 0x000fe40001000000 */
[----:B------:R-:W-:Y:S02]  /*0f00*/  ISETP.GT.U32.AND.EX P0, PT, R0, RZ, PT, P0 ;  /* 0x000000ff0000720c */ /* 0x000fe40003f04100 */
[----:B------:R-:W-:-:S02]  /*0f10*/  SEL R11, R11, RZ, P3 ;  /* 0x000000ff0b0b7207 */ /* 0x000fc40001800000 */
[----:B------:R-:W-:Y:S02]  /*0f20*/  IADD3 R6, PT, PT, R10, R6, R9 ;  /* 0x000000060a067210 */ /* 0x000fe40007ffe009 */
[----:B--2---:R-:W-:Y:S02]  /*0f30*/  SEL R2, R2, RZ, P1 ;  /* 0x000000ff02027207 */ /* 0x004fe40000800000 */
[----:B------:R-:W-:Y:S02]  /*0f40*/  SEL R3, R3, RZ, P0 ;  /* 0x000000ff03037207 */ /* 0x000fe40000000000 */
[----:B------:R-:W-:-:S05]  /*0f50*/  IADD3 R2, PT, PT, R2, R6, R11 ;  /* 0x0000000602027210 */ /* 0x000fca0007ffe00b */
[----:B------:R-:W-:Y:S01]  /*0f60*/  IMAD.IADD R7, R2, 0x1, R3 ;  /* 0x0000000102077824 */ /* 0x000fe200078e0203 */
[----:B------:R-:W-:Y:S06]  /*0f70*/  BRA `(.L_x_102) ;  /* 0x0000000c00a47947 */ /* 0x000fec0003800000 */
.L_x_88:
[----:B------:R-:W0:Y:S01]  /*0f80*/  S2R R8, SR_TID.X ;  /* 0x0000000000087919 */ /* 0x000e220000002100 */
[----:B------:R-:W0:Y:S02]  /*0f90*/  LDC.64 R2, c[0x0][0x380] ;  /* 0x0000e000ff027b82 */ /* 0x000e240000000a00 */
[----:B0-----:R-:W-:-:S05]  /*0fa0*/  IMAD.WIDE.U32 R2, R8, 0x4, R2 ;  /* 0x0000000408027825 */ /* 0x001fca00078e0002 */
        /* <DEDUP_REMOVED lines=16> */
[----:B--2---:R-:W-:-:S04]  /*10b0*/  IADD3 R5, PT, PT, R7, R6, R5 ;  /* 0x0000000607057210 */ /* 0x004fc80007ffe005 */
[----:B---3--:R-:W-:Y:S01]  /*10c0*/  IADD3 R5, PT, PT, R12, R9, R5 ;  /* 0x000000090c057210 */ /* 0x008fe20007ffe005 */
[----:B------:R-:W-:Y:S01]  /*10d0*/  IMAD.MOV.U32 R9, RZ, RZ, 0x1000 ;  /* 0x00001000ff097424 */ /* 0x000fe200078e00ff */
[----:B------:R-:W-:-:S04]  /*10e0*/  IADD3 R12, P1, PT, R4, -0x1000, RZ ;  /* 0xfffff000040c7810 */ /* 0x000fc80007f3e0ff */
[----:B------:R-:W-:Y:S02]  /*10f0*/  ISETP.GE.U32.AND P0, PT, R12, 0x1000, PT ;  /* 0x000010000c00780c */ /* 0x000fe40003f06070 */
[----:B----4-:R-:W-:Y:S01]  /*1100*/  IADD3 R5, PT, PT, R14, R11, R5 ;  /* 0x0000000b0e057210 */ /* 0x010fe20007ffe005 */
[----:B------:R-:W-:Y:S01]  /*1110*/  IMAD.MOV.U32 R11, RZ, RZ, RZ ;  /* 0x000000ffff0b7224 */ /* 0x000fe200078e00ff */
[----:B------:R-:W-:-:S04]  /*1120*/  IADD3.X R14, PT, PT, R0, -0x1, RZ, P1, !PT ;  /* 0xffffffff000e7810 */ /* 0x000fc80000ffe4ff */
[----:B------:R-:W-:Y:S02]  /*1130*/  ISETP.GE.U32.AND.EX P0, PT, R14, RZ, PT, P0 ;  /* 0x000000ff0e00720c */ /* 0x000fe40003f06100 */
[----:B-----5:R-:W-:-:S04]  /*1140*/  IADD3 R5, PT, PT, R16, R13, R5 ;  /* 0x0000000d10057210 */ /* 0x020fc80007ffe005 */
[----:B------:R-:W-:-:S04]  /*1150*/  IADD3 R5, PT, PT, R18, R15, R5 ;  /* 0x0000000f12057210 */ /* 0x000fc80007ffe005 */
[----:B------:R-:W-:-:S04]  /*1160*/  IADD3 R5, PT, PT, R20, R17, R5 ;  /* 0x0000001114057210 */ /* 0x000fc80007ffe005 */
[----:B------:R-:W-:-:S05]  /*1170*/  IADD3 R5, PT, PT, R22, R19, R5 ;  /* 0x0000001316057210 */ /* 0x000fca0007ffe005 */
[----:B------:R-:W-:Y:S01]  /*1180*/  IMAD.IADD R10, R10, 0x1, R5 ;  /* 0x000000010a0a7824 */ /* 0x000fe200078e0205 */
[----:B------:R-:W-:Y:S06]  /*1190*/  @!P0 BRA `(.L_x_103) ;  /* 0x0000000000a08947 */ /* 0x000fec0003800000 */
[----:B------:R-:W0:Y:S01]  /*11a0*/  LDC.64 R4, c[0x0][0x390] ;  /* 0x0000e400ff047b82 */ /* 0x000e220000000a00 */
[----:B------:R-:W-:Y:S02]  /*11b0*/  IMAD.MOV.U32 R9, RZ, RZ, 0x1000 ;  /* 0x00001000ff097424 */ /* 0x000fe400078e00ff */
[----:B------:R-:W-:-:S07]  /*11c0*/  IMAD.MOV.U32 R11, RZ, RZ, RZ ;  /* 0x000000ffff0b7224 */ /* 0x000fce00078e00ff */
.L_x_105:
[----:B------:R-:W-:-:S04]  /*11d0*/  LEA R6, P0, R9, R2, 0x2 ;  /* 0x0000000209067211 */ /* 0x000fc800078010ff */
[----:B------:R-:W-:-:S05]  /*11e0*/  LEA.HI.X R7, R9, R3, R11, 0x2, P0 ;  /* 0x0000000309077211 */ /* 0x000fca00000f140b */
        /* <DEDUP_REMOVED lines=16> */
[----:B--2---:R-:W-:-:S02]  /*12f0*/  IADD3 R25, PT, PT, R26, R25, R10 ;  /* 0x000000191a197210 */ /* 0x004fc40007ffe00a */
[----:B0-----:R-:W-:-:S04]  /*1300*/  IADD3 R10, P1, PT, -R9, R4, RZ ;  /* 0x00000004090a7210 */ /* 0x001fc80007f3e1ff */
[----:B------:R-:W-:Y:S02]  /*1310*/  ISETP.GE.U32.AND P0, PT, R10, 0x1000, PT ;  /* 0x000010000a00780c */ /* 0x000fe40003f06070 */
[----:B---3--:R-:W-:-:S04]  /*1320*/  IADD3 R25, PT, PT, R28, R27, R25 ;  /* 0x0000001b1c197210 */ /* 0x008fc80007ffe019 */
[----:B----4-:R-:W-:-:S04]  /*1330*/  IADD3 R23, PT, PT, R23, R24, R25 ;  /* 0x0000001817177210 */ /* 0x010fc80007ffe019 */
[----:B-----5:R-:W-:Y:S01]  /*1340*/  IADD3 R21, PT, PT, R21, R0, R23 ;  /* 0x0000000015157210 */ /* 0x020fe20007ffe017 */
[----:B------:R-:W-:-:S04]  /*1350*/  IMAD.MOV.U32 R0, RZ, RZ, R5 ;  /* 0x000000ffff007224 */ /* 0x000fc800078e0005 */
[----:B------:R-:W-:Y:S01]  /*1360*/  IMAD.X R10, R0, 0x1, ~R11, P1 ;  /* 0x00000001000a7824 */ /* 0x000fe200008e0e0b */
[----:B------:R-:W-:-:S04]  /*1370*/  IADD3 R13, PT, PT, R16, R13, R21 ;  /* 0x0000000d100d7210 */ /* 0x000fc80007ffe015 */
[----:B------:R-:W-:Y:S02]  /*1380*/  ISETP.GE.U32.AND.EX P0, PT, R10, RZ, PT, P0 ;  /* 0x000000ff0a00720c */ /* 0x000fe40003f06100 */
[----:B------:R-:W-:-:S04]  /*1390*/  IADD3 R13, PT, PT, R18, R15, R13 ;  /* 0x0000000f120d7210 */ /* 0x000fc80007ffe00d */
[----:B------:R-:W-:-:S04]  /*13a0*/  IADD3 R13, PT, PT, R20, R17, R13 ;  /* 0x00000011140d7210 */ /* 0x000fc80007ffe00d */
[----:B------:R-:W-:-:S03]  /*13b0*/  IADD3 R10, PT, PT, R22, R19, R13 ;  /* 0x00000013160a7210 */ /* 0x000fc60007ffe00d */
[----:B------:R-:W-:Y:S05]  /*13c0*/  @!P0 BRA `(.L_x_104) ;  /* 0x0000000400e88947 */ /* 0x000fea0003800000 */
[----:B------:R-:W-:-:S05]  /*13d0*/  IADD3 R9, P0, PT, R9, 0x1000, RZ ;  /* 0x0000100009097810 */ /* 0x000fca0007f1e0ff */
[----:B------:R-:W-:Y:S01]  /*13e0*/  IMAD.X R11, RZ, RZ, R11, P0 ;  /* 0x000000ffff0b7224 */ /* 0x000fe200000e060b */
[----:B------:R-:W-:-:S04]  /*13f0*/  ISETP.GT.U32.AND P0, PT, R9, R12, PT ;  /* 0x0000000c0900720c */ /* 0x000fc80003f04070 */
[----:B------:R-:W-:-:S13]  /*1400*/  ISETP.GT.U32.AND.EX P0, PT, R11, R14, PT, P0 ;  /* 0x0000000e0b00720c */ /* 0x000fda0003f04100 */
[----:B------:R-:W-:Y:S05]  /*1410*/  @!P0 BRA `(.L_x_105) ;  /* 0xfffffffc006c8947 */ /* 0x000fea000383ffff */
.L_x_103:
[----:B------:R-:W-:Y:S01]  /*1420*/  IMAD.IADD R3, R4, 0x1, -R9 ;  /* 0x0000000104037824 */ /* 0x000fe200078e0a09 */
[----:B------:R-:W-:Y:S01]  /*1430*/  ISETP.GE.U32.AND P1, PT, R9, R4, PT ;  /* 0x000000040900720c */ /* 0x000fe20003f26070 */
[----:B------:R-:W-:Y:S03]  /*1440*/  BSSY.RECONVERGENT B1, `(.L_x_104) ;  /* 0x0000072000017945 */ /* 0x000fe60003800200 */
[----:B------:R-:W-:-:S04]  /*1450*/  ISETP.GE.AND P0, PT, R8, R3, PT ;  /* 0x000000030800720c */ /* 0x000fc80003f06270 */
[----:B------:R-:W-:-:S13]  /*1460*/  ISETP.GE.U32.OR.EX P0, PT, R11, R0, P0, P1 ;  /* 0x000000000b00720c */ /* 0x000fda0000706510 */
[----:B------:R-:W-:Y:S05]  /*1470*/  @P0 BRA `(.L_x_106) ;  /* 0x0000000400b80947 */ /* 0x000fea0003800000 */
[----:B------:R-:W-:Y:S01]  /*1480*/  LOP3.LUT R0, RZ, R8, RZ, 0x33, !PT ;  /* 0x00000008ff007212 */ /* 0x000fe200078e33ff */
[----:B------:R-:W-:Y:S03]  /*1490*/  BSSY.RECONVERGENT B2, `(.L_x_107) ;  /* 0x0000031000027945 */ /* 0x000fe60003800200 */
[----:B------:R-:W-:-:S04]  /*14a0*/  IADD3 R0, PT, PT, -R9, R4, R0 ;  /* 0x0000000409007210 */ /* 0x000fc80007ffe100 */
[C---:B------:R-:W-:Y:S02]  /*14b0*/  ISETP.GE.U32.AND P0, PT, R0.reuse, 0xf00, PT ;  /* 0x00000f000000780c */ /* 0x040fe40003f06070 */
[----:B------:R-:W-:Y:S01]  /*14c0*/  LEA.HI R4, R0, 0x1, RZ, 0x18 ;  /* 0x0000000100047811 */ /* 0x000fe200078fc0ff */
[----:B------:R-:W-:-:S03]  /*14d0*/  IMAD.MOV.U32 R0, RZ, RZ, R8 ;  /* 0x000000ffff007224 */ /* 0x000fc600078e0008 */
[----:B------:R-:W-:-:S04]  /*14e0*/  LOP3.LUT R24, R4, 0xf, RZ, 0xc0, !PT ;  /* 0x0000000f04187812 */ /* 0x000fc800078ec0ff */
[----:B------:R-:W-:-:S03]  /*14f0*/  ISETP.NE.AND P1, PT, R24, RZ, PT ;  /* 0x000000ff1800720c */ /* 0x000fc60003f25270 */
[----:B------:R-:W-:Y:S10]  /*1500*/  @!P0 BRA `(.L_x_108) ;  /* 0x0000000000a48947 */ /* 0x000ff40003800000 */
[----:B------:R-:W0:Y:S01]  /*1510*/  LDCU.64 UR4, c[0x0][0x380] ;  /* 0x00007000ff0477ac */ /* 0x000e220008000a00 */
[----:B------:R-:W-:Y:S02]  /*1520*/  IADD3 R3, P0, PT, R8, R9, RZ ;  /* 0x0000000908037210 */ /* 0x000fe40007f1e0ff */
[----:B------:R-:W-:-:S03]  /*1530*/  LOP3.LUT R6, R4, 0x1fffff0, RZ, 0xc0, !PT ;  /* 0x01fffff004067812 */ /* 0x000fc600078ec0ff */
[----:B------:R-:W-:Y:S02]  /*1540*/  IMAD.X R0, RZ, RZ, R11, P0 ;  /* 0x000000ffff007224 */ /* 0x000fe400000e060b */
[----:B------:R-:W-:Y:S01]  /*1550*/  IMAD.MOV R6, RZ, RZ, -R6 ;  /* 0x000000ffff067224 */ /* 0x000fe200078e0a06 */
[----:B0-----:R-:W-:-:S04]  /*1560*/  LEA R15, P2, R3, UR4, 0x2 ;  /* 0x00000004030f7c11 */ /* 0x001fc8000f8410ff */
[----:B------:R-:W-:Y:S02]  /*1570*/  IADD3 R15, P0, PT, R15, 0x2000, RZ ;  /* 0x000020000f0f7810 */ /* 0x000fe40007f1e0ff */
[----:B------:R-:W-:Y:S01]  /*1580*/  LEA.HI.X R3, R3, UR5, R0, 0x2, P2 ;  /* 0x0000000503037c11 */ /* 0x000fe200090f1400 */
[----:B------:R-:W-:-:S04]  /*1590*/  IMAD.MOV.U32 R0, RZ, RZ, R8 ;  /* 0x000000ffff007224 */ /* 0x000fc800078e0008 */
[----:B------:R-:W-:-:S07]  /*15a0*/  IMAD.X R3, RZ, RZ, R3, P0 ;  /* 0x000000ffff037224 */ /* 0x000fce00000e0603 */
.L_x_109:
        /* <DEDUP_REMOVED lines=31> */
.L_x_108:
[----:B------:R-:W-:Y:S05]  /*17a0*/  BSYNC.RECONVERGENT B2 ;  /* 0x0000000000027941 */ /* 0x000fea0003800200 */
.L_x_107:
[----:B------:R-:W-:Y:S05]  /*17b0*/  @!P1 BRA `(.L_x_106) ;  /* 0x0000000000e89947 */ /* 0x000fea0003800000 */
[----:B------:R-:W-:Y:S01]  /*17c0*/  ISETP.GE.U32.AND P0, PT, R24, 0x8, PT ;  /* 0x000000081800780c */ /* 0x000fe20003f06070 */
[----:B------:R-:W-:Y:S01]  /*17d0*/  BSSY.RECONVERGENT B2, `(.L_x_110) ;  /* 0x0000016000027945 */ /* 0x000fe20003800200 */
[----:B------:R-:W-:-:S04]  /*17e0*/  LOP3.LUT R17, R4, 0x7, RZ, 0xc0, !PT ;  /* 0x0000000704117812 */ /* 0x000fc800078ec0ff */
[----:B------:R-:W-:-:S07]  /*17f0*/  ISETP.NE.AND P1, PT, R17, RZ, PT ;  /* 0x000000ff1100720c */ /* 0x000fce0003f25270 */
[----:B------:R-:W-:Y:S06]  /*1800*/  @!P0 BRA `(.L_x_111) ;  /* 0x0000000000488947 */ /* 0x000fec0003800000 */
[----:B------:R-:W0:Y:S01]  /*1810*/  LDCU.64 UR4, c[0x0][0x380] ;  /* 0x00007000ff0477ac */ /* 0x000e220008000a00 */
[----:B------:R-:W-:-:S05]  /*1820*/  IADD3 R3, P0, PT, R0, R9, RZ ;  /* 0x0000000900037210 */ /* 0x000fca0007f1e0ff */
[----:B------:R-:W-:Y:S01]  /*1830*/  IMAD.X R6, RZ, RZ, R11, P0 ;  /* 0x000000ffff067224 */ /* 0x000fe200000e060b */
        /* <DEDUP_REMOVED lines=15> */
.L_x_111:
[----:B------:R-:W-:Y:S05]  /*1930*/  BSYNC.RECONVERGENT B2 ;  /* 0x0000000000027941 */ /* 0x000fea0003800200 */
.L_x_110:
        /* <DEDUP_REMOVED lines=18> */
.L_x_113:
[----:B------:R-:W-:Y:S05]  /*1a60*/  BSYNC.RECONVERGENT B2 ;  /* 0x0000000000027941 */ /* 0x000fea0003800200 */
.L_x_112:
[----:B------:R-:W-:Y:S05]  /*1a70*/  @!P1 BRA `(.L_x_106) ;  /* 0x0000000000389947 */ /* 0x000fea0003800000 */
[----:B------:R-:W0:Y:S01]  /*1a80*/  LDCU.64 UR4, c[0x0][0x380] ;  /* 0x00007000ff0477ac */ /* 0x000e220008000a00 */
[----:B------:R-:W-:Y:S01]  /*1a90*/  IADD3 R5, P0, PT, R0, R9, RZ ;  /* 0x0000000900057210 */ /* 0x000fe20007f1e0ff */
[----:B------:R-:W-:-:S04]  /*1aa0*/  IMAD.MOV R0, RZ, RZ, -R6 ;  /* 0x000000ffff007224 */ /* 0x000fc800078e0a06 */
[----:B------:R-:W-:Y:S01]  /*1ab0*/  IMAD.X R4, RZ, RZ, R11, P0 ;  /* 0x000000ffff047224 */ /* 0x000fe200000e060b */
[----:B0-----:R-:W-:-:S04]  /*1ac0*/  LEA R2, P1, R5, UR4, 0x2 ;  /* 0x0000000405027c11 */ /* 0x001fc8000f8210ff */
[----:B------:R-:W-:-:S09]  /*1ad0*/  LEA.HI.X R5, R5, UR5, R4, 0x2, P1 ;  /* 0x0000000505057c11 */ /* 0x000fd200088f1404 */
.L_x_114:
[----:B------:R-:W-:-:S06]  /*1ae0*/  IMAD.MOV.U32 R3, RZ, RZ, R5 ;  /* 0x000000ffff037224 */ /* 0x000fcc00078e0005 */
[----:B------:R0:W2:Y:S01]  /*1af0*/  LDG.E R3, desc[UR6][R2.64] ;  /* 0x0000000602037981 */ /* 0x0000a2000c1e1900 */
[----:B------:R-:W-:-:S05]  /*1b00*/  VIADD R0, R0, 0x1 ;  /* 0x0000000100007836 */ /* 0x000fca0000000000 */
[----:B------:R-:W-:Y:S02]  /*1b10*/  ISETP.NE.AND P0, PT, R0, RZ, PT ;  /* 0x000000ff0000720c */ /* 0x000fe40003f05270 */
[----:B0-----:R-:W-:-:S05]  /*1b20*/  IADD3 R2, P1, PT, R2, 0x400, RZ ;  /* 0x0000040002027810 */ /* 0x001fca0007f3e0ff */
[----:B------:R-:W-:Y:S02]  /*1b30*/  IMAD.X R5, RZ, RZ, R5, P1 ;  /* 0x000000ffff057224 */ /* 0x000fe400008e0605 */
[----:B--2---:R-:W-:-:S04]  /*1b40*/  IMAD.IADD R10, R3, 0x1, R10 ;  /* 0x00000001030a7824 */ /* 0x004fc800078e020a */
[----:B------:R-:W-:Y:S05]  /*1b50*/  @P0 BRA `(.L_x_114) ;  /* 0xfffffffc00e00947 */ /* 0x000fea000383ffff */
.L_x_106:
[----:B------:R-:W-:Y:S05]  /*1b60*/  BSYNC.RECONVERGENT B1 ;  /* 0x0000000000017941 */ /* 0x000fea0003800200 */
.L_x_104:
[----:B------:R-:W0:Y:S01]  /*1b70*/  S2R R6, SR_LANEID ;  /* 0x0000000000067919 */ /* 0x000e220000000000 */
[----:B------:R-:W-:Y:S01]  /*1b80*/  ISETP.NE.AND P5, PT, R8, RZ, PT ;  /* 0x000000ff0800720c */ /* 0x000fe20003fa5270 */
        /* <DEDUP_REMOVED lines=39> */
[----:B------:R-:W-:-:S07]  /*1e00*/  IMAD.IADD R7, R0, 0x1, R3 ;  /* 0x0000000100077824 */ /* 0x000fce00078e0203 */
.L_x_102:
[----:B------:R-:W-:Y:S05]  /*1e10*/  BSYNC.RECONVERGENT B0 ;  /* 0x0000000000007941 */ /* 0x000fea0003800200 */
.L_x_87:
[----:B------:R-:W-:Y:S05]  /*1e20*/  @P5 EXIT ;  /* 0x000000000000594d */ /* 0x000fea0003800000 */
[----:B------:R-:W3:Y:S01]  /*1e30*/  LDC.64 R2, c[0x0][0x388] ;  /* 0x0000e200ff027b82 */ /* 0x000ee20000000a00 */
[----:B------:R-:W0:Y:S02]  /*1e40*/  LDCU UR4, c[0x0][0x39c] ;  /* 0x00007380ff0477ac */ /* 0x000e240008000800 */
[----:B012---:R-:W-:-:S05]  /*1e50*/  VIADD R7, R7, UR4 ;  /* 0x0000000407077c36 */ /* 0x007fca0008000000 */
[----:B---3--:R-:W-:Y:S01]  /*1e60*/  STG.E desc[UR6][R2.64], R7 ;  /* 0x0000000702007986 */ /* 0x008fe2000c101906 */
[----:B------:R-:W-:Y:S05]  /*1e70*/  EXIT ;  /* 0x000000000000794d */ /* 0x000fea0003800000 */
.L_x_115:
        /* <DEDUP_REMOVED lines=16> */
.L_x_241:


//--------------------- .text._ZN3cub18CUB_300001_SM_10006detail6reduce28DeviceReduceSingleTileKernelINS2_10policy_hubIijN4cuda3std3__44plusIiEEE10Policy1000EPiSC_iS9_iiNS7_10__identityEEEvT0_T1_T2_T3_T4_T6_ --------------------------
	.section	.text._ZN3cub18CUB_300001_SM_10006detail6reduce28DeviceReduceSingleTileKernelINS2_10policy_hubIijN4cuda3std3__44plusIiEEE10Policy1000EPiSC_iS9_iiNS7_10__identityEEEvT0_T1_T2_T3_T4_T6_,"ax",@progbits
	.align	128
        .global         _ZN3cub18CUB_300001_SM_10006detail6reduce28DeviceReduceSingleTileKernelINS2_10policy_hubIijN4cuda3std3__44plusIiEEE10Policy1000EPiSC_iS9_iiNS7_10__identityEEEvT0_T1_T2_T3_T4_T6_
        .type           _ZN3cub18CUB_300001_SM_10006detail6reduce28DeviceReduceSingleTileKernelINS2_10policy_hubIijN4cuda3std3__44plusIiEEE10Policy1000EPiSC_iS9_iiNS7_10__identityEEEvT0_T1_T2_T3_T4_T6_,@function
        .size           _ZN3cub18CUB_300001_SM_10006detail6reduce28DeviceReduceSingleTileKernelINS2_10policy_hubIijN4cuda3std3__44plusIiEEE10Policy1000EPiSC_iS9_iiNS7_10__identityEEEvT0_T1_T2_T3_T4_T6_,(.L_x_242 - _ZN3cub18CUB_300001_SM_10006detail6reduce28DeviceReduceSingleTileKernelINS2_10policy_hubIijN4cuda3std3__44plusIiEEE10Policy1000EPiSC_iS9_iiNS7_10__identityEEEvT0_T1_T2_T3_T4_T6_)
        .other          _ZN3cub18CUB_300001_SM_10006detail6reduce28DeviceReduceSingleTileKernelINS2_10policy_hubIijN4cuda3std3__44plusIiEEE10Policy1000EPiSC_iS9_iiNS7_10__identityEEEvT0_T1_T2_T3_T4_T6_,@"STO_CUDA_ENTRY STV_DEFAULT"
_ZN3cub18CUB_300001_SM_10006detail6reduce28DeviceReduceSingleTileKernelINS2_10policy_hubIijN4cuda3std3__44plusIiEEE10Policy1000EPiSC_iS9_iiNS7_10__identityEEEvT0_T1_T2_T3_T4_T6_:
.text._ZN3cub18CUB_300001_SM_10006detail6reduce28DeviceReduceSingleTileKernelINS2_10policy_hubIijN4cuda3std3__44plusIiEEE10Policy1000EPiSC_iS9_iiNS7_10__identityEEEvT0_T1_T2_T3_T4_T6_:
        /* <DEDUP_REMOVED lines=13> */
.L_x_116:
        /* <DEDUP_REMOVED lines=16> */
.L_x_121:
[----:B------:R-:W-:Y:S05]  /*01d0*/  BSYNC.RECONVERGENT B1 ;  /* 0x0000000000017941 */ /* 0x000fea0003800200 */
.L_x_120:
        /* <DEDUP_REMOVED lines=16> */
.L_x_126:
        /* <DEDUP_REMOVED lines=9> */
.L_x_125:
[----:B------:R-:W-:Y:S05]  /*0370*/  BSYNC.RECONVERGENT B2 ;  /* 0x0000000000027941 */ /* 0x000fea0003800200 */
.L_x_124:
        /* <DEDUP_REMOVED lines=8> */
.L_x_129:
        /* <DEDUP_REMOVED lines=35> */
.L_x_128:
[----:B------:R-:W-:Y:S05]  /*0630*/  BSYNC.RECONVERGENT B2 ;  /* 0x0000000000027941 */ /* 0x000fea0003800200 */
.L_x_127:
        /* <DEDUP_REMOVED lines=22> */
.L_x_131:
[----:B------:R-:W-:Y:S05]  /*07a0*/  BSYNC.RECONVERGENT B2 ;  /* 0x0000000000027941 */ /* 0x000fea0003800200 */
.L_x_130:
        /* <DEDUP_REMOVED lines=10> */
.L_x_123:
[----:B------:R-:W-:Y:S05]  /*0850*/  BSYNC.RECONVERGENT B1 ;  /* 0x0000000000017941 */ /* 0x000fea0003800200 */
.L_x_122:
        /* <DEDUP_REMOVED lines=45> */
.L_x_132:
        /* <DEDUP_REMOVED lines=67> */
.L_x_119:
        /* <DEDUP_REMOVED lines=22> */
.L_x_136:
        /* <DEDUP_REMOVED lines=20> */
.L_x_134:
        /* <DEDUP_REMOVED lines=20> */
.L_x_140:
        /* <DEDUP_REMOVED lines=8> */
.L_x_139:
[----:B------:R-:W-:Y:S05]  /*13c0*/  BSYNC.RECONVERGENT B2 ;  /* 0x0000000000027941 */ /* 0x000fea0003800200 */
.L_x_138:
        /* <DEDUP_REMOVED lines=16> */
.L_x_143:
        /* <DEDUP_REMOVED lines=39> */
.L_x_142:
[----:B------:R-:W-:Y:S05]  /*1740*/  BSYNC.RECONVERGENT B2 ;  /* 0x0000000000027941 */ /* 0x000fea0003800200 */
.L_x_141:
        /* <DEDUP_REMOVED lines=27> */
.L_x_145:
[----:B------:R-:W-:Y:S05]  /*1900*/  BSYNC.RECONVERGENT B2 ;  /* 0x0000000000027941 */ /* 0x000fea0003800200 */
.L_x_144:
        /* <DEDUP_REMOVED lines=10> */
.L_x_137:
[----:B------:R-:W-:Y:S05]  /*19b0*/  BSYNC.RECONVERGENT B1 ;  /* 0x0000000000017941 */ /* 0x000fea0003800200 */
.L_x_135:
        /* <DEDUP_REMOVED lines=43> */
.L_x_118:
        /* <DEDUP_REMOVED lines=12> */
.L_x_148:
[----:B------:R-:W-:Y:S05]  /*1d30*/  BSYNC.RECONVERGENT B1 ;  /* 0x0000000000017941 */ /* 0x000fea0003800200 */
.L_x_147:
        /* <DEDUP_REMOVED lines=16> */
.L_x_153:
        /* <DEDUP_REMOVED lines=9> */
.L_x_152:
[----:B------:R-:W-:Y:S05]  /*1ed0*/  BSYNC.RECONVERGENT B2 ;  /* 0x0000000000027941 */ /* 0x000fea0003800200 */
.L_x_151:
        /* <DEDUP_REMOVED lines=8> */
.L_x_156:
        /* <DEDUP_REMOVED lines=35> */
.L_x_155:
[----:B------:R-:W-:Y:S05]  /*2190*/  BSYNC.RECONVERGENT B2 ;  /* 0x0000000000027941 */ /* 0x000fea0003800200 */
.L_x_154:
        /* <DEDUP_REMOVED lines=22> */
.L_x_158:
[----:B------:R-:W-:Y:S05]  /*2300*/  BSYNC.RECONVERGENT B2 ;  /* 0x0000000000027941 */ /* 0x000fea0003800200 */
.L_x_157:
        /* <DEDUP_REMOVED lines=10> */
.L_x_150:
[----:B------:R-:W-:Y:S05]  /*23b0*/  BSYNC.RECONVERGENT B1 ;  /* 0x0000000000017941 */ /* 0x000fea0003800200 */
.L_x_149:
        /* <DEDUP_REMOVED lines=45> */
.L_x_159:
        /* <DEDUP_REMOVED lines=67> */
.L_x_146:
        /* <DEDUP_REMOVED lines=33> */
.L_x_162:
        /* <DEDUP_REMOVED lines=32> */
.L_x_160:
        /* <DEDUP_REMOVED lines=20> */
.L_x_166:
        /* <DEDUP_REMOVED lines=8> */
.L_x_165:
[----:B------:R-:W-:Y:S05]  /*3090*/  BSYNC.RECONVERGENT B2 ;  /* 0x0000000000027941 */ /* 0x000fea0003800200 */
.L_x_164:
        /* <DEDUP_REMOVED lines=16> */
.L_x_169:
        /* <DEDUP_REMOVED lines=39> */
.L_x_168:
[----:B------:R-:W-:Y:S05]  /*3410*/  BSYNC.RECONVERGENT B2 ;  /* 0x0000000000027941 */ /* 0x000fea0003800200 */
.L_x_167:
        /* <DEDUP_REMOVED lines=27> */
.L_x_171:
[----:B------:R-:W-:Y:S05]  /*35d0*/  BSYNC.RECONVERGENT B2 ;  /* 0x0000000000027941 */ /* 0x000fea0003800200 */
.L_x_170:
        /* <DEDUP_REMOVED lines=10> */
.L_x_163:
[----:B------:R-:W-:Y:S05]  /*3680*/  BSYNC.RECONVERGENT B1 ;  /* 0x0000000000017941 */ /* 0x000fea0003800200 */
.L_x_161:
        /* <DEDUP_REMOVED lines=42> */
.L_x_133:
[----:B------:R-:W-:Y:S05]  /*3930*/  BSYNC.RECONVERGENT B0 ;  /* 0x0000000000007941 */ /* 0x000fea0003800200 */
.L_x_117:
[----:B------:R-:W-:Y:S05]  /*3940*/  @P0 EXIT ;  /* 0x000000000000094d */ /* 0x000fea0003800000 */
[----:B-1----:R-:W1:Y:S01]  /*3950*/  LDC.64 R4, c[0x0][0x388] ;  /* 0x0000e200ff047b82 */ /* 0x002e620000000a00 */
[----:B------:R-:W0:Y:S02]  /*3960*/  LDCU UR4, c[0x0][0x398] ;  /* 0x00007300ff0477ac */ /* 0x000e240008000800 */
[----:B0-234-:R-:W-:-:S05]  /*3970*/  VIADD R3, R3, UR4 ;  /* 0x0000000403037c36 */ /* 0x01dfca0008000000 */
[----:B-1----:R-:W-:Y:S01]  /*3980*/  STG.E desc[UR6][R4.64], R3 ;  /* 0x0000000304007986 */ /* 0x002fe2000c101906 */
[----:B------:R-:W-:Y:S05]  /*3990*/  EXIT ;  /* 0x000000000000794d */ /* 0x000fea0003800000 */
.L_x_172:
        /* <DEDUP_REMOVED lines=14> */
.L_x_242:


//--------------------- .text._ZN3cub18CUB_300001_SM_10006detail6reduce18DeviceReduceKernelINS2_10policy_hubIijN4cuda3std3__44plusIiEEE10Policy1000EN6thrust24THRUST_300001_SM_1000_NS6detail15normal_iteratorINSD_10device_ptrIiEEEEjS9_iNS7_10__identityEEEvT0_PT3_T1_NS0_13GridEvenShareISN_EET2_T4_ --------------------------
	.section	.text._ZN3cub18CUB_300001_SM_10006detail6reduce18DeviceReduceKernelINS2_10policy_hubIijN4cuda3std3__44plusIiEEE10Policy1000EN6thrust24THRUST_300001_SM_1000_NS6detail15normal_iteratorINSD_10device_ptrIiEEEEjS9_iNS7_10__identityEEEvT0_PT3_T1_NS0_13GridEvenShareISN_EET2_T4_,"ax",@progbits
	.align	128
        .global         _ZN3cub18CUB_300001_SM_10006detail6reduce18DeviceReduceKernelINS2_10policy_hubIijN4cuda3std3__44plusIiEEE10Policy1000EN6thrust24THRUST_300001_SM_1000_NS6detail15normal_iteratorINSD_10device_ptrIiEEEEjS9_iNS7_10__identityEEEvT0_PT3_T1_NS0_13GridEvenShareISN_EET2_T4_
        .type           _ZN3cub18CUB_300001_SM_10006detail6reduce18DeviceReduceKernelINS2_10policy_hubIijN4cuda3std3__44plusIiEEE10Policy1000EN6thrust24THRUST_300001_SM_1000_NS6detail15normal_iteratorINSD_10device_ptrIiEEEEjS9_iNS7_10__identityEEEvT0_PT3_T1_NS0_13GridEvenShareISN_EET2_T4_,@function
        .size           _ZN3cub18CUB_300001_SM_10006detail6reduce18DeviceReduceKernelINS2_10policy_hubIijN4cuda3std3__44plusIiEEE10Policy1000EN6thrust24THRUST_300001_SM_1000_NS6detail15normal_iteratorINSD_10device_ptrIiEEEEjS9_iNS7_10__identityEEEvT0_PT3_T1_NS0_13GridEvenShareISN_EET2_T4_,(.L_x_243 - _ZN3cub18CUB_300001_SM_10006detail6reduce18DeviceReduceKernelINS2_10policy_hubIijN4cuda3std3__44plusIiEEE10Policy1000EN6thrust24THRUST_300001_SM_1000_NS6detail15normal_iteratorINSD_10device_ptrIiEEEEjS9_iNS7_10__identityEEEvT0_PT3_T1_NS0_13GridEvenShareISN_EET2_T4_)
        .other          _ZN3cub18CUB_300001_SM_10006detail6reduce18DeviceReduceKernelINS2_10policy_hubIijN4cuda3std3__44plusIiEEE10Policy1000EN6thrust24THRUST_300001_SM_1000_NS6detail15normal_iteratorINSD_10device_ptrIiEEEEjS9_iNS7_10__identityEEEvT0_PT3_T1_NS0_13GridEvenShareISN_EET2_T4_,@"STO_CUDA_ENTRY STV_DEFAULT"
_ZN3cub18CUB_300001_SM_10006detail6reduce18DeviceReduceKernelINS2_10policy_hubIijN4cuda3std3__44plusIiEEE10Policy1000EN6thrust24THRUST_300001_SM_1000_NS6detail15normal_iteratorINSD_10device_ptrIiEEEEjS9_iNS7_10__identityEEEvT0_PT3_T1_NS0_13GridEvenShareISN_EET2_T4_:
.text._ZN3cub18CUB_300001_SM_10006detail6reduce18DeviceReduceKernelINS2_10policy_hubIijN4cuda3std3__44plusIiEEE10Policy1000EN6thrust24THRUST_300001_SM_1000_NS6detail15normal_iteratorINSD_10device_ptrIiEEEEjS9_iNS7_10__identityEEEvT0_PT3_T1_NS0_13GridEvenShareISN_EET2_T4_:
[----:B------:R-:W-:Y:S01]  /*0000*/  LDC R1, c[0x0][0x37c] ;  /* 0x0000df00ff017b82 */ /* 0x000fe20000000800 */
[----:B------:R-:W0:Y:S07]  /*0010*/  S2R R3, SR_CTAID.X ;  /* 0x0000000000037919 */ /* 0x000e2e0000002500 */
[----:B------:R-:W1:Y:S01]  /*0020*/  LDC.64 R8, c[0x0][0x3a8] ;  /* 0x0000ea00ff087b82 */ /* 0x000e620000000a00 */
[----:B------:R-:W2:Y:S01]  /*0030*/  LDCU.64 UR6, c[0x0][0x358] ;  /* 0x00006b00ff0677ac */ /* 0x000ea20008000a00 */
[----:B------:R-:W-:Y:S01]  /*0040*/  BSSY.RECONVERGENT B0, `(.L_x_173) ;  /* 0x0000236000007945 */ /* 0x000fe20003800200 */
[----:B-1----:R-:W-:-:S02]  /*0050*/  IMAD.SHL.U32 R13, R9, 0x1000, RZ ;  /* 0x00001000090d7824 */ /* 0x002fc400078e00ff */
[----:B0-----:R-:W-:-:S05]  /*0060*/  IMAD R0, R3, -0x1000, R8 ;  /* 0xfffff00003007824 */ /* 0x001fca00078e0208 */
[----:B------:R-:W-:-:S13]  /*0070*/  ISETP.GT.U32.AND P0, PT, R0, 0xfff, PT ;  /* 0x00000fff0000780c */ /* 0x000fda0003f04070 */
[----:B--2---:R-:W-:Y:S05]  /*0080*/  @P0 BRA `(.L_x_174) ;  /* 0x0000001000540947 */ /* 0x004fea0003800000 */
[----:B------:R-:W0:Y:S01]  /*0090*/  S2R R2, SR_TID.X ;  /* 0x0000000000027919 */ /* 0x000e220000002100 */
[----:B------:R-:W-:Y:S01]  /*00a0*/  BSSY.RECONVERGENT B1, `(.L_x_175) ;  /* 0x000000a000017945 */ /* 0x000fe20003800200 */
[----:B------:R-:W-:Y:S01]  /*00b0*/  IMAD.MOV.U32 R14, RZ, RZ, RZ ;  /* 0x000000ffff0e7224 */ /* 0x000fe200078e00ff */
[----:B0-----:R-:W-:Y:S01]  /*00c0*/  ISETP.GE.U32.AND P0, PT, R2, R0, PT ;  /* 0x000000000200720c */ /* 0x001fe20003f06070 */
[----:B------:R-:W-:-:S12]  /*00d0*/  IMAD.MOV.U32 R4, RZ, RZ, R2 ;  /* 0x000000ffff047224 */ /* 0x000fd800078e0002 */
[----:B------:R-:W-:Y:S05]  /*00e0*/  @P0 BRA `(.L_x_176) ;  /* 0x0000000000140947 */ /* 0x000fea0003800000 */
[----:B------:R-:W0:Y:S01]  /*00f0*/  LDC.64 R14, c[0x0][0x380] ;  /* 0x0000e000ff0e7b82 */ /* 0x000e220000000a00 */
[----:B------:R-:W-:-:S04]  /*0100*/  IMAD R5, R3, 0x1000, R2 ;  /* 0x0000100003057824 */ /* 0x000fc800078e0202 */
[----:B0-----:R-:W-:-:S06]  /*0110*/  IMAD.WIDE.U32 R14, R5, 0x4, R14 ;  /* 0x00000004050e7825 */ /* 0x001fcc00078e000e */
[----:B------:R0:W5:Y:S01]  /*0120*/  LDG.E R14, desc[UR6][R14.64] ;  /* 0x000000060e0e7981 */ /* 0x000162000c1e1900 */
[----:B------:R-:W-:-:S07]  /*0130*/  VIADD R4, R2, 0x100 ;  /* 0x0000010002047836 */ /* 0x000fce0000000000 */
.L_x_176:
[----:B------:R-:W-:Y:S05]  /*0140*/  BSYNC.RECONVERGENT B1 ;  /* 0x0000000000017941 */ /* 0x000fea0003800200 */
.L_x_175:
[----:B------:R-:W-:Y:S01]  /*0150*/  ISETP.GE.U32.AND P0, PT, R4, R0, PT ;  /* 0x000000000400720c */ /* 0x000fe20003f06070 */
[----:B------:R-:W-:-:S12]  /*0160*/  BSSY.RECONVERGENT B1, `(.L_x_177) ;  /* 0x0000097000017945 */ /* 0x000fd80003800200 */
[----:B------:R-:W-:Y:S05]  /*0170*/  @P0 BRA `(.L_x_178) ;  /* 0x0000000800540947 */ /* 0x000fea0003800000 */
[----:B------:R-:W-:Y:S01]  /*0180*/  LOP3.LUT R5, RZ, R4, RZ, 0x33, !PT ;  /* 0x00000004ff057212 */ /* 0x000fe200078e33ff */
[----:B------:R-:W-:Y:S04]  /*0190*/  BSSY.RECONVERGENT B2, `(.L_x_179) ;  /* 0x000004b000027945 */ /* 0x000fe80003800200 */
[----:B------:R-:W-:-:S04]  /*01a0*/  IMAD.IADD R8, R5, 0x1, R8 ;  /* 0x0000000105087824 */ /* 0x000fc800078e0208 */
[----:B------:R-:W-:-:S05]  /*01b0*/  IMAD R8, R3, -0x1000, R8 ;  /* 0xfffff00003087824 */ /* 0x000fca00078e0208 */
[C---:B------:R-:W-:Y:S02]  /*01c0*/  ISETP.GE.U32.AND P0, PT, R8.reuse, 0xf00, PT ;  /* 0x00000f000800780c */ /* 0x040fe40003f06070 */
[----:B------:R-:W-:-:S04]  /*01d0*/  LEA.HI R5, R8, 0x1, RZ, 0x18 ;  /* 0x0000000108057811 */ /* 0x000fc800078fc0ff */
[----:B------:R-:W-:-:S07]  /*01e0*/  LOP3.LUT R6, R5, 0xf, RZ, 0xc0, !PT ;  /* 0x0000000f05067812 */ /* 0x000fce00078ec0ff */
[----:B------:R-:W-:Y:S05]  /*01f0*/  @!P0 BRA `(.L_x_180) ;  /* 0x0000000400108947 */ /* 0x000fea0003800000 */
[----:B------:R-:W-:Y:S01]  /*0200*/  LOP3.LUT R8, R5, 0x1fffff0, RZ, 0xc0, !PT ;  /* 0x01fffff005087812 */ /* 0x000fe200078ec0ff */
[----:B------:R-:W-:Y:S01]  /*0210*/  BSSY.RECONVERGENT B3, `(.L_x_181) ;  /* 0x0000041000037945 */ /* 0x000fe20003800200 */
[----:B------:R-:W-:Y:S01]  /*0220*/  LOP3.LUT R7, R4, 0x800, RZ, 0xfc, !PT ;  /* 0x0000080004077812 */ /* 0x000fe200078efcff */
[----:B------:R-:W-:Y:S01]  /*0230*/  IMAD R4, R3, 0x1000, R4 ;  /* 0x0000100003047824 */ /* 0x000fe200078e0204 */
[----:B------:R-:W-:-:S07]  /*0240*/  IADD3 R8, PT, PT, -R8, RZ, RZ ;  /* 0x000000ff08087210 */ /* 0x000fce0007ffe1ff */
.L_x_182:
[----:B------:R-:W1:Y:S01]  /*0250*/  LDC.64 R12, c[0x0][0x380] ;  /* 0x0000e000ff0c7b82 */ /* 0x000e620000000a00 */
[----:B------:R-:W-:-:S04]  /*0260*/  VIADD R21, R4, 0x100 ;  /* 0x0000010004157836 */ /* 0x000fc80000000000 */
[----:B-1----:R-:W-:-:S04]  /*0270*/  IMAD.WIDE.U32 R20, R21, 0x4, R12 ;  /* 0x0000000415147825 */ /* 0x002fc800078e000c */
[C---:B------:R-:W-:Y:S01]  /*0280*/  IMAD.WIDE.U32 R16, R4.reuse, 0x4, R12 ;  /* 0x0000000404107825 */ /* 0x040fe200078e000c */
[----:B0-----:R-:W2:Y:S04]  /*0290*/  LDG.E R15, desc[UR6][R20.64] ;  /* 0x00000006140f7981 */ /* 0x001ea8000c1e1900 */
[----:B------:R0:W2:Y:S01]  /*02a0*/  LDG.E R9, desc[UR6][R16.64] ;  /* 0x0000000610097981 */ /* 0x0000a2000c1e1900 */
[C---:B------:R-:W-:Y:S02]  /*02b0*/  VIADD R29, R4.reuse, 0x600 ;  /* 0x00000600041d7836 */ /* 0x040fe40000000000 */
[C---:B------:R-:W-:Y:S01]  /*02c0*/  VIADD R27, R4.reuse, 0x300 ;  /* 0x00000300041b7836 */ /* 0x040fe20000000000 */
[C---:B------:R-:W-:Y:S01]  /*02d0*/  IADD3 R28, PT, PT, R4.reuse, 0x800, RZ ;  /* 0x00000800041c7810 */ /* 0x040fe20007ffe0ff */
[----:B------:R-:W-:-:S02]  /*02e0*/  VIADD R11, R4, 0x200 ;  /* 0x00000200040b7836 */ /* 0x000fc40000000000 */
[----:B------:R-:W-:-:S04]  /*02f0*/  IMAD.WIDE.U32 R26, R27, 0x4, R12 ;  /* 0x000000041b1a7825 */ /* 0x000fc800078e000c */
[--C-:B0-----:R-:W-:Y:S02]  /*0300*/  IMAD.WIDE.U32 R16, R29, 0x4, R12.reuse ;  /* 0x000000041d107825 */ /* 0x101fe400078e000c */
[----:B------:R-:W3:Y:S02]  /*0310*/  LDG.E R26, desc[UR6][R26.64] ;  /* 0x000000061a1a7981 */ /* 0x000ee4000c1e1900 */
[C---:B------:R-:W-:Y:S02]  /*0320*/  VIADD R19, R4.reuse, 0x400 ;  /* 0x0000040004137836 */ /* 0x040fe40000000000 */
[C---:B------:R-:W-:Y:S01]  /*0330*/  VIADD R23, R4.reuse, 0x500 ;  /* 0x0000050004177836 */ /* 0x040fe20000000000 */
[----:B------:R0:W4:Y:S01]  /*0340*/  LDG.E R22, desc[UR6][R16.64] ;  /* 0x0000000610167981 */ /* 0x000122000c1e1900 */
[----:B------:R-:W-:Y:S02]  /*0350*/  VIADD R29, R4, 0x700 ;  /* 0x00000700041d7836 */ /* 0x000fe40000000000 */
[----:B------:R-:W-:-:S04]  /*0360*/  IMAD.WIDE.U32 R10, R11, 0x4, R12 ;  /* 0x000000040b0a7825 */ /* 0x000fc800078e000c */
[--C-:B------:R-:W-:Y:S01]  /*0370*/  IMAD.WIDE.U32 R18, R19, 0x4, R12.reuse ;  /* 0x0000000413127825 */ /* 0x100fe200078e000c */
[----:B------:R1:W3:Y:S03]  /*0380*/  LDG.E R25, desc[UR6][R10.64] ;  /* 0x000000060a197981 */ /* 0x0002e6000c1e1900 */
[--C-:B------:R-:W-:Y:S01]  /*0390*/  IMAD.WIDE.U32 R20, R23, 0x4, R12.reuse ;  /* 0x0000000417147825 */ /* 0x100fe200078e000c */
[----:B------:R-:W4:Y:S03]  /*03a0*/  LDG.E R24, desc[UR6][R18.64] ;  /* 0x0000000612187981 */ /* 0x000f26000c1e1900 */
[--C-:B0-----:R-:W-:Y:S01]  /*03b0*/  IMAD.WIDE.U32 R16, R29, 0x4, R12.reuse ;  /* 0x000000041d107825 */ /* 0x101fe200078e000c */
[----:B------:R0:W4:Y:S03]  /*03c0*/  LDG.E R23, desc[UR6][R20.64] ;  /* 0x0000000614177981 */ /* 0x000126000c1e1900 */
[----:B------:R-:W-:Y:S01]  /*03d0*/  IMAD.WIDE.U32 R28, R28, 0x4, R12 ;  /* 0x000000041c1c7825 */ /* 0x000fe200078e000c */
[----:B------:R-:W4:Y:S03]  /*03e0*/  LDG.E R19, desc[UR6][R16.64] ;  /* 0x0000000610137981 */ /* 0x000f26000c1e1900 */
[----:B------:R-:W-:-:S02]  /*03f0*/  VIADD R27, R4, 0xa00 ;  /* 0x00000a00041b7836 */ /* 0x000fc40000000000 */
[----:B-1----:R-:W-:Y:S01]  /*0400*/  VIADD R11, R4, 0x900 ;  /* 0x00000900040b7836 */ /* 0x002fe20000000000 */
[----:B------:R1:W4:Y:S01]  /*0410*/  LDG.E R18, desc[UR6][R28.64] ;  /* 0x000000061c127981 */ /* 0x000322000c1e1900 */
[----:B0-----:R-:W-:-:S04]  /*0420*/  IMAD.WIDE.U32 R20, R27, 0x4, R12 ;  /* 0x000000041b147825 */ /* 0x001fc800078e000c */
[----:B------:R-:W-:Y:S02]  /*0430*/  VIADD R27, R4, 0xb00 ;  /* 0x00000b00041b7836 */ /* 0x000fe40000000000 */
[----:B------:R-:W-:-:S04]  /*0440*/  IMAD.WIDE.U32 R10, R11, 0x4, R12 ;  /* 0x000000040b0a7825 */ /* 0x000fc800078e000c */
[----:B-1----:R-:W-:Y:S02]  /*0450*/  VIADD R29, R4, 0xc00 ;  /* 0x00000c00041d7836 */ /* 0x002fe40000000000 */
[----:B------:R-:W4:Y:S02]  /*0460*/  LDG.E R11, desc[UR6][R10.64] ;  /* 0x000000060a0b7981 */ /* 0x000f24000c1e1900 */
[----:B------:R-:W-:-:S06]  /*0470*/  IMAD.WIDE.U32 R16, R29, 0x4, R12 ;  /* 0x000000041d107825 */ /* 0x000fcc00078e000c */
[----:B------:R0:W4:Y:S04]  /*0480*/  LDG.E R16, desc[UR6][R16.64] ;  /* 0x0000000610107981 */ /* 0x000128000c1e1900 */
[----:B------:R1:W4:Y:S01]  /*0490*/  LDG.E R10, desc[UR6][R20.64] ;  /* 0x00000006140a7981 */ /* 0x000322000c1e1900 */
[----:B0-----:R-:W-:Y:S01]  /*04a0*/  VIADD R17, R4, 0xf00 ;  /* 0x00000f0004117836 */ /* 0x001fe20000000000 */
[----:B--2--5:R-:W-:Y:S01]  /*04b0*/  IADD3 R9, PT, PT, R15, R9, R14 ;  /* 0x000000090f097210 */ /* 0x024fe20007ffe00e */
[----:B------:R-:W-:-:S04]  /*04c0*/  IMAD.WIDE.U32 R14, R27, 0x4, R12 ;  /* 0x000000041b0e7825 */ /* 0x000fc800078e000c */
[----:B------:R-:W-:Y:S02]  /*04d0*/  VIADD R27, R4, 0xd00 ;  /* 0x00000d00041b7836 */ /* 0x000fe40000000000 */
[----:B------:R-:W2:Y:S02]  /*04e0*/  LDG.E R15, desc[UR6][R14.64] ;  /* 0x000000060e0f7981 */ /* 0x000ea4000c1e1900 */
[----:B------:R-:W-:-:S04]  /*04f0*/  IMAD.WIDE.U32 R28, R27, 0x4, R12 ;  /* 0x000000041b1c7825 */ /* 0x000fc800078e000c */
[----:B------:R-:W-:Y:S02]  /*0500*/  VIADD R27, R4, 0xe00 ;  /* 0x00000e00041b7836 */ /* 0x000fe40000000000 */
[----:B------:R-:W2:Y:S02]  /*0510*/  LDG.E R29, desc[UR6][R28.64] ;  /* 0x000000061c1d7981 */ /* 0x000ea4000c1e1900 */
[----:B-1----:R-:W-:-:S04]  /*0520*/  IMAD.WIDE.U32 R20, R27, 0x4, R12 ;  /* 0x000000041b147825 */ /* 0x002fc800078e000c */
[----:B------:R-:W-:Y:S02]  /*0530*/  IMAD.WIDE.U32 R12, R17, 0x4, R12 ;  /* 0x00000004110c7825 */ /* 0x000fe400078e000c */
[----:B------:R-:W2:Y:S04]  /*0540*/  LDG.E R20, desc[UR6][R20.64] ;  /* 0x0000000614147981 */ /* 0x000ea8000c1e1900 */
[----:B------:R-:W2:Y:S01]  /*0550*/  LDG.E R12, desc[UR6][R12.64] ;  /* 0x000000060c0c7981 */ /* 0x000ea2000c1e1900 */
[----:B---3--:R-:W-:Y:S02]  /*0560*/  IADD3 R9, PT, PT, R26, R25, R9 ;  /* 0x000000191a097210 */ /* 0x008fe40007ffe009 */
[----:B------:R-:W-:Y:S02]  /*0570*/  IADD3 R8, PT, PT, R8, 0x10, RZ ;  /* 0x0000001008087810 */ /* 0x000fe40007ffe0ff */
[----:B----4-:R-:W-:-:S02]  /*0580*/  IADD3 R9, PT, PT, R23, R24, R9 ;  /* 0x0000001817097210 */ /* 0x010fc40007ffe009 */
[----:B------:R-:W-:Y:S02]  /*0590*/  ISETP.NE.AND P0, PT, R8, RZ, PT ;  /* 0x000000ff0800720c */ /* 0x000fe40003f05270 */
[----:B------:R-:W-:Y:S01]  /*05a0*/  IADD3 R9, PT, PT, R19, R22, R9 ;  /* 0x0000001613097210 */ /* 0x000fe20007ffe009 */
[----:B------:R-:W-:Y:S02]  /*05b0*/  VIADD R7, R7, 0x1000 ;  /* 0x0000100007077836 */ /* 0x000fe40000000000 */
[----:B------:R-:W-:Y:S01]  /*05c0*/  VIADD R4, R4, 0x1000 ;  /* 0x0000100004047836 */ /* 0x000fe20000000000 */
[----:B------:R-:W-:-:S04]  /*05d0*/  IADD3 R9, PT, PT, R11, R18, R9 ;  /* 0x000000120b097210 */ /* 0x000fc80007ffe009 */
[----:B--2---:R-:W-:-:S04]  /*05e0*/  IADD3 R9, PT, PT, R15, R10, R9 ;  /* 0x0000000a0f097210 */ /* 0x004fc80007ffe009 */
[----:B------:R-:W-:-:S04]  /*05f0*/  IADD3 R9, PT, PT, R29, R16, R9 ;  /* 0x000000101d097210 */ /* 0x000fc80007ffe009 */
[----:B------:R-:W-:Y:S01]  /*0600*/  IADD3 R14, PT, PT, R12, R20, R9 ;  /* 0x000000140c0e7210 */ /* 0x000fe20007ffe009 */
[----:B------:R-:W-:Y:S06]  /*0610*/  @P0 BRA `(.L_x_182) ;  /* 0xfffffffc000c0947 */ /* 0x000fec000383ffff */
[----:B------:R-:W-:Y:S05]  /*0620*/  BSYNC.RECONVERGENT B3 ;  /* 0x0000000000037941 */ /* 0x000fea0003800200 */
.L_x_181:
[----:B------:R-:W-:-:S07]  /*0630*/  VIADD R4, R7, 0xfffff800 ;  /* 0xfffff80007047836 */ /* 0x000fce0000000000 */
.L_x_180:
[----:B------:R-:W-:Y:S05]  /*0640*/  BSYNC.RECONVERGENT B2 ;  /* 0x0000000000027941 */ /* 0x000fea0003800200 */
.L_x_179:
[----:B------:R-:W-:-:S13]  /*0650*/  ISETP.NE.AND P0, PT, R6, RZ, PT ;  /* 0x000000ff0600720c */ /* 0x000fda0003f05270 */
[----:B------:R-:W-:Y:S05]  /*0660*/  @!P0 BRA `(.L_x_178) ;  /* 0x0000000400188947 */ /* 0x000fea0003800000 */
[----:B------:R-:W-:Y:S01]  /*0670*/  ISETP.GE.U32.AND P0, PT, R6, 0x8, PT ;  /* 0x000000080600780c */ /* 0x000fe20003f06070 */
[----:B------:R-:W-:Y:S01]  /*0680*/  BSSY.RECONVERGENT B2, `(.L_x_183) ;  /* 0x0000022000027945 */ /* 0x000fe20003800200 */
[----:B------:R-:W-:-:S04]  /*0690*/  LOP3.LUT R24, R5, 0x7, RZ, 0xc0, !PT ;  /* 0x0000000705187812 */ /* 0x000fc800078ec0ff */
[----:B------:R-:W-:-:S07]  /*06a0*/  ISETP.NE.AND P1, PT, R24, RZ, PT ;  /* 0x000000ff1800720c */ /* 0x000fce0003f25270 */
[----:B------:R-:W-:Y:S06]  /*06b0*/  @!P0 BRA `(.L_x_184) ;  /* 0x0000000000788947 */ /* 0x000fec0003800000 */
[----:B------:R-:W1:Y:S01]  /*06c0*/  LDC.64 R10, c[0x0][0x380] ;  /* 0x0000e000ff0a7b82 */ /* 0x000e620000000a00 */
[----:B------:R-:W-:-:S04]  /*06d0*/  IMAD R27, R3, 0x1000, R4 ;  /* 0x00001000031b7824 */ /* 0x000fc800078e0204 */
[C---:B------:R-:W-:Y:S02]  /*06e0*/  VIADD R21, R27.reuse, 0x100 ;  /* 0x000001001b157836 */ /* 0x040fe40000000000 */
[C---:B------:R-:W-:Y:S02]  /*06f0*/  VIADD R17, R27.reuse, 0x300 ;  /* 0x000003001b117836 */ /* 0x040fe40000000000 */
[C---:B------:R-:W-:Y:S01]  /*0700*/  VIADD R23, R27.reuse, 0x200 ;  /* 0x000002001b177836 */ /* 0x040fe20000000000 */
[C---:B------:R-:W-:Y:S01]  /*0710*/  IADD3 R7, PT, PT, R27.reuse, 0x400, RZ ;  /* 0x000004001b077810 */ /* 0x040fe20007ffe0ff */
[C---:B------:R-:W-:Y:S02]  /*0720*/  VIADD R9, R27.reuse, 0x500 ;  /* 0x000005001b097836 */ /* 0x040fe40000000000 */
[C---:B------:R-:W-:Y:S02]  /*0730*/  VIADD R25, R27.reuse, 0x600 ;  /* 0x000006001b197836 */ /* 0x040fe40000000000 */
[----:B-1----:R-:W-:-:S04]  /*0740*/  IMAD.WIDE.U32 R12, R27, 0x4, R10 ;  /* 0x000000041b0c7825 */ /* 0x002fc800078e000a */
[--C-:B------:R-:W-:Y:S01]  /*0750*/  IMAD.WIDE.U32 R20, R21, 0x4, R10.reuse ;  /* 0x0000000415147825 */ /* 0x100fe200078e000a */
[----:B0-----:R0:W2:Y:S03]  /*0760*/  LDG.E R15, desc[UR6][R12.64] ;  /* 0x000000060c0f7981 */ /* 0x0010a6000c1e1900 */
[--C-:B------:R-:W-:Y:S01]  /*0770*/  IMAD.WIDE.U32 R16, R17, 0x4, R10.reuse ;  /* 0x0000000411107825 */ /* 0x100fe200078e000a */
[----:B------:R-:W2:Y:S03]  /*0780*/  LDG.E R18, desc[UR6][R20.64] ;  /* 0x0000000614127981 */ /* 0x000ea6000c1e1900 */
[----:B------:R-:W-:Y:S02]  /*0790*/  IMAD.WIDE.U32 R22, R23, 0x4, R10 ;  /* 0x0000000417167825 */ /* 0x000fe400078e000a */
[----:B------:R-:W3:Y:S02]  /*07a0*/  LDG.E R16, desc[UR6][R16.64] ;  /* 0x0000000610107981 */ /* 0x000ee4000c1e1900 */
[----:B------:R-:W-:-:S02]  /*07b0*/  VIADD R27, R27, 0x700 ;  /* 0x000007001b1b7836 */ /* 0x000fc40000000000 */
[--C-:B------:R-:W-:Y:S01]  /*07c0*/  IMAD.WIDE.U32 R6, R7, 0x4, R10.reuse ;  /* 0x0000000407067825 */ /* 0x100fe200078e000a */
[----:B------:R-:W3:Y:S03]  /*07d0*/  LDG.E R19, desc[UR6][R22.64] ;  /* 0x0000000616137981 */ /* 0x000ee6000c1e1900 */
[--C-:B------:R-:W-:Y:S02]  /*07e0*/  IMAD.WIDE.U32 R8, R9, 0x4, R10.reuse ;  /* 0x0000000409087825 */ /* 0x100fe400078e000a */
[----:B------:R-:W4:Y:S02]  /*07f0*/  LDG.E R7, desc[UR6][R6.64] ;  /* 0x0000000606077981 */ /* 0x000f24000c1e1900 */
[--C-:B0-----:R-:W-:Y:S02]  /*0800*/  IMAD.WIDE.U32 R12, R25, 0x4, R10.reuse ;  /* 0x00000004190c7825 */ /* 0x101fe400078e000a */
[----:B------:R-:W4:Y:S02]  /*0810*/  LDG.E R8, desc[UR6][R8.64] ;  /* 0x0000000608087981 */ /* 0x000f24000c1e1900 */
[----:B------:R-:W-:-:S02]  /*0820*/  IMAD.WIDE.U32 R10, R27, 0x4, R10 ;  /* 0x000000041b0a7825 */ /* 0x000fc400078e000a */
[----:B------:R-:W4:Y:S04]  /*0830*/  LDG.E R13, desc[UR6][R12.64] ;  /* 0x000000060c0d7981 */ /* 0x000f28000c1e1900 */
[----:B------:R-:W4:Y:S01]  /*0840*/  LDG.E R10, desc[UR6][R10.64] ;  /* 0x000000060a0a7981 */ /* 0x000f22000c1e1900 */
[----:B------:R-:W-:Y:S01]  /*0850*/  VIADD R4, R4, 0x800 ;  /* 0x0000080004047836 */ /* 0x000fe20000000000 */
[----:B--2--5:R-:W-:-:S04]  /*0860*/  IADD3 R18, PT, PT, R18, R15, R14 ;  /* 0x0000000f12127210 */ /* 0x024fc80007ffe00e */
[----:B---3--:R-:W-:-:S04]  /*0870*/  IADD3 R18, PT, PT, R16, R19, R18 ;  /* 0x0000001310127210 */ /* 0x008fc80007ffe012 */
[----:B----4-:R-:W-:-:S04]  /*0880*/  IADD3 R18, PT, PT, R8, R7, R18 ;  /* 0x0000000708127210 */ /* 0x010fc80007ffe012 */
[----:B------:R-:W-:-:S07]  /*0890*/  IADD3 R14, PT, PT, R10, R13, R18 ;  /* 0x0000000d0a0e7210 */ /* 0x000fce0007ffe012 */
.L_x_184:
[----:B------:R-:W-:Y:S05]  /*08a0*/  BSYNC.RECONVERGENT B2 ;  /* 0x0000000000027941 */ /* 0x000fea0003800200 */
.L_x_183:
        /* <DEDUP_REMOVED lines=8> */
[C---:B------:R-:W-:Y:S01]  /*0930*/  VIADD R13, R11.reuse, 0x100 ;  /* 0x000001000b0d7836 */ /* 0x040fe20000000000 */
[C---:B------:R-:W-:Y:S01]  /*0940*/  IADD3 R17, PT, PT, R11.reuse, 0x300, RZ ;  /* 0x000003000b117810 */ /* 0x040fe20007ffe0ff */
[C---:B0-----:R-:W-:Y:S02]  /*0950*/  VIADD R15, R11.reuse, 0x200 ;  /* 0x000002000b0f7836 */ /* 0x041fe40000000000 */
[----:B-1----:R-:W-:-:S04]  /*0960*/  IMAD.WIDE.U32 R8, R11, 0x4, R6 ;  /* 0x000000040b087825 */ /* 0x002fc800078e0006 */
[--C-:B------:R-:W-:Y:S02]  /*0970*/  IMAD.WIDE.U32 R10, R13, 0x4, R6.reuse ;  /* 0x000000040d0a7825 */ /* 0x100fe400078e0006 */
[----:B------:R-:W2:Y:S02]  /*0980*/  LDG.E R9, desc[UR6][R8.64] ;  /* 0x0000000608097981 */ /* 0x000ea4000c1e1900 */
[--C-:B------:R-:W-:Y:S02]  /*0990*/  IMAD.WIDE.U32 R12, R15, 0x4, R6.reuse ;  /* 0x000000040f0c7825 */ /* 0x100fe400078e0006 */
[----:B------:R-:W2:Y:S02]  /*09a0*/  LDG.E R10, desc[UR6][R10.64] ;  /* 0x000000060a0a7981 */ /* 0x000ea4000c1e1900 */
[----:B------:R-:W-:Y:S02]  /*09b0*/  IMAD.WIDE.U32 R6, R17, 0x4, R6 ;  /* 0x0000000411067825 */ /* 0x000fe400078e0006 */
[----:B------:R-:W3:Y:S04]  /*09c0*/  LDG.E R13, desc[UR6][R12.64] ;  /* 0x000000060c0d7981 */ /* 0x000ee8000c1e1900 */
[----:B------:R-:W3:Y:S01]  /*09d0*/  LDG.E R6, desc[UR6][R6.64] ;  /* 0x0000000606067981 */ /* 0x000ee2000c1e1900 */
[----:B------:R-:W-:Y:S01]  /*09e0*/  VIADD R4, R4, 0x400 ;  /* 0x0000040004047836 */ /* 0x000fe20000000000 */
[----:B--2--5:R-:W-:-:S04]  /*09f0*/  IADD3 R14, PT, PT, R10, R9, R14 ;  /* 0x000000090a0e7210 */ /* 0x024fc80007ffe00e */
[----:B---3--:R-:W-:-:S07]  /*0a00*/  IADD3 R14, PT, PT, R6, R13, R14 ;  /* 0x0000000d060e7210 */ /* 0x008fce0007ffe00e */
.L_x_186:
[----:B------:R-:W-:Y:S05]  /*0a10*/  BSYNC.RECONVERGENT B2 ;  /* 0x0000000000027941 */ /* 0x000fea0003800200 */
.L_x_185:
[----:B------:R-:W-:Y:S05]  /*0a20*/  @!P1 BRA `(.L_x_178) ;  /* 0x0000000000289947 */ /* 0x000fea0003800000 */
[----:B------:R-:W1:Y:S01]  /*0a30*/  LDC.64 R6, c[0x0][0x380] ;  /* 0x0000e000ff067b82 */ /* 0x000e620000000a00 */
[----:B------:R-:W-:Y:S02]  /*0a40*/  IMAD R9, R3, 0x1000, R4 ;  /* 0x0000100003097824 */ /* 0x000fe400078e0204 */
[----:B------:R-:W-:-:S07]  /*0a50*/  IMAD.MOV R8, RZ, RZ, -R5 ;  /* 0x000000ffff087224 */ /* 0x000fce00078e0a05 */
.L_x_187:
[----:B-1----:R-:W-:-:S06]  /*0a60*/  IMAD.WIDE.U32 R4, R9, 0x4, R6 ;  /* 0x0000000409047825 */ /* 0x002fcc00078e0006 */
[----:B------:R-:W2:Y:S01]  /*0a70*/  LDG.E R5, desc[UR6][R4.64] ;  /* 0x0000000604057981 */ /* 0x000ea2000c1e1900 */
[----:B------:R-:W-:Y:S02]  /*0a80*/  VIADD R8, R8, 0x1 ;  /* 0x0000000108087836 */ /* 0x000fe40000000000 */
[----:B------:R-:W-:-:S03]  /*0a90*/  VIADD R9, R9, 0x100 ;  /* 0x0000010009097836 */ /* 0x000fc60000000000 */
[----:B------:R-:W-:Y:S01]  /*0aa0*/  ISETP.NE.AND P0, PT, R8, RZ, PT ;  /* 0x000000ff0800720c */ /* 0x000fe20003f05270 */
[----:B--2--5:R-:W-:-:S12]  /*0ab0*/  IMAD.IADD R14, R5, 0x1, R14 ;  /* 0x00000001050e7824 */ /* 0x024fd800078e020e */
[----:B------:R-:W-:Y:S05]  /*0ac0*/  @P0 BRA `(.L_x_187) ;  /* 0xfffffffc00e40947 */ /* 0x000fea000383ffff */
.L_x_178:
[----:B------:R-:W-:Y:S05]  /*0ad0*/  BSYNC.RECONVERGENT B1 ;  /* 0x0000000000017941 */ /* 0x000fea0003800200 */
.L_x_177:
[----:B------:R-:W-:-:S13]  /*0ae0*/  ISETP.GE.U32.AND P0, PT, R0, 0x100, PT ;  /* 0x000001000000780c */ /* 0x000fda0003f06070 */
[----:B------:R-:W-:Y:S05]  /*0af0*/  @!P0 BRA `(.L_x_188) ;  /* 0x0000000000ac8947 */ /* 0x000fea0003800000 */
[----:B------:R-:W1:Y:S01]  /*0b00*/  S2R R8, SR_LANEID ;  /* 0x0000000000087919 */ /* 0x000e620000000000 */
[----:B-----5:R-:W2:Y:S01]  /*0b10*/  SHFL.DOWN PT, R0, R14, 0x1, 0x1f ;  /* 0x08201f000e007f89 */ /* 0x020ea200000e0000 */
[C---:B-1----:R-:W-:Y:S02]  /*0b20*/  ISETP.GT.AND P0, PT, R8.reuse, 0x1e, PT ;  /* 0x0000001e0800780c */ /* 0x042fe40003f04270 */
[----:B------:R-:W-:Y:S02]  /*0b30*/  ISETP.NE.AND P1, PT, R8, RZ, PT ;  /* 0x000000ff0800720c */ /* 0x000fe40003f25270 */
[----:B--2---:R-:W-:Y:S02]  /*0b40*/  SEL R5, R0, RZ, !P0 ;  /* 0x000000ff00057207 */ /* 0x004fe40004000000 */
[----:B------:R-:W-:Y:S02]  /*0b50*/  ISETP.GT.AND P0, PT, R8, 0x1d, PT ;  /* 0x0000001d0800780c */ /* 0x000fe40003f04270 */
[----:B------:R-:W-:-:S05]  /*0b60*/  IADD3 R5, PT, PT, R5, R14, RZ ;  /* 0x0000000e05057210 */ /* 0x000fca0007ffe0ff */
[----:B------:R-:W1:Y:S02]  /*0b70*/  SHFL.DOWN PT, R0, R5, 0x2, 0x1f ;  /* 0x08401f0005007f89 */ /* 0x000e6400000e0000 */
[----:B------:R-:W-:Y:S01]  /*0b80*/  @!P1 MOV R6, 0x400 ;  /* 0x0000040000069802 */ /* 0x000fe20000000f00 */
[----:B------:R-:W2:Y:S01]  /*0b90*/  @!P1 S2R R9, SR_CgaCtaId ;  /* 0x0000000000099919 */ /* 0x000ea20000008800 */
[----:B-1----:R-:W-:Y:S02]  /*0ba0*/  SEL R0, R0, RZ, !P0 ;  /* 0x000000ff00007207 */ /* 0x002fe40004000000 */
[----:B------:R-:W-:-:S03]  /*0bb0*/  ISETP.GT.AND P0, PT, R8, 0x1b, PT ;  /* 0x0000001b0800780c */ /* 0x000fc60003f04270 */
[----:B------:R-:W-:-:S05]  /*0bc0*/  IMAD.IADD R0, R5, 0x1, R0 ;  /* 0x0000000105007824 */ /* 0x000fca00078e0200 */
[----:B------:R-:W1:Y:S01]  /*0bd0*/  SHFL.DOWN PT, R4, R0, 0x4, 0x1f ;  /* 0x08801f0000047f89 */ /* 0x000e6200000e0000 */
[----:B--2---:R-:W-:Y:S02]  /*0be0*/  @!P1 LEA R9, R9, R6, 0x18 ;  /* 0x0000000609099211 */ /* 0x004fe400078ec0ff */
[----:B-1----:R-:W-:Y:S02]  /*0bf0*/  SEL R7, R4, RZ, !P0 ;  /* 0x000000ff04077207 */ /* 0x002fe40004000000 */
[----:B------:R-:W-:-:S03]  /*0c00*/  ISETP.GT.AND P0, PT, R8, 0x17, PT ;  /* 0x000000170800780c */ /* 0x000fc60003f04270 */
[----:B------:R-:W-:Y:S01]  /*0c10*/  IMAD.IADD R7, R0, 0x1, R7 ;  /* 0x0000000100077824 */ /* 0x000fe200078e0207 */
[----:B------:R-:W-:-:S04]  /*0c20*/  @!P1 SHF.R.U32.HI R0, RZ, 0x3, R2 ;  /* 0x00000003ff009819 */ /* 0x000fc80000011602 */
[----:B------:R-:W1:Y:S01]  /*0c30*/  SHFL.DOWN PT, R4, R7, 0x8, 0x1f ;  /* 0x09001f0007047f89 */ /* 0x000e6200000e0000 */
[----:B------:R-:W-:-:S05]  /*0c40*/  @!P1 LOP3.LUT R0, R0, 0x7c, RZ, 0xc0, !PT ;  /* 0x0000007c00009812 */ /* 0x000fca00078ec0ff */
[----:B------:R-:W-:Y:S01]  /*0c50*/  @!P1 IMAD.IADD R0, R0, 0x1, R9 ;  /* 0x0000000100009824 */ /* 0x000fe200078e0209 */
[----:B-1----:R-:W-:Y:S02]  /*0c60*/  SEL R4, R4, RZ, !P0 ;  /* 0x000000ff04047207 */ /* 0x002fe40004000000 */
[----:B------:R-:W-:-:S03]  /*0c70*/  ISETP.GT.AND P0, PT, R8, 0xf, PT ;  /* 0x0000000f0800780c */ /* 0x000fc60003f04270 */
[----:B------:R-:W-:-:S05]  /*0c80*/  IMAD.IADD R4, R7, 0x1, R4 ;  /* 0x0000000107047824 */ /* 0x000fca00078e0204 */
[----:B------:R-:W1:Y:S02]  /*0c90*/  SHFL.DOWN PT, R5, R4, 0x10, 0x1f ;  /* 0x0a001f0004057f89 */ /* 0x000e6400000e0000 */
[----:B-1----:R-:W-:Y:S02]  /*0ca0*/  SEL R5, R5, RZ, !P0 ;  /* 0x000000ff05057207 */ /* 0x002fe40004000000 */
        /* <DEDUP_REMOVED lines=8> */
[----:B--2---:R-:W-:Y:S04]  /*0d30*/  LDS R0, [UR4+0xc] ;  /* 0x00000c04ff007984 */ /* 0x004fe80008000800 */
[----:B------:R-:W1:Y:S04]  /*0d40*/  LDS.128 R4, [UR4+0x10] ;  /* 0x00001004ff047984 */ /* 0x000e680008000c00 */
[----:B------:R-:W2:Y:S01]  /*0d50*/  LDS.64 R8, [UR4+0x20] ;  /* 0x00002004ff087984 */ /* 0x000ea20008000a00 */
[----:B-1----:R-:W-:-:S04]  /*0d60*/  IADD3 R0, PT, PT, R4, R0, R11 ;  /* 0x0000000004007210 */ /* 0x002fc80007ffe00b */
[----:B------:R-:W-:-:S04]  /*0d70*/  IADD3 R0, PT, PT, R6, R0, R5 ;  /* 0x0000000006007210 */ /* 0x000fc80007ffe005 */
[----:B--2---:R-:W-:-:S05]  /*0d80*/  IADD3 R0, PT, PT, R8, R0, R7 ;  /* 0x0000000008007210 */ /* 0x004fca0007ffe007 */
[----:B------:R-:W-:Y:S01]  /*0d90*/  IMAD.IADD R11, R0, 0x1, R9 ;  /* 0x00000001000b7824 */ /* 0x000fe200078e0209 */
[----:B------:R-:W-:Y:S06]  /*0da0*/  BRA `(.L_x_189) ;  /* 0x00000014007c7947 */ /* 0x000fec0003800000 */
.L_x_188:
[----:B------:R-:W-:Y:S01]  /*0db0*/  LOP3.LUT R4, R2, 0x3e0, RZ, 0xc0, !PT ;  /* 0x000003e002047812 */ /* 0x000fe200078ec0ff */
[----:B------:R-:W1:Y:S03]  /*0dc0*/  S2R R10, SR_LANEID ;  /* 0x00000000000a7919 */ /* 0x000e660000000000 */
[----:B------:R-:W-:Y:S02]  /*0dd0*/  LOP3.LUT R7, RZ, R4, RZ, 0x33, !PT ;  /* 0x00000004ff077212 */ /* 0x000fe400078e33ff */
[----:B------:R-:W-:-:S03]  /*0de0*/  IADD3 R5, PT, PT, R4, 0x20, RZ ;  /* 0x0000002004057810 */ /* 0x000fc60007ffe0ff */
[----:B------:R-:W-:Y:S01]  /*0df0*/  IMAD.IADD R7, R0, 0x1, R7 ;  /* 0x0000000100077824 */ /* 0x000fe200078e0207 */
[----:B------:R-:W-:-:S04]  /*0e00*/  ISETP.GT.U32.AND P0, PT, R5, R0, PT ;  /* 0x000000000500720c */ /* 0x000fc80003f04070 */
[----:B------:R-:W-:-:S05]  /*0e10*/  SEL R7, R7, 0x1f, P0 ;  /* 0x0000001f07077807 */ /* 0x000fca0000000000 */
[----:B-----5:R-:W2:Y:S01]  /*0e20*/  SHFL.DOWN PT, R4, R14, 0x1, R7 ;  /* 0x082000000e047989 */ /* 0x020ea200000e0007 */
[CC--:B-1----:R-:W-:Y:S01]  /*0e30*/  ISETP.GE.AND P0, PT, R10.reuse, R7.reuse, PT ;  /* 0x000000070a00720c */ /* 0x0c2fe20003f06270 */
[C---:B------:R-:W-:Y:S01]  /*0e40*/  VIADD R6, R10.reuse, 0x2 ;  /* 0x000000020a067836 */ /* 0x040fe20000000000 */
[C---:B------:R-:W-:Y:S01]  /*0e50*/  ISETP.NE.AND P1, PT, R10.reuse, RZ, PT ;  /* 0x000000ff0a00720c */ /* 0x040fe20003f25270 */
[----:B------:R-:W-:Y:S01]  /*0e60*/  VIADD R8, R10, 0x4 ;  /* 0x000000040a087836 */ /* 0x000fe20000000000 */
[----:B--2---:R-:W-:Y:S02]  /*0e70*/  SEL R5, R4, RZ, !P0 ;  /* 0x000000ff04057207 */ /* 0x004fe40004000000 */
[----:B------:R-:W-:-:S03]  /*0e80*/  ISETP.GT.AND P0, PT, R6, R7, PT ;  /* 0x000000070600720c */ /* 0x000fc60003f04270 */
[----:B------:R-:W-:-:S06]  /*0e90*/  IMAD.IADD R4, R5, 0x1, R14 ;  /* 0x0000000105047824 */ /* 0x000fcc00078e020e */
[----:B------:R-:W1:Y:S01]  /*0ea0*/  @!P1 S2R R11, SR_CgaCtaId ;  /* 0x00000000000b9919 */ /* 0x000e620000008800 */
[----:B------:R-:W-:Y:S01]  /*0eb0*/  @!P1 SHF.R.U32.HI R9, RZ, 0x3, R2 ;  /* 0x00000003ff099819 */ /* 0x000fe20000011602 */
[----:B------:R-:W2:Y:S03]  /*0ec0*/  SHFL.DOWN PT, R5, R4, 0x2, R7 ;  /* 0x0840000004057989 */ /* 0x000ea600000e0007 */
[----:B------:R-:W-:Y:S02]  /*0ed0*/  @!P1 LOP3.LUT R9, R9, 0x7c, RZ, 0xc0, !PT ;  /* 0x0000007c09099812 */ /* 0x000fe400078ec0ff */
[----:B--2---:R-:W-:Y:S02]  /*0ee0*/  SEL R5, R5, RZ, !P0 ;  /* 0x000000ff05057207 */ /* 0x004fe40004000000 */
[----:B------:R-:W-:-:S03]  /*0ef0*/  ISETP.GT.AND P0, PT, R8, R7, PT ;  /* 0x000000070800720c */ /* 0x000fc60003f04270 */
[----:B------:R-:W-:Y:S01]  /*0f00*/  IMAD.IADD R6, R4, 0x1, R5 ;  /* 0x0000000104067824 */ /* 0x000fe200078e0205 */
[----:B------:R-:W-:-:S04]  /*0f10*/  IADD3 R4, PT, PT, R10, 0x8, RZ ;  /* 0x000000080a047810 */ /* 0x000fc80007ffe0ff */
[----:B------:R-:W2:Y:S02]  /*0f20*/  SHFL.DOWN PT, R5, R6, 0x4, R7 ;  /* 0x0880000006057989 */ /* 0x000ea400000e0007 */
[----:B--2---:R-:W-:Y:S02]  /*0f30*/  SEL R5, R5, RZ, !P0 ;  /* 0x000000ff05057207 */ /* 0x004fe40004000000 */
[----:B------:R-:W-:-:S03]  /*0f40*/  ISETP.GT.AND P0, PT, R4, R7, PT ;  /* 0x000000070400720c */ /* 0x000fc60003f04270 */
[----:B------:R-:W-:Y:S02]  /*0f50*/  IMAD.IADD R8, R6, 0x1, R5 ;  /* 0x0000000106087824 */ /* 0x000fe400078e0205 */
[----:B------:R-:W-:Y:S01]  /*0f60*/  VIADD R6, R10, 0x10 ;  /* 0x000000100a067836 */ /* 0x000fe20000000000 */
[----:B------:R-:W-:Y:S02]  /*0f70*/  @!P1 MOV R10, 0x400 ;  /* 0x00000400000a9802 */ /* 0x000fe40000000f00 */
[----:B------:R-:W2:Y:S02]  /*0f80*/  SHFL.DOWN PT, R5, R8, 0x8, R7 ;  /* 0x0900000008057989 */ /* 0x000ea400000e0007 */
[----:B-1----:R-:W-:-:S05]  /*0f90*/  @!P1 LEA R10, R11, R10, 0x18 ;  /* 0x0000000a0b0a9211 */ /* 0x002fca00078ec0ff */
[----:B------:R-:W-:Y:S01]  /*0fa0*/  @!P1 IMAD.IADD R10, R9, 0x1, R10 ;  /* 0x00000001090a9824 */ /* 0x000fe200078e020a */
[----:B--2---:R-:W-:Y:S02]  /*0fb0*/  SEL R5, R5, RZ, !P0 ;  /* 0x000000ff05057207 */ /* 0x004fe40004000000 */
[----:B------:R-:W-:-:S03]  /*0fc0*/  ISETP.GT.AND P0, PT, R6, R7, PT ;  /* 0x000000070600720c */ /* 0x000fc60003f04270 */
[----:B------:R-:W-:-:S05]  /*0fd0*/  IMAD.IADD R4, R8, 0x1, R5 ;  /* 0x0000000108047824 */ /* 0x000fca00078e0205 */
[----:B------:R-:W1:Y:S02]  /*0fe0*/  SHFL.DOWN PT, R5, R4, 0x10, R7 ;  /* 0x0a00000004057989 */ /* 0x000e6400000e0007 */
[----:B-1----:R-:W-:Y:S02]  /*0ff0*/  SEL R5, R5, RZ, !P0 ;  /* 0x000000ff05057207 */ /* 0x002fe40004000000 */
[----:B------:R-:W-:-:S03]  /*1000*/  ISETP.NE.AND P0, PT, R2, RZ, PT ;  /* 0x000000ff0200720c */ /* 0x000fc60003f05270 */
[----:B------:R-:W-:-:S05]  /*1010*/  IMAD.IADD R11, R4, 0x1, R5 ;  /* 0x00000001040b7824 */ /* 0x000fca00078e0205 */
[----:B------:R1:W-:Y:S01]  /*1020*/  @!P1 STS [R10+0x8], R11 ;  /* 0x0000080b0a009388 */ /* 0x0003e20000000800 */
[----:B------:R-:W-:Y:S06]  /*1030*/  BAR.SYNC.DEFER_BLOCKING 0x0 ;  /* 0x0000000000007b1d */ /* 0x000fec0000010000 */
[----:B------:R-:W-:Y:S05]  /*1040*/  @P0 BRA `(.L_x_189) ;  /* 0x0000001000d40947 */ /* 0x000fea0003800000 */
[----:B------:R-:W2:Y:S01]  /*1050*/  S2UR UR5, SR_CgaCtaId ;  /* 0x00000000000579c3 */ /* 0x000ea20000008800 */
[----:B------:R-:W-:Y:S01]  /*1060*/  UMOV UR4, 0x400 ;  /* 0x0000040000047882 */ /* 0x000fe20000000000 */
[C---:B------:R-:W-:Y:S02]  /*1070*/  ISETP.GT.U32.AND P2, PT, R0.reuse, 0x40, PT ;  /* 0x000000400000780c */ /* 0x040fe40003f44070 */
[C---:B------:R-:W-:Y:S02]  /*1080*/  ISETP.GT.U32.AND P1, PT, R0.reuse, 0x20, PT ;  /* 0x000000200000780c */ /* 0x040fe40003f24070 */
[----:B------:R-:W-:Y:S01]  /*1090*/  ISETP.GT.U32.AND P3, PT, R0, 0x80, PT ;  /* 0x000000800000780c */ /* 0x000fe20003f64070 */
[----:B--2---:R-:W-:-:S09]  /*10a0*/  ULEA UR4, UR5, UR4, 0x18 ;  /* 0x0000000405047291 */ /* 0x004fd2000f8ec0ff */
[----:B------:R-:W2:Y:S04]  /*10b0*/  LDS.128 R4, [UR4+0x10] ;  /* 0x00001004ff047984 */ /* 0x000ea80008000c00 */
[----:B------:R-:W3:Y:S04]  /*10c0*/  LDS R2, [UR4+0xc] ;  /* 0x00000c04ff027984 */ /* 0x000ee80008000800 */
[----:B------:R-:W4:Y:S01]  /*10d0*/  LDS.64 R8, [UR4+0x20] ;  /* 0x00002004ff087984 */ /* 0x000f220008000a00 */
[----:B--2---:R-:W-:Y:S02]  /*10e0*/  SEL R4, R4, RZ, P2 ;  /* 0x000000ff04047207 */ /* 0x004fe40001000000 */
[----:B------:R-:W-:-:S02]  /*10f0*/  ISETP.GT.U32.AND P2, PT, R0, 0x60, PT ;  /* 0x000000600000780c */ /* 0x000fc40003f44070 */
[----:B---3--:R-:W-:Y:S02]  /*1100*/  SEL R2, R2, RZ, P1 ;  /* 0x000000ff02027207 */ /* 0x008fe40000800000 */
[----:B------:R-:W-:Y:S02]  /*1110*/  SEL R5, R5, RZ, P2 ;  /* 0x000000ff05057207 */ /* 0x000fe40001000000 */
[----:B------:R-:W-:Y:S02]  /*1120*/  IADD3 R2, PT, PT, R4, R2, R11 ;  /* 0x0000000204027210 */ /* 0x000fe40007ffe00b */
[----:B------:R-:W-:Y:S02]  /*1130*/  ISETP.GT.U32.AND P1, PT, R0, 0xa0, PT ;  /* 0x000000a00000780c */ /* 0x000fe40003f24070 */
[----:B------:R-:W-:Y:S02]  /*1140*/  SEL R6, R6, RZ, P3 ;  /* 0x000000ff06067207 */ /* 0x000fe40001800000 */
[----:B------:R-:W-:-:S02]  /*1150*/  ISETP.GT.U32.AND P2, PT, R0, 0xc0, PT ;  /* 0x000000c00000780c */ /* 0x000fc40003f44070 */
[----:B------:R-:W-:Y:S02]  /*1160*/  ISETP.GT.U32.AND P3, PT, R0, 0xe0, PT ;  /* 0x000000e00000780c */ /* 0x000fe40003f64070 */
[----:B------:R-:W-:Y:S02]  /*1170*/  SEL R7, R7, RZ, P1 ;  /* 0x000000ff07077207 */ /* 0x000fe40000800000 */
[----:B------:R-:W-:Y:S02]  /*1180*/  IADD3 R2, PT, PT, R6, R2, R5 ;  /* 0x0000000206027210 */ /* 0x000fe40007ffe005 */
[----:B----4-:R-:W-:Y:S02]  /*1190*/  SEL R8, R8, RZ, P2 ;  /* 0x000000ff08087207 */ /* 0x010fe40001000000 */
[----:B------:R-:W-:Y:S02]  /*11a0*/  SEL R9, R9, RZ, P3 ;  /* 0x000000ff09097207 */ /* 0x000fe40001800000 */
[----:B------:R-:W-:-:S05]  /*11b0*/  IADD3 R2, PT, PT, R8, R2, R7 ;  /* 0x0000000208027210 */ /* 0x000fca0007ffe007 */
[----:B-1----:R-:W-:Y:S01]  /*11c0*/  IMAD.IADD R11, R2, 0x1, R9 ;  /* 0x00000001020b7824 */ /* 0x002fe200078e0209 */
[----:B------:R-:W-:Y:S06]  /*11d0*/  BRA `(.L_x_189) ;  /* 0x0000001000707947 */ /* 0x000fec0003800000 */
.L_x_174:
[----:B------:R-:W0:Y:S01]  /*11e0*/  S2R R2, SR_TID.X ;  /* 0x0000000000027919 */ /* 0x000e220000002100 */
[----:B------:R-:W1:Y:S02]  /*11f0*/  LDCU.64 UR4, c[0x0][0x380] ;  /* 0x00007000ff0477ac */ /* 0x000e640008000a00 */
[----:B-1----:R-:W-:Y:S01]  /*1200*/  MOV R4, UR4 ;  /* 0x0000000400047c02 */ /* 0x002fe20008000f00 */
[----:B------:R-:W-:Y:S02]  /*1210*/  IMAD.U32 R5, RZ, RZ, UR5 ;  /* 0x00000005ff057e24 */ /* 0x000fe4000f8e00ff */
[----:B0-----:R-:W-:-:S04]  /*1220*/  IMAD R7, R3, 0x1000, R2 ;  /* 0x0000100003077824 */ /* 0x001fc800078e0202 */
[----:B------:R-:W-:-:S05]  /*1230*/  IMAD.WIDE.U32 R6, R7, 0x4, R4 ;  /* 0x0000000407067825 */ /* 0x000fca00078e0004 */
        /* <DEDUP_REMOVED lines=16> */
[----:B------:R-:W-:-:S02]  /*1340*/  ISETP.GE.U32.AND P0, PT, R0, R13, PT ;  /* 0x0000000d0000720c */ /* 0x000fc40003f06070 */
        /* <DEDUP_REMOVED lines=9> */
[----:B------:R-:W-:Y:S01]  /*13e0*/  IMAD R9, R3, 0x1000, R13 ;  /* 0x0000100003097824 */ /* 0x000fe200078e020d */
[----:B------:R-:W-:Y:S01]  /*13f0*/  LOP3.LUT R6, RZ, R2, RZ, 0x33, !PT ;  /* 0x00000002ff067212 */ /* 0x000fe200078e33ff */
[----:B------:R-:W-:Y:S01]  /*1400*/  VIADD R0, R8, 0xfffff000 ;  /* 0xfffff00008007836 */ /* 0x000fe20000000000 */
[----:B------:R-:W-:Y:S02]  /*1410*/  UMOV UR4, URZ ;  /* 0x000000ff00047c82 */ /* 0x000fe40008000000 */
[----:B------:R-:W-:Y:S02]  /*1420*/  IADD3 R6, PT, PT, -R13, R8, R6 ;  /* 0x000000080d067210 */ /* 0x000fe40007ffe106 */
[C---:B------:R-:W-:Y:S02]  /*1430*/  ISETP.GT.U32.AND P0, PT, R9.reuse, R0, PT ;  /* 0x000000000900720c */ /* 0x040fe40003f04070 */
[----:B------:R-:W-:Y:S01]  /*1440*/  IADD3 R7, PT, PT, R9, 0x800, R2 ;  /* 0x0000080009077810 */ /* 0x000fe20007ffe002 */
[----:B------:R-:W-:-:S02]  /*1450*/  IMAD.MOV.U32 R2, RZ, RZ, R9 ;  /* 0x000000ffff027224 */ /* 0x000fc400078e0009 */
[----:B------:R-:W-:-:S08]  /*1460*/  IMAD R6, R3, -0x1000, R6 ;  /* 0xfffff00003067824 */ /* 0x000fd000078e0206 */
[----:B------:R-:W-:Y:S05]  /*1470*/  @P0 BRA `(.L_x_191) ;  /* 0x00000000009c0947 */ /* 0x000fea0003800000 */
[----:B------:R-:W0:Y:S08]  /*1480*/  LDC R8, c[0x0][0x3a8] ;  /* 0x0000ea00ff087b82 */ /* 0x000e300000000800 */
[----:B------:R-:W1:Y:S02]  /*1490*/  LDC.64 R4, c[0x0][0x380] ;  /* 0x0000e000ff047b82 */ /* 0x000e640000000a00 */
.L_x_192:
[----:B------:R-:W2:Y:S02]  /*14a0*/  S2R R10, SR_TID.X ;  /* 0x00000000000a7919 */ /* 0x000ea40000002100 */
[----:B--2---:R-:W-:-:S04]  /*14b0*/  IMAD.IADD R11, R10, 0x1, R9 ;  /* 0x000000010a0b7824 */ /* 0x004fc800078e0209 */
[----:B-1----:R-:W-:-:S05]  /*14c0*/  IMAD.WIDE.U32 R10, R11, 0x4, R4 ;  /* 0x000000040b0a7825 */ /* 0x002fca00078e0004 */
        /* <DEDUP_REMOVED lines=10> */
[----:B------:R-:W5:Y:S01]  /*1570*/  LDG.E R21, desc[UR6][R10.64+0x2c00] ;  /* 0x002c00060a157981 */ /* 0x000f62000c1e1900 */
[----:B--2---:R-:W-:-:S03]  /*1580*/  IADD3 R20, PT, PT, R20, R18, R27 ;  /* 0x0000001214147210 */ /* 0x004fc60007ffe01b */
[----:B------:R-:W2:Y:S04]  /*1590*/  LDG.E R18, desc[UR6][R10.64+0x2800] ;  /* 0x002800060a127981 */ /* 0x000ea8000c1e1900 */
[----:B------:R-:W2:Y:S01]  /*15a0*/  LDG.E R27, desc[UR6][R10.64+0x3800] ;  /* 0x003800060a1b7981 */ /* 0x000ea2000c1e1900 */
[----:B---3--:R-:W-:-:S03]  /*15b0*/  IADD3 R24, PT, PT, R23, R22, R20 ;  /* 0x0000001617187210 */ /* 0x008fc60007ffe014 */
[----:B------:R-:W3:Y:S04]  /*15c0*/  LDG.E R23, desc[UR6][R10.64+0x3000] ;  /* 0x003000060a177981 */ /* 0x000ee8000c1e1900 */
[----:B------:R-:W3:Y:S04]  /*15d0*/  LDG.E R20, desc[UR6][R10.64+0x3400] ;  /* 0x003400060a147981 */ /* 0x000ee8000c1e1900 */
[----:B------:R-:W3:Y:S01]  /*15e0*/  LDG.E R22, desc[UR6][R10.64+0x3c00] ;  /* 0x003c00060a167981 */ /* 0x000ee2000c1e1900 */
[----:B----4-:R-:W-:-:S04]  /*15f0*/  IADD3 R14, PT, PT, R17, R14, R24 ;  /* 0x0000000e110e7210 */ /* 0x010fc80007ffe018 */
[----:B-----5:R-:W-:-:S04]  /*1600*/  IADD3 R14, PT, PT, R19, R16, R14 ;  /* 0x00000010130e7210 */ /* 0x020fc80007ffe00e */
[----:B------:R-:W-:Y:S02]  /*1610*/  IADD3 R12, PT, PT, R15, R12, R14 ;  /* 0x0000000c0f0c7210 */ /* 0x000fe40007ffe00e */
[----:B0-----:R-:W-:-:S04]  /*1620*/  IADD3 R14, PT, PT, -R9, R8, RZ ;  /* 0x00000008090e7210 */ /* 0x001fc80007ffe1ff */
[----:B------:R-:W-:Y:S02]  /*1630*/  ISETP.GE.U32.AND P0, PT, R14, R13, PT ;  /* 0x0000000d0e00720c */ /* 0x000fe40003f06070 */
[----:B--2---:R-:W-:-:S04]  /*1640*/  IADD3 R12, PT, PT, R21, R18, R12 ;  /* 0x00000012150c7210 */ /* 0x004fc80007ffe00c */
[----:B---3--:R-:W-:-:S04]  /*1650*/  IADD3 R12, PT, PT, R20, R23, R12 ;  /* 0x00000017140c7210 */ /* 0x008fc80007ffe00c */
[----:B------:R-:W-:-:S03]  /*1660*/  IADD3 R27, PT, PT, R22, R27, R12 ;  /* 0x0000001b161b7210 */ /* 0x000fc60007ffe00c */
[----:B------:R-:W-:Y:S05]  /*1670*/  @!P0 BRA `(.L_x_190) ;  /* 0x00000008009c8947 */ /* 0x000fea0003800000 */
[C---:B------:R-:W-:Y:S01]  /*1680*/  IMAD.IADD R9, R13.reuse, 0x1, R9 ;  /* 0x000000010d097824 */ /* 0x040fe200078e0209 */
[----:B------:R-:W-:Y:S01]  /*1690*/  UIADD3 UR4, UPT, UPT, UR4, 0x1, URZ ;  /* 0x0000000104047890 */ /* 0x000fe2000fffe0ff */
[----:B------:R-:W-:Y:S02]  /*16a0*/  IMAD.IADD R2, R13, 0x1, R2 ;  /* 0x000000010d027824 */ /* 0x000fe400078e0202 */
[----:B------:R-:W-:Y:S01]  /*16b0*/  IMAD.IADD R6, R6, 0x1, -R13 ;  /* 0x0000000106067824 */ /* 0x000fe200078e0a0d */
[----:B------:R-:W-:Y:S01]  /*16c0*/  ISETP.GT.U32.AND P0, PT, R9, R0, PT ;  /* 0x000000000900720c */ /* 0x000fe20003f04070 */
[----:B------:R-:W-:-:S12]  /*16d0*/  IMAD.IADD R7, R13, 0x1, R7 ;  /* 0x000000010d077824 */ /* 0x000fd800078e0207 */
[----:B------:R-:W-:Y:S05]  /*16e0*/  @!P0 BRA `(.L_x_192) ;  /* 0xfffffffc006c8947 */ /* 0x000fea000383ffff */
.L_x_191:
[----:B------:R-:W0:Y:S01]  /*16f0*/  S2R R13, SR_TID.X ;  /* 0x00000000000d7919 */ /* 0x000e220000002100 */
[----:B------:R-:W-:Y:S01]  /*1700*/  IMAD.IADD R0, R8, 0x1, -R9 ;  /* 0x0000000108007824 */ /* 0x000fe200078e0a09 */
[----:B------:R-:W-:Y:S04]  /*1710*/  BSSY.RECONVERGENT B1, `(.L_x_190) ;  /* 0x000009d000017945 */ /* 0x000fe80003800200 */
[----:B0-----:R-:W-:-:S04]  /*1720*/  ISETP.GE.AND P0, PT, R13, R0, PT ;  /* 0x000000000d00720c */ /* 0x001fc80003f06270 */
[----:B------:R-:W-:-:S13]  /*1730*/  ISETP.GE.U32.OR P0, PT, R9, R8, P0 ;  /* 0x000000080900720c */ /* 0x000fda0000706470 */
[----:B------:R-:W-:Y:S05]  /*1740*/  @P0 BRA `(.L_x_193) ;  /* 0x0000000800640947 */ /* 0x000fea0003800000 */
[----:B------:R-:W0:Y:S01]  /*1750*/  LDC R10, c[0x0][0x3ac] ;  /* 0x0000eb00ff0a7b82 */ /* 0x000e220000000800 */
[----:B------:R-:W-:Y:S01]  /*1760*/  LOP3.LUT R11, RZ, R13, RZ, 0x33, !PT ;  /* 0x0000000dff0b7212 */ /* 0x000fe200078e33ff */
[----:B------:R-:W-:Y:S06]  /*1770*/  BSSY.RECONVERGENT B2, `(.L_x_194) ;  /* 0x000004f000027945 */ /* 0x000fec0003800200 */
[----:B------:R-:W1:Y:S01]  /*1780*/  LDC R0, c[0x0][0x3ac] ;  /* 0x0000eb00ff007b82 */ /* 0x000e620000000800 */
[----:B0-----:R-:W-:-:S05]  /*1790*/  IMAD.SHL.U32 R10, R10, 0x1000, RZ ;  /* 0x000010000a0a7824 */ /* 0x001fca00078e00ff */
[----:B------:R-:W-:-:S04]  /*17a0*/  LEA R10, R3, R10, 0xc ;  /* 0x0000000a030a7211 */ /* 0x000fc800078e60ff */
[----:B------:R-:W-:Y:S01]  /*17b0*/  IADD3 R8, PT, PT, -R10, R8, R11 ;  /* 0x000000080a087210 */ /* 0x000fe20007ffe10b */
[----:B-1----:R-:W-:Y:S02]  /*17c0*/  IMAD R11, R0, UR4, RZ ;  /* 0x00000004000b7c24 */ /* 0x002fe4000f8e02ff */
[----:B------:R-:W-:Y:S02]  /*17d0*/  IMAD.MOV.U32 R0, RZ, RZ, R13 ;  /* 0x000000ffff007224 */ /* 0x000fe400078e000d */
[----:B------:R-:W-:-:S05]  /*17e0*/  IMAD R8, R11, -0x1000, R8 ;  /* 0xfffff0000b087824 */ /* 0x000fca00078e0208 */
[C---:B------:R-:W-:Y:S02]  /*17f0*/  ISETP.GE.U32.AND P0, PT, R8.reuse, 0xf00, PT ;  /* 0x00000f000800780c */ /* 0x040fe40003f06070 */
[----:B------:R-:W-:-:S04]  /*1800*/  LEA.HI R8, R8, 0x1, RZ, 0x18 ;  /* 0x0000000108087811 */ /* 0x000fc800078fc0ff */
[----:B------:R-:W-:-:S07]  /*1810*/  LOP3.LUT R10, R8, 0xf, RZ, 0xc0, !PT ;  /* 0x0000000f080a7812 */ /* 0x000fce00078ec0ff */
[----:B------:R-:W-:Y:S05]  /*1820*/  @!P0 BRA `(.L_x_195) ;  /* 0x00000004000c8947 */ /* 0x000fea0003800000 */
[----:B------:R-:W-:Y:S01]  /*1830*/  LEA.HI R0, R6, 0x1, RZ, 0x18 ;  /* 0x0000000106007811 */ /* 0x000fe200078fc0ff */
[----:B------:R-:W-:Y:S01]  /*1840*/  BSSY.RECONVERGENT B3, `(.L_x_196) ;  /* 0x0000040000037945 */ /* 0x000fe20003800200 */
[----:B------:R-:W-:Y:S02]  /*1850*/  LOP3.LUT R11, R13, 0x800, RZ, 0xfc, !PT ;  /* 0x000008000d0b7812 */ /* 0x000fe400078efcff */
[----:B------:R-:W-:-:S05]  /*1860*/  LOP3.LUT R0, R0, 0x1fffff0, RZ, 0xc0, !PT ;  /* 0x01fffff000007812 */ /* 0x000fca00078ec0ff */
[----:B------:R-:W-:-:S07]  /*1870*/  IMAD.MOV R0, RZ, RZ, -R0 ;  /* 0x000000ffff007224 */ /* 0x000fce00078e0a00 */
.L_x_197:
[C---:B------:R-:W-:Y:S02]  /*1880*/  VIADD R15, R7.reuse, 0xfffff800 ;  /* 0xfffff800070f7836 */ /* 0x040fe40000000000 */
[----:B------:R-:W-:Y:S02]  /*1890*/  VIADD R21, R7, 0xfffff900 ;  /* 0xfffff90007157836 */ /* 0x000fe40000000000 */
[----:B------:R-:W-:-:S04]  /*18a0*/  IMAD.WIDE.U32 R14, R15, 0x4, R4 ;  /* 0x000000040f0e7825 */ /* 0x000fc800078e0004 */
[--C-:B------:R-:W-:Y:S01]  /*18b0*/  IMAD.WIDE.U32 R20, R21, 0x4, R4.reuse ;  /* 0x0000000415147825 */ /* 0x100fe200078e0004 */
[----:B------:R0:W2:Y:S04]  /*18c0*/  LDG.E R28, desc[UR6][R14.64] ;  /* 0x000000060e1c7981 */ /* 0x0000a8000c1e1900 */
[----:B------:R-:W2:Y:S01]  /*18d0*/  LDG.E R29, desc[UR6][R20.64] ;  /* 0x00000006141d7981 */ /* 0x000ea2000c1e1900 */
[C---:B------:R-:W-:Y:S02]  /*18e0*/  VIADD R17, R7.reuse, 0xfffffa00 ;  /* 0xfffffa0007117836 */ /* 0x040fe40000000000 */
[----:B------:R-:W-:Y:S02]  /*18f0*/  VIADD R19, R7, 0xfffffb00 ;  /* 0xfffffb0007137836 */ /* 0x000fe40000000000 */
[----:B------:R-:W-:-:S04]  /*1900*/  IMAD.WIDE.U32 R16, R17, 0x4, R4 ;  /* 0x0000000411107825 */ /* 0x000fc800078e0004 */
[--C-:B------:R-:W-:Y:S01]  /*1910*/  IMAD.WIDE.U32 R18, R19, 0x4, R4.reuse ;  /* 0x0000000413127825 */ /* 0x100fe200078e0004 */
[----:B------:R1:W3:Y:S04]  /*1920*/  LDG.E R13, desc[UR6][R16.64] ;  /* 0x00000006100d7981 */ /* 0x0002e8000c1e1900 */
[----:B------:R4:W3:Y:S01]  /*1930*/  LDG.E R12, desc[UR6][R18.64] ;  /* 0x00000006120c7981 */ /* 0x0008e2000c1e1900 */
[C---:B------:R-:W-:Y:S01]  /*1940*/  VIADD R22, R7.reuse, 0xfffffd00 ;  /* 0xfffffd0007167836 */ /* 0x040fe20000000000 */
[C---:B------:R-:W-:Y:S01]  /*1950*/  IADD3 R23, PT, PT, R7.reuse, -0x400, RZ ;  /* 0xfffffc0007177810 */ /* 0x040fe20007ffe0ff */
[----:B------:R-:W-:Y:S02]  /*1960*/  VIADD R26, R7, 0xfffffe00 ;  /* 0xfffffe00071a7836 */ /* 0x000fe40000000000 */
[----:B0-----:R-:W-:-:S04]  /*1970*/  IMAD.WIDE.U32 R14, R22, 0x4, R4 ;  /* 0x00000004160e7825 */ /* 0x001fc800078e0004 */
[--C-:B-1----:R-:W-:Y:S02]  /*1980*/  IMAD.WIDE.U32 R16, R26, 0x4, R4.reuse ;  /* 0x000000041a107825 */ /* 0x102fe400078e0004 */
[----:B------:R0:W5:Y:S02]  /*1990*/  LDG.E R26, desc[UR6][R14.64] ;  /* 0x000000060e1a7981 */ /* 0x000164000c1e1900 */
[C-C-:B------:R-:W-:Y:S02]  /*19a0*/  IMAD.WIDE.U32 R24, R7.reuse, 0x4, R4.reuse ;  /* 0x0000000407187825 */ /* 0x140fe400078e0004 */
[----:B------:R-:W5:Y:S02]  /*19b0*/  LDG.E R16, desc[UR6][R16.64] ;  /* 0x0000000610107981 */ /* 0x000f64000c1e1900 */
[----:B----4-:R-:W-:Y:S02]  /*19c0*/  VIADD R19, R7, 0xffffff00 ;  /* 0xffffff0007137836 */ /* 0x010fe40000000000 */
[----:B------:R-:W-:Y:S01]  /*19d0*/  IMAD.WIDE.U32 R20, R23, 0x4, R4 ;  /* 0x0000000417147825 */ /* 0x000fe200078e0004 */
[----:B------:R-:W4:Y:S03]  /*19e0*/  LDG.E R24, desc[UR6][R24.64] ;  /* 0x0000000618187981 */ /* 0x000f26000c1e1900 */
[----:B0-----:R-:W-:-:S02]  /*19f0*/  VIADD R15, R7, 0x200 ;  /* 0x00000200070f7836 */ /* 0x001fc40000000000 */
[----:B------:R-:W-:Y:S02]  /*1a00*/  VIADD R23, R7, 0x100 ;  /* 0x0000010007177836 */ /* 0x000fe40000000000 */
[--C-:B------:R-:W-:Y:S01]  /*1a10*/  IMAD.WIDE.U32 R18, R19, 0x4, R4.reuse ;  /* 0x0000000413127825 */ /* 0x100fe200078e0004 */
[----:B------:R0:W5:Y:S03]  /*1a20*/  LDG.E R25, desc[UR6][R20.64] ;  /* 0x0000000614197981 */ /* 0x000166000c1e1900 */
[----:B------:R-:W-:Y:S02]  /*1a30*/  IMAD.WIDE.U32 R22, R23, 0x4, R4 ;  /* 0x0000000417167825 */ /* 0x000fe400078e0004 */
[----:B------:R-:W4:Y:S04]  /*1a40*/  LDG.E R19, desc[UR6][R18.64] ;  /* 0x0000000612137981 */ /* 0x000f28000c1e1900 */
[----:B------:R1:W4:Y:S01]  /*1a50*/  LDG.E R23, desc[UR6][R22.64] ;  /* 0x0000000616177981 */ /* 0x000322000c1e1900 */
[----:B0-----:R-:W-:-:S04]  /*1a60*/  VIADD R21, R7, 0x300 ;  /* 0x0000030007157836 */ /* 0x001fc80000000000 */
[----:B------:R-:W-:-:S04]  /*1a70*/  IMAD.WIDE.U32 R20, R21, 0x4, R4 ;  /* 0x0000000415147825 */ /* 0x000fc800078e0004 */
[----:B-1----:R-:W-:Y:S02]  /*1a80*/  VIADD R22, R7, 0x700 ;  /* 0x0000070007167836 */ /* 0x002fe40000000000 */
[----:B------:R-:W4:Y:S01]  /*1a90*/  LDG.E R21, desc[UR6][R20.64] ;  /* 0x0000000614157981 */ /* 0x000f22000c1e1900 */
[----:B--2---:R-:W-:Y:S01]  /*1aa0*/  IADD3 R27, PT, PT, R29, R28, R27 ;  /* 0x0000001c1d1b7210 */ /* 0x004fe20007ffe01b */
[----:B------:R-:W-:Y:S01]  /*1ab0*/  IMAD.WIDE.U32 R28, R15, 0x4, R4 ;  /* 0x000000040f1c7825 */ /* 0x000fe200078e0004 */
[----:B------:R-:W-:-:S05]  /*1ac0*/  IADD3 R15, PT, PT, R7, 0x400, RZ ;  /* 0x00000400070f7810 */ /* 0x000fca0007ffe0ff */
[----:B------:R0:W2:Y:S01]  /*1ad0*/  LDG.E R28, desc[UR6][R28.64] ;  /* 0x000000061c1c7981 */ /* 0x0000a2000c1e1900 */
[----:B------:R-:W-:-:S05]  /*1ae0*/  IMAD.WIDE.U32 R14, R15, 0x4, R4 ;  /* 0x000000040f0e7825 */ /* 0x000fca00078e0004 */
[----:B------:R1:W2:Y:S01]  /*1af0*/  LDG.E R17, desc[UR6][R14.64] ;  /* 0x000000060e117981 */ /* 0x0002a2000c1e1900 */
[----:B---3--:R-:W-:Y:S01]  /*1b00*/  IADD3 R27, PT, PT, R12, R13, R27 ;  /* 0x0000000d0c1b7210 */ /* 0x008fe20007ffe01b */
[----:B0-----:R-:W-:-:S04]  /*1b10*/  VIADD R29, R7, 0x500 ;  /* 0x00000500071d7836 */ /* 0x001fc80000000000 */
[----:B------:R-:W-:-:S04]  /*1b20*/  IMAD.WIDE.U32 R12, R29, 0x4, R4 ;  /* 0x000000041d0c7825 */ /* 0x000fc800078e0004 */
[----:B-1----:R-:W-:Y:S01]  /*1b30*/  VIADD R15, R7, 0x600 ;  /* 0x00000600070f7836 */ /* 0x002fe20000000000 */
[----:B------:R0:W3:Y:S03]  /*1b40*/  LDG.E R18, desc[UR6][R12.64] ;  /* 0x000000060c127981 */ /* 0x0000e6000c1e1900 */
[----:B------:R-:W-:-:S04]  /*1b50*/  IMAD.WIDE.U32 R14, R15, 0x4, R4 ;  /* 0x000000040f0e7825 */ /* 0x000fc800078e0004 */
[----:B0-----:R-:W-:Y:S02]  /*1b60*/  IMAD.WIDE.U32 R12, R22, 0x4, R4 ;  /* 0x00000004160c7825 */ /* 0x001fe400078e0004 */
[----:B------:R-:W3:Y:S04]  /*1b70*/  LDG.E R22, desc[UR6][R14.64] ;  /* 0x000000060e167981 */ /* 0x000ee8000c1e1900 */
[----:B------:R-:W3:Y:S01]  /*1b80*/  LDG.E R20, desc[UR6][R12.64] ;  /* 0x000000060c147981 */ /* 0x000ee2000c1e1900 */
[----:B------:R-:W-:Y:S01]  /*1b90*/  VIADD R0, R0, 0x10 ;  /* 0x0000001000007836 */ /* 0x000fe20000000000 */
[----:B-----5:R-:W-:-:S04]  /*1ba0*/  IADD3 R25, PT, PT, R26, R25, R27 ;  /* 0x000000191a197210 */ /* 0x020fc80007ffe01b */
[----:B----4-:R-:W-:Y:S02]  /*1bb0*/  IADD3 R16, PT, PT, R19, R16, R25 ;  /* 0x0000001013107210 */ /* 0x010fe40007ffe019 */
[----:B------:R-:W-:Y:S02]  /*1bc0*/  ISETP.NE.AND P0, PT, R0, RZ, PT ;  /* 0x000000ff0000720c */ /* 0x000fe40003f05270 */
[----:B------:R-:W-:Y:S01]  /*1bd0*/  IADD3 R16, PT, PT, R23, R24, R16 ;  /* 0x0000001817107210 */ /* 0x000fe20007ffe010 */
[----:B------:R-:W-:Y:S02]  /*1be0*/  VIADD R11, R11, 0x1000 ;  /* 0x000010000b0b7836 */ /* 0x000fe40000000000 */
[----:B------:R-:W-:Y:S01]  /*1bf0*/  VIADD R7, R7, 0x1000 ;  /* 0x0000100007077836 */ /* 0x000fe20000000000 */
[----:B--2---:R-:W-:-:S04]  /*1c00*/  IADD3 R16, PT, PT, R21, R28, R16 ;  /* 0x0000001c15107210 */ /* 0x004fc80007ffe010 */
[----:B---3--:R-:W-:-:S04]  /*1c10*/  IADD3 R17, PT, PT, R18, R17, R16 ;  /* 0x0000001112117210 */ /* 0x008fc80007ffe010 */
[----:B------:R-:W-:Y:S01]  /*1c20*/  IADD3 R27, PT, PT, R20, R22, R17 ;  /* 0x00000016141b7210 */ /* 0x000fe20007ffe011 */
[----:B------:R-:W-:Y:S06]  /*1c30*/  @P0 BRA `(.L_x_197) ;  /* 0xfffffffc00100947 */ /* 0x000fec000383ffff */
[----:B------:R-:W-:Y:S05]  /*1c40*/  BSYNC.RECONVERGENT B3 ;  /* 0x0000000000037941 */ /* 0x000fea0003800200 */
.L_x_196:
[----:B------:R-:W-:-:S07]  /*1c50*/  IADD3 R0, PT, PT, R11, -0x800, RZ ;  /* 0xfffff8000b007810 */ /* 0x000fce0007ffe0ff */
.L_x_195:
[----:B------:R-:W-:Y:S05]  /*1c60*/  BSYNC.RECONVERGENT B2 ;  /* 0x0000000000027941 */ /* 0x000fea0003800200 */
.L_x_194:
[----:B------:R-:W-:-:S13]  /*1c70*/  ISETP.NE.AND P0, PT, R10, RZ, PT ;  /* 0x000000ff0a00720c */ /* 0x000fda0003f05270 */
[----:B------:R-:W-:Y:S05]  /*1c80*/  @!P0 BRA `(.L_x_193) ;  /* 0x0000000400148947 */ /* 0x000fea0003800000 */
[----:B------:R-:W-:Y:S01]  /*1c90*/  ISETP.GE.U32.AND P0, PT, R10, 0x8, PT ;  /* 0x000000080a00780c */ /* 0x000fe20003f06070 */
[----:B------:R-:W-:Y:S01]  /*1ca0*/  BSSY.RECONVERGENT B2, `(.L_x_198) ;  /* 0x0000021000027945 */ /* 0x000fe20003800200 */
[----:B------:R-:W-:-:S04]  /*1cb0*/  LOP3.LUT R23, R8, 0x7, RZ, 0xc0, !PT ;  /* 0x0000000708177812 */ /* 0x000fc800078ec0ff */
[----:B------:R-:W-:-:S07]  /*1cc0*/  ISETP.NE.AND P1, PT, R23, RZ, PT ;  /* 0x000000ff1700720c */ /* 0x000fce0003f25270 */
[----:B------:R-:W-:Y:S06]  /*1cd0*/  @!P0 BRA `(.L_x_199) ;  /* 0x0000000000748947 */ /* 0x000fec0003800000 */
[----:B------:R-:W-:-:S04]  /*1ce0*/  IMAD.IADD R11, R0, 0x1, R9 ;  /* 0x00000001000b7824 */ /* 0x000fc800078e0209 */
[C---:B------:R-:W-:Y:S02]  /*1cf0*/  VIADD R19, R11.reuse, 0x100 ;  /* 0x000001000b137836 */ /* 0x040fe40000000000 */
[C---:B------:R-:W-:Y:S02]  /*1d00*/  VIADD R21, R11.reuse, 0x200 ;  /* 0x000002000b157836 */ /* 0x040fe40000000000 */
[C---:B------:R-:W-:Y:S02]  /*1d10*/  VIADD R13, R11.reuse, 0x300 ;  /* 0x000003000b0d7836 */ /* 0x040fe40000000000 */
[----:B------:R-:W-:-:S04]  /*1d20*/  IMAD.WIDE.U32 R16, R11, 0x4, R4 ;  /* 0x000000040b107825 */ /* 0x000fc800078e0004 */
[--C-:B------:R-:W-:Y:S01]  /*1d30*/  IMAD.WIDE.U32 R18, R19, 0x4, R4.reuse ;  /* 0x0000000413127825 */ /* 0x100fe200078e0004 */
[----:B------:R0:W2:Y:S03]  /*1d40*/  LDG.E R22, desc[UR6][R16.64] ;  /* 0x0000000610167981 */ /* 0x0000a6000c1e1900 */
[--C-:B------:R-:W-:Y:S01]  /*1d50*/  IMAD.WIDE.U32 R20, R21, 0x4, R4.reuse ;  /* 0x0000000415147825 */ /* 0x100fe200078e0004 */
[----:B------:R1:W2:Y:S03]  /*1d60*/  LDG.E R7, desc[UR6][R18.64] ;  /* 0x0000000612077981 */ /* 0x0002a6000c1e1900 */
[C---:B------:R-:W-:Y:S02]  /*1d70*/  VIADD R15, R11.reuse, 0x400 ;  /* 0x000004000b0f7836 */ /* 0x040fe40000000000 */
[C---:B------:R-:W-:Y:S01]  /*1d80*/  VIADD R25, R11.reuse, 0x500 ;  /* 0x000005000b197836 */ /* 0x040fe20000000000 */
[----:B------:R-:W-:Y:S01]  /*1d90*/  IADD3 R29, PT, PT, R11, 0x600, RZ ;  /* 0x000006000b1d7810 */ /* 0x000fe20007ffe0ff */
[----:B------:R-:W-:Y:S01]  /*1da0*/  IMAD.WIDE.U32 R12, R13, 0x4, R4 ;  /* 0x000000040d0c7825 */ /* 0x000fe200078e0004 */
[----:B------:R-:W3:Y:S03]  /*1db0*/  LDG.E R20, desc[UR6][R20.64] ;  /* 0x0000000614147981 */ /* 0x000ee6000c1e1900 */
[----:B------:R-:W-:-:S02]  /*1dc0*/  VIADD R24, R11, 0x700 ;  /* 0x000007000b187836 */ /* 0x000fc40000000000 */
[--C-:B------:R-:W-:Y:S01]  /*1dd0*/  IMAD.WIDE.U32 R14, R15, 0x4, R4.reuse ;  /* 0x000000040f0e7825 */ /* 0x100fe200078e0004 */
[----:B------:R-:W3:Y:S03]  /*1de0*/  LDG.E R12, desc[UR6][R12.64] ;  /* 0x000000060c0c7981 */ /* 0x000ee6000c1e1900 */
[--C-:B------:R-:W-:Y:S02]  /*1df0*/  IMAD.WIDE.U32 R10, R25, 0x4, R4.reuse ;  /* 0x00000004190a7825 */ /* 0x100fe400078e0004 */
[----:B------:R-:W4:Y:S02]  /*1e00*/  LDG.E R14, desc[UR6][R14.64] ;  /* 0x000000060e0e7981 */ /* 0x000f24000c1e1900 */
[--C-:B0-----:R-:W-:Y:S02]  /*1e10*/  IMAD.WIDE.U32 R16, R29, 0x4, R4.reuse ;  /* 0x000000041d107825 */ /* 0x101fe400078e0004 */
[----:B------:R-:W4:Y:S02]  /*1e20*/  LDG.E R10, desc[UR6][R10.64] ;  /* 0x000000060a0a7981 */ /* 0x000f24000c1e1900 */
[----:B-1----:R-:W-:-:S02]  /*1e30*/  IMAD.WIDE.U32 R18, R24, 0x4, R4 ;  /* 0x0000000418127825 */ /* 0x002fc400078e0004 */
[----:B------:R-:W5:Y:S04]  /*1e40*/  LDG.E R16, desc[UR6][R16.64] ;  /* 0x0000000610107981 */ /* 0x000f68000c1e1900 */
[----:B------:R-:W5:Y:S01]  /*1e50*/  LDG.E R18, desc[UR6][R18.64] ;  /* 0x0000000612127981 */ /* 0x000f62000c1e1900 */
[----:B------:R-:W-:Y:S01]  /*1e60*/  VIADD R0, R0, 0x800 ;  /* 0x0000080000007836 */ /* 0x000fe20000000000 */
[----:B--2---:R-:W-:-:S04]  /*1e70*/  IADD3 R7, PT, PT, R7, R22, R27 ;  /* 0x0000001607077210 */ /* 0x004fc80007ffe01b */
[----:B---3--:R-:W-:-:S04]  /*1e80*/  IADD3 R7, PT, PT, R12, R20, R7 ;  /* 0x000000140c077210 */ /* 0x008fc80007ffe007 */
[----:B----4-:R-:W-:-:S04]  /*1e90*/  IADD3 R7, PT, PT, R10, R14, R7 ;  /* 0x0000000e0a077210 */ /* 0x010fc80007ffe007 */
[----:B-----5:R-:W-:-:S07]  /*1ea0*/  IADD3 R27, PT, PT, R18, R16, R7 ;  /* 0x00000010121b7210 */ /* 0x020fce0007ffe007 */
.L_x_199:
[----:B------:R-:W-:Y:S05]  /*1eb0*/  BSYNC.RECONVERGENT B2 ;  /* 0x0000000000027941 */ /* 0x000fea0003800200 */
.L_x_198:
[----:B------:R-:W-:Y:S05]  /*1ec0*/  @!P1 BRA `(.L_x_193) ;  /* 0x0000000000849947 */ /* 0x000fea0003800000 */
[----:B------:R-:W-:Y:S01]  /*1ed0*/  ISETP.GE.U32.AND P0, PT, R23, 0x4, PT ;  /* 0x000000041700780c */ /* 0x000fe20003f06070 */
[----:B------:R-:W-:Y:S01]  /*1ee0*/  BSSY.RECONVERGENT B2, `(.L_x_200) ;  /* 0x0000012000027945 */ /* 0x000fe20003800200 */
[----:B------:R-:W-:-:S11]  /*1ef0*/  LOP3.LUT P1, RZ, R8, 0x3, RZ, 0xc0, !PT ;  /* 0x0000000308ff7812 */ /* 0x000fd6000782c0ff */
[----:B------:R-:W-:Y:S05]  /*1f00*/  @!P0 BRA `(.L_x_201) ;  /* 0x00000000003c8947 */ /* 0x000fea0003800000 */
[----:B------:R-:W-:-:S04]  /*1f10*/  IMAD.IADD R7, R0, 0x1, R9 ;  /* 0x0000000100077824 */ /* 0x000fc800078e0209 */
[C---:B------:R-:W-:Y:S02]  /*1f20*/  VIADD R11, R7.reuse, 0x100 ;  /* 0x00000100070b7836 */ /* 0x040fe40000000000 */
[----:B------:R-:W-:-:S04]  /*1f30*/  IMAD.WIDE.U32 R8, R7, 0x4, R4 ;  /* 0x0000000407087825 */ /* 0x000fc800078e0004 */
[C---:B------:R-:W-:Y:S02]  /*1f40*/  VIADD R13, R7.reuse, 0x200 ;  /* 0x00000200070d7836 */ /* 0x040fe40000000000 */
[----:B------:R-:W-:Y:S01]  /*1f50*/  VIADD R15, R7, 0x300 ;  /* 0x00000300070f7836 */ /* 0x000fe20000000000 */
[----:B------:R-:W2:Y:S01]  /*1f60*/  LDG.E R8, desc[UR6][R8.64] ;  /* 0x0000000608087981 */ /* 0x000ea2000c1e1900 */
[----:B------:R-:W-:-:S04]  /*1f70*/  IMAD.WIDE.U32 R10, R11, 0x4, R4 ;  /* 0x000000040b0a7825 */ /* 0x000fc800078e0004 */
[--C-:B------:R-:W-:Y:S02]  /*1f80*/  IMAD.WIDE.U32 R12, R13, 0x4, R4.reuse ;  /* 0x000000040d0c7825 */ /* 0x100fe400078e0004 */
[----:B------:R-:W2:Y:S02]  /*1f90*/  LDG.E R10, desc[UR6][R10.64] ;  /* 0x000000060a0a7981 */ /* 0x000ea4000c1e1900 */
[----:B------:R-:W-:Y:S02]  /*1fa0*/  IMAD.WIDE.U32 R14, R15, 0x4, R4 ;  /* 0x000000040f0e7825 */ /* 0x000fe400078e0004 */
[----:B------:R-:W3:Y:S04]  /*1fb0*/  LDG.E R12, desc[UR6][R12.64] ;  /* 0x000000060c0c7981 */ /* 0x000ee8000c1e1900 */
[----:B------:R-:W3:Y:S01]  /*1fc0*/  LDG.E R14, desc[UR6][R14.64] ;  /* 0x000000060e0e7981 */ /* 0x000ee2000c1e1900 */
[----:B------:R-:W-:-:S02]  /*1fd0*/  IADD3 R0, PT, PT, R0, 0x400, RZ ;  /* 0x0000040000007810 */ /* 0x000fc40007ffe0ff */
[----:B--2---:R-:W-:-:S04]  /*1fe0*/  IADD3 R27, PT, PT, R10, R8, R27 ;  /* 0x000000080a1b7210 */ /* 0x004fc80007ffe01b */
[----:B---3--:R-:W-:-:S07]  /*1ff0*/  IADD3 R27, PT, PT, R14, R12, R27 ;  /* 0x0000000c0e1b7210 */ /* 0x008fce0007ffe01b */
.L_x_201:
[----:B------:R-:W-:Y:S05]  /*2000*/  BSYNC.RECONVERGENT B2 ;  /* 0x0000000000027941 */ /* 0x000fea0003800200 */
.L_x_200:
[----:B------:R-:W-:Y:S05]  /*2010*/  @!P1 BRA `(.L_x_193) ;  /* 0x0000000000309947 */ /* 0x000fea0003800000 */
[----:B------:R-:W-:Y:S01]  /*2020*/  LOP3.LUT R6, R6, 0xffff, RZ, 0xc0, !PT ;  /* 0x0000ffff06067812 */ /* 0x000fe200078ec0ff */
[----:B------:R-:W-:-:S03]  /*2030*/  IMAD.IADD R9, R0, 0x1, R2 ;  /* 0x0000000100097824 */ /* 0x000fc600078e0202 */
[----:B------:R-:W-:-:S04]  /*2040*/  LEA.HI R6, R6, 0x1, RZ, 0x18 ;  /* 0x0000000106067811 */ /* 0x000fc800078fc0ff */
[----:B------:R-:W-:-:S05]  /*2050*/  LOP3.LUT R6, R6, 0x3, RZ, 0xc0, !PT ;  /* 0x0000000306067812 */ /* 0x000fca00078ec0ff */
[----:B------:R-:W-:-:S07]  /*2060*/  IMAD.MOV R0, RZ, RZ, -R6 ;  /* 0x000000ffff007224 */ /* 0x000fce00078e0a06 */
.L_x_202:
[----:B------:R-:W-:-:S06]  /*2070*/  IMAD.WIDE.U32 R6, R9, 0x4, R4 ;  /* 0x0000000409067825 */ /* 0x000fcc00078e0004 */
[----:B------:R-:W2:Y:S01]  /*2080*/  LDG.E R6, desc[UR6][R6.64] ;  /* 0x0000000606067981 */ /* 0x000ea2000c1e1900 */
[----:B------:R-:W-:Y:S02]  /*2090*/  VIADD R0, R0, 0x1 ;  /* 0x0000000100007836 */ /* 0x000fe40000000000 */
[----:B------:R-:W-:-:S03]  /*20a0*/  VIADD R9, R9, 0x100 ;  /* 0x0000010009097836 */ /* 0x000fc60000000000 */
[----:B------:R-:W-:Y:S01]  /*20b0*/  ISETP.NE.AND P0, PT, R0, RZ, PT ;  /* 0x000000ff0000720c */ /* 0x000fe20003f05270 */
[----:B--2---:R-:W-:-:S12]  /*20c0*/  IMAD.IADD R27, R6, 0x1, R27 ;  /* 0x00000001061b7824 */ /* 0x004fd800078e021b */
[----:B------:R-:W-:Y:S05]  /*20d0*/  @P0 BRA `(.L_x_202) ;  /* 0xfffffffc00e40947 */ /* 0x000fea000383ffff */
.L_x_193:
[----:B------:R-:W-:Y:S05]  /*20e0*/  BSYNC.RECONVERGENT B1 ;  /* 0x0000000000017941 */ /* 0x000fea0003800200 */
.L_x_190:
[----:B------:R-:W0:Y:S01]  /*20f0*/  S2R R9, SR_LANEID ;  /* 0x0000000000097919 */ /* 0x000e220000000000 */
[----:B------:R-:W1:Y:S01]  /*2100*/  SHFL.DOWN PT, R0, R27, 0x1, 0x1f ;  /* 0x08201f001b007f89 */ /* 0x000e6200000e0000 */
[----:B------:R-:W2:Y:S01]  /*2110*/  S2R R8, SR_TID.X ;  /* 0x0000000000087919 */ /* 0x000ea20000002100 */
[C---:B0-----:R-:W-:Y:S02]  /*2120*/  ISETP.GT.AND P0, PT, R9.reuse, 0x1e, PT ;  /* 0x0000001e0900780c */ /* 0x041fe40003f04270 */
[C---:B------:R-:W-:Y:S02]  /*2130*/  ISETP.NE.AND P1, PT, R9.reuse, RZ, PT ;  /* 0x000000ff0900720c */ /* 0x040fe40003f25270 */
[----:B-1----:R-:W-:Y:S02]  /*2140*/  SEL R0, R0, RZ, !P0 ;  /* 0x000000ff00007207 */ /* 0x002fe40004000000 */
[----:B------:R-:W-:-:S03]  /*2150*/  ISETP.GT.AND P0, PT, R9, 0x1d, PT ;  /* 0x0000001d0900780c */ /* 0x000fc60003f04270 */
[----:B------:R-:W-:-:S05]  /*2160*/  IMAD.IADD R0, R0, 0x1, R27 ;  /* 0x0000000100007824 */ /* 0x000fca00078e021b */
[----:B------:R-:W0:Y:S01]  /*2170*/  SHFL.DOWN PT, R2, R0, 0x2, 0x1f ;  /* 0x08401f0000027f89 */ /* 0x000e2200000e0000 */
[----:B------:R-:W1:Y:S01]  /*2180*/  @!P1 S2R R6, SR_CgaCtaId ;  /* 0x0000000000069919 */ /* 0x000e620000008800 */
[----:B0-----:R-:W-:Y:S02]  /*2190*/  SEL R5, R2, RZ, !P0 ;  /* 0x000000ff02057207 */ /* 0x001fe40004000000 */
[----:B------:R-:W-:Y:S02]  /*21a0*/  ISETP.GT.AND P0, PT, R9, 0x1b, PT ;  /* 0x0000001b0900780c */ /* 0x000fe40003f04270 */
[----:B------:R-:W-:-:S05]  /*21b0*/  IADD3 R5, PT, PT, R0, R5, RZ ;  /* 0x0000000500057210 */ /* 0x000fca0007ffe0ff */
[----:B------:R-:W0:Y:S02]  /*21c0*/  SHFL.DOWN PT, R2, R5, 0x4, 0x1f ;  /* 0x08801f0005027f89 */ /* 0x000e2400000e0000 */
[----:B0-----:R-:W-:Y:S02]  /*21d0*/  SEL R2, R2, RZ, !P0 ;  /* 0x000000ff02027207 */ /* 0x001fe40004000000 */
[----:B------:R-:W-:-:S03]  /*21e0*/  ISETP.GT.AND P0, PT, R9, 0x17, PT ;  /* 0x000000170900780c */ /* 0x000fc60003f04270 */
[----:B------:R-:W-:Y:S01]  /*21f0*/  IMAD.IADD R2, R5, 0x1, R2 ;  /* 0x0000000105027824 */ /* 0x000fe200078e0202 */
[----:B------:R-:W-:-:S04]  /*2200*/  @!P1 MOV R5, 0x400 ;  /* 0x0000040000059802 */ /* 0x000fc80000000f00 */
[----:B------:R-:W0:Y:S01]  /*2210*/  SHFL.DOWN PT, R4, R2, 0x8, 0x1f ;  /* 0x09001f0002047f89 */ /* 0x000e2200000e0000 */
[----:B-1----:R-:W-:Y:S02]  /*2220*/  @!P1 LEA R5, R6, R5, 0x18 ;  /* 0x0000000506059211 */ /* 0x002fe400078ec0ff */
[----:B0-----:R-:W-:Y:S02]  /*2230*/  SEL R7, R4, RZ, !P0 ;  /* 0x000000ff04077207 */ /* 0x001fe40004000000 */
[----:B------:R-:W-:Y:S02]  /*2240*/  ISETP.GT.AND P0, PT, R9, 0xf, PT ;  /* 0x0000000f0900780c */ /* 0x000fe40003f04270 */
[----:B--2---:R-:W-:Y:S01]  /*2250*/  @!P1 SHF.R.U32.HI R4, RZ, 0x3, R8 ;  /* 0x00000003ff049819 */ /* 0x004fe20000011608 */
[----:B------:R-:W-:-:S03]  /*2260*/  IMAD.IADD R7, R2, 0x1, R7 ;  /* 0x0000000102077824 */ /* 0x000fc600078e0207 */
[----:B------:R-:W-:Y:S02]  /*2270*/  @!P1 LOP3.LUT R4, R4, 0x7c, RZ, 0xc0, !PT ;  /* 0x0000007c04049812 */ /* 0x000fe400078ec0ff */
[----:B------:R-:W0:Y:S03]  /*2280*/  SHFL.DOWN PT, R0, R7, 0x10, 0x1f ;  /* 0x0a001f0007007f89 */ /* 0x000e2600000e0000 */
[----:B------:R-:W-:Y:S01]  /*2290*/  @!P1 IMAD.IADD R4, R4, 0x1, R5 ;  /* 0x0000000104049824 */ /* 0x000fe200078e0205 */
        /* <DEDUP_REMOVED lines=15> */
[----:B------:R-:W-:-:S07]  /*2390*/  IMAD.IADD R11, R0, 0x1, R9 ;  /* 0x00000001000b7824 */ /* 0x000fce00078e0209 */
.L_x_189:
[----:B------:R-:W-:Y:S05]  /*23a0*/  BSYNC.RECONVERGENT B0 ;  /* 0x0000000000007941 */ /* 0x000fea0003800200 */
.L_x_173:
[----:B------:R-:W-:Y:S05]  /*23b0*/  @P0 EXIT ;  /* 0x000000000000094d */ /* 0x000fea0003800000 */
[----:B---3--:R-:W3:Y:S02]  /*23c0*/  LDC.64 R4, c[0x0][0x388] ;  /* 0x0000e200ff047b82 */ /* 0x008ee40000000a00 */
[----:B---3--:R-:W-:-:S05]  /*23d0*/  IMAD.WIDE.U32 R2, R3, 0x4, R4 ;  /* 0x0000000403027825 */ /* 0x008fca00078e0004 */
[----:B------:R-:W-:Y:S01]  /*23e0*/  STG.E desc[UR6][R2.64], R11 ;  /* 0x0000000b02007986 */ /* 0x000fe2000c101906 */
[----:B------:R-:W-:Y:S05]  /*23f0*/  EXIT ;  /* 0x000000000000794d */ /* 0x000fea0003800000 */
.L_x_203:
        /* <DEDUP_REMOVED lines=16> */
.L_x_243:


//--------------------- .text._ZN3cub18CUB_300001_SM_10006detail6reduce28DeviceReduceSingleTileKernelINS2_10policy_hubIijN4cuda3std3__44plusIiEEE10Policy1000EN6thrust24THRUST_300001_SM_1000_NS6detail15normal_iteratorINSD_10device_ptrIiEEEEPijS9_iiNS7_10__identityEEEvT0_T1_T2_T3_T4_T6_ --------------------------
	.section	.text._ZN3cub18CUB_300001_SM_10006detail6reduce28DeviceReduceSingleTileKernelINS2_10policy_hubIijN4cuda3std3__44plusIiEEE10Policy1000EN6thrust24THRUST_300001_SM_1000_NS6detail15normal_iteratorINSD_10device_ptrIiEEEEPijS9_iiNS7_10__identityEEEvT0_T1_T2_T3_T4_T6_,"ax",@progbits
	.align	128
        .global         _ZN3cub18CUB_300001_SM_10006detail6reduce28DeviceReduceSingleTileKernelINS2_10policy_hubIijN4cuda3std3__44plusIiEEE10Policy1000EN6thrust24THRUST_300001_SM_1000_NS6detail15normal_iteratorINSD_10device_ptrIiEEEEPijS9_iiNS7_10__identityEEEvT0_T1_T2_T3_T4_T6_
        .type           _ZN3cub18CUB_300001_SM_10006detail6reduce28DeviceReduceSingleTileKernelINS2_10policy_hubIijN4cuda3std3__44plusIiEEE10Policy1000EN6thrust24THRUST_300001_SM_1000_NS6detail15normal_iteratorINSD_10device_ptrIiEEEEPijS9_iiNS7_10__identityEEEvT0_T1_T2_T3_T4_T6_,@function
        .size           _ZN3cub18CUB_300001_SM_10006detail6reduce28DeviceReduceSingleTileKernelINS2_10policy_hubIijN4cuda3std3__44plusIiEEE10Policy1000EN6thrust24THRUST_300001_SM_1000_NS6detail15normal_iteratorINSD_10device_ptrIiEEEEPijS9_iiNS7_10__identityEEEvT0_T1_T2_T3_T4_T6_,(.L_x_244 - _ZN3cub18CUB_300001_SM_10006detail6reduce28DeviceReduceSingleTileKernelINS2_10policy_hubIijN4cuda3std3__44plusIiEEE10Policy1000EN6thrust24THRUST_300001_SM_1000_NS6detail15normal_iteratorINSD_10device_ptrIiEEEEPijS9_iiNS7_10__identityEEEvT0_T1_T2_T3_T4_T6_)
        .other          _ZN3cub18CUB_300001_SM_10006detail6reduce28DeviceReduceSingleTileKernelINS2_10policy_hubIijN4cuda3std3__44plusIiEEE10Policy1000EN6thrust24THRUST_300001_SM_1000_NS6detail15normal_iteratorINSD_10device_ptrIiEEEEPijS9_iiNS7_10__identityEEEvT0_T1_T2_T3_T4_T6_,@"STO_CUDA_ENTRY STV_DEFAULT"
_ZN3cub18CUB_300001_SM_10006detail6reduce28DeviceReduceSingleTileKernelINS2_10policy_hubIijN4cuda3std3__44plusIiEEE10Policy1000EN6thrust24THRUST_300001_SM_1000_NS6detail15normal_iteratorINSD_10device_ptrIiEEEEPijS9_iiNS7_10__identityEEEvT0_T1_T2_T3_T4_T6_:
.text._ZN3cub18CUB_300001_SM_10006detail6reduce28DeviceReduceSingleTileKernelINS2_10policy_hubIijN4cuda3std3__44plusIiEEE10Policy1000EN6thrust24THRUST_300001_SM_1000_NS6detail15normal_iteratorINSD_10device_ptrIiEEEEPijS9_iiNS7_10__identityEEEvT0_T1_T2_T3_T4_T6_:
        /* <DEDUP_REMOVED lines=13> */
.L_x_204:
[----:B------:R-:W-:Y:S01]  /*00d0*/  ISETP.GT.U32.AND P0, PT, R2, 0xfff, PT ;  /* 0x00000fff0200780c */ /* 0x000fe20003f04070 */
[----:B------:R-:W-:-:S12]  /*00e0*/  BSSY.RECONVERGENT B0, `(.L_x_205) ;  /* 0x00001e7000007945 */ /* 0x000fd80003800200 */
        /* <DEDUP_REMOVED lines=11> */
.L_x_208:
[----:B------:R-:W-:Y:S05]  /*01a0*/  BSYNC.RECONVERGENT B1 ;  /* 0x0000000000017941 */ /* 0x000fea0003800200 */
.L_x_207:
        /* <DEDUP_REMOVED lines=17> */
.L_x_213:
        /* <DEDUP_REMOVED lines=31> */
.L_x_212:
[----:B------:R-:W-:Y:S05]  /*04b0*/  BSYNC.RECONVERGENT B2 ;  /* 0x0000000000027941 */ /* 0x000fea0003800200 */
.L_x_211:
[----:B------:R-:W-:Y:S05]  /*04c0*/  @!P0 BRA `(.L_x_210) ;  /* 0x0000000000c88947 */ /* 0x000fea0003800000 */
[----:B------:R-:W-:Y:S01]  /*04d0*/  ISETP.GE.U32.AND P0, PT, R21, 0x8, PT ;  /* 0x000000081500780c */ /* 0x000fe20003f06070 */
[----:B------:R-:W-:Y:S01]  /*04e0*/  BSSY.RECONVERGENT B2, `(.L_x_214) ;  /* 0x0000013000027945 */ /* 0x000fe20003800200 */
[----:B------:R-:W-:-:S04]  /*04f0*/  LOP3.LUT R16, R4, 0x7, RZ, 0xc0, !PT ;  /* 0x0000000704107812 */ /* 0x000fc800078ec0ff */
[----:B------:R-:W-:-:S07]  /*0500*/  ISETP.NE.AND P1, PT, R16, RZ, PT ;  /* 0x000000ff1000720c */ /* 0x000fce0003f25270 */
[----:B------:R-:W-:Y:S06]  /*0510*/  @!P0 BRA `(.L_x_215) ;  /* 0x00000000003c8947 */ /* 0x000fec0003800000 */
[----:B------:R-:W0:Y:S02]  /*0520*/  LDC.64 R6, c[0x0][0x380] ;  /* 0x0000e000ff067b82 */ /* 0x000e240000000a00 */
[----:B0-----:R-:W-:-:S05]  /*0530*/  IMAD.WIDE.U32 R6, R5, 0x4, R6 ;  /* 0x0000000405067825 */ /* 0x001fca00078e0006 */
        /* <DEDUP_REMOVED lines=13> */
.L_x_215:
[----:B------:R-:W-:Y:S05]  /*0610*/  BSYNC.RECONVERGENT B2 ;  /* 0x0000000000027941 */ /* 0x000fea0003800200 */
.L_x_214:
        /* <DEDUP_REMOVED lines=11> */
[----:B------:R-:W3:Y:S01]  /*06d0*/  LDG.E R10, desc[UR6][R6.64+0xc00] ;  /* 0x000c0006060a7981 */ /* 0x000ee2000c1e1900 */
[----:B------:R-:W-:Y:S01]  /*06e0*/  VIADD R5, R5, 0x400 ;  /* 0x0000040005057836 */ /* 0x000fe20000000000 */
[----:B--2--5:R-:W-:-:S04]  /*06f0*/  IADD3 R0, PT, PT, R4, R9, R0 ;  /* 0x0000000904007210 */ /* 0x024fc80007ffe000 */
[----:B---3--:R-:W-:-:S07]  /*0700*/  IADD3 R0, PT, PT, R10, R11, R0 ;  /* 0x0000000b0a007210 */ /* 0x008fce0007ffe000 */
.L_x_217:
[----:B------:R-:W-:Y:S05]  /*0710*/  BSYNC.RECONVERGENT B2 ;  /* 0x0000000000027941 */ /* 0x000fea0003800200 */
.L_x_216:
[----:B------:R-:W-:Y:S05]  /*0720*/  @!P1 BRA `(.L_x_210) ;  /* 0x0000000000309947 */ /* 0x000fea0003800000 */
[----:B------:R-:W0:Y:S02]  /*0730*/  LDC.64 R6, c[0x0][0x380] ;  /* 0x0000e000ff067b82 */ /* 0x000e240000000a00 */
[----:B0-----:R-:W-:-:S04]  /*0740*/  IMAD.WIDE.U32 R4, R5, 0x4, R6 ;  /* 0x0000000405047825 */ /* 0x001fc800078e0006 */
[----:B------:R-:W-:Y:S02]  /*0750*/  IMAD.MOV R6, RZ, RZ, -R8 ;  /* 0x000000ffff067224 */ /* 0x000fe400078e0a08 */
[----:B------:R-:W-:-:S07]  /*0760*/  IMAD.MOV.U32 R7, RZ, RZ, R5 ;  /* 0x000000ffff077224 */ /* 0x000fce00078e0005 */
.L_x_218:
[----:B------:R-:W-:-:S06]  /*0770*/  IMAD.MOV.U32 R5, RZ, RZ, R7 ;  /* 0x000000ffff057224 */ /* 0x000fcc00078e0007 */
[----:B------:R0:W2:Y:S01]  /*0780*/  LDG.E R5, desc[UR6][R4.64] ;  /* 0x0000000604057981 */ /* 0x0000a2000c1e1900 */
[----:B------:R-:W-:-:S05]  /*0790*/  VIADD R6, R6, 0x1 ;  /* 0x0000000106067836 */ /* 0x000fca0000000000 */
[----:B------:R-:W-:Y:S02]  /*07a0*/  ISETP.NE.AND P0, PT, R6, RZ, PT ;  /* 0x000000ff0600720c */ /* 0x000fe40003f05270 */
[----:B0-----:R-:W-:-:S05]  /*07b0*/  IADD3 R4, P1, PT, R4, 0x400, RZ ;  /* 0x0000040004047810 */ /* 0x001fca0007f3e0ff */
[----:B------:R-:W-:Y:S02]  /*07c0*/  IMAD.X R7, RZ, RZ, R7, P1 ;  /* 0x000000ffff077224 */ /* 0x000fe400008e0607 */
[----:B--2--5:R-:W-:-:S04]  /*07d0*/  IMAD.IADD R0, R5, 0x1, R0 ;  /* 0x0000000105007824 */ /* 0x024fc800078e0200 */
[----:B------:R-:W-:Y:S05]  /*07e0*/  @P0 BRA `(.L_x_218) ;  /* 0xfffffffc00e00947 */ /* 0x000fea000383ffff */
.L_x_210:
[----:B------:R-:W-:Y:S05]  /*07f0*/  BSYNC.RECONVERGENT B1 ;  /* 0x0000000000017941 */ /* 0x000fea0003800200 */
.L_x_209:
[----:B------:R-:W-:-:S13]  /*0800*/  ISETP.GE.U32.AND P0, PT, R2, 0x100, PT ;  /* 0x000001000200780c */ /* 0x000fda0003f06070 */
        /* <DEDUP_REMOVED lines=38> */
[----:B-1----:R-:W1:Y:S01]  /*0a70*/  LDS.64 R2, [UR4+0x20] ;  /* 0x00002004ff027984 */ /* 0x002e620008000a00 */
[----:B0-----:R-:W-:-:S04]  /*0a80*/  IADD3 R0, PT, PT, R4, R0, R9 ;  /* 0x0000000004007210 */ /* 0x001fc80007ffe009 */
[----:B------:R-:W-:-:S04]  /*0a90*/  IADD3 R0, PT, PT, R6, R0, R5 ;  /* 0x0000000006007210 */ /* 0x000fc80007ffe005 */
[----:B-1----:R-:W-:-:S05]  /*0aa0*/  IADD3 R0, PT, PT, R2, R0, R7 ;  /* 0x0000000002007210 */ /* 0x002fca0007ffe007 */
[----:B------:R-:W-:Y:S01]  /*0ab0*/  IMAD.IADD R9, R0, 0x1, R3 ;  /* 0x0000000100097824 */ /* 0x000fe200078e0203 */
[----:B------:R-:W-:Y:S06]  /*0ac0*/  BRA `(.L_x_220) ;  /* 0x0000001400207947 */ /* 0x000fec0003800000 */
.L_x_219:
[----:B------:R-:W-:Y:S01]  /*0ad0*/  LOP3.LUT R4, R3, 0x3e0, RZ, 0xc0, !PT ;  /* 0x000003e003047812 */ /* 0x000fe200078ec0ff */
[----:B------:R-:W1:Y:S03]  /*0ae0*/  S2R R10, SR_LANEID ;  /* 0x00000000000a7919 */ /* 0x000e660000000000 */
[----:B0-----:R-:W-:Y:S01]  /*0af0*/  LOP3.LUT R7, RZ, R4, RZ, 0x33, !PT ;  /* 0x00000004ff077212 */ /* 0x001fe200078e33ff */
[----:B------:R-:W-:-:S04]  /*0b00*/  VIADD R5, R4, 0x20 ;  /* 0x0000002004057836 */ /* 0x000fc80000000000 */
[----:B------:R-:W-:Y:S01]  /*0b10*/  IMAD.IADD R7, R7, 0x1, R2 ;  /* 0x0000000107077824 */ /* 0x000fe200078e0202 */
[----:B------:R-:W-:-:S04]  /*0b20*/  ISETP.GT.U32.AND P0, PT, R5, R2, PT ;  /* 0x000000020500720c */ /* 0x000fc80003f04070 */
        /* <DEDUP_REMOVED lines=40> */
[----:B------:R-:W-:Y:S01]  /*0db0*/  ISETP.GT.U32.AND P3, PT, R2, 0x80, PT ;  /* 0x000000800200780c */ /* 0x000fe20003f64070 */
[----:B-1----:R-:W-:-:S09]  /*0dc0*/  ULEA UR4, UR5, UR4, 0x18 ;  /* 0x0000000405047291 */ /* 0x002fd2000f8ec0ff */
[----:B------:R-:W1:Y:S04]  /*0dd0*/  LDS.128 R4, [UR4+0x10] ;  /* 0x00001004ff047984 */ /* 0x000e680008000c00 */
[----:B------:R-:W2:Y:S04]  /*0de0*/  LDS R0, [UR4+0xc] ;  /* 0x00000c04ff007984 */ /* 0x000ea80008000800 */
[----:B------:R-:W3:Y:S01]  /*0df0*/  LDS.64 R10, [UR4+0x20] ;  /* 0x00002004ff0a7984 */ /* 0x000ee20008000a00 */
[----:B-1----:R-:W-:Y:S02]  /*0e00*/  SEL R4, R4, RZ, P2 ;  /* 0x000000ff04047207 */ /* 0x002fe40001000000 */
[----:B------:R-:W-:-:S02]  /*0e10*/  ISETP.GT.U32.AND P2, PT, R2, 0x60, PT ;  /* 0x000000600200780c */ /* 0x000fc40003f44070 */
[----:B--2---:R-:W-:Y:S02]  /*0e20*/  SEL R0, R0, RZ, P1 ;  /* 0x000000ff00007207 */ /* 0x004fe40000800000 */
        /* <DEDUP_REMOVED lines=8> */
[----:B---3--:R-:W-:Y:S02]  /*0eb0*/  SEL R10, R10, RZ, P2 ;  /* 0x000000ff0a0a7207 */ /* 0x008fe40001000000 */
[----:B------:R-:W-:Y:S02]  /*0ec0*/  SEL R11, R11, RZ, P3 ;  /* 0x000000ff0b0b7207 */ /* 0x000fe40001800000 */
[----:B------:R-:W-:-:S05]  /*0ed0*/  IADD3 R0, PT, PT, R10, R0, R7 ;  /* 0x000000000a007210 */ /* 0x000fca0007ffe007 */
[----:B0-----:R-:W-:Y:S01]  /*0ee0*/  IMAD.IADD R9, R0, 0x1, R11 ;  /* 0x0000000100097824 */ /* 0x001fe200078e020b */
[----:B------:R-:W-:Y:S06]  /*0ef0*/  BRA `(.L_x_220) ;  /* 0x0000001000147947 */ /* 0x000fec0003800000 */
.L_x_206:
[----:B------:R-:W0:Y:S01]  /*0f00*/  S2R R0, SR_TID.X ;  /* 0x0000000000007919 */ /* 0x000e220000002100 */
[----:B------:R-:W1:Y:S02]  /*0f10*/  LDCU.64 UR4, c[0x0][0x380] ;  /* 0x00007000ff0477ac */ /* 0x000e640008000a00 */
[----:B-1----:R-:W-:Y:S02]  /*0f20*/  IMAD.U32 R12, RZ, RZ, UR4 ;  /* 0x00000004ff0c7e24 */ /* 0x002fe4000f8e00ff */
[----:B------:R-:W-:Y:S02]  /*0f30*/  IMAD.U32 R13, RZ, RZ, UR5 ;  /* 0x00000005ff0d7e24 */ /* 0x000fe4000f8e00ff */
        /* <DEDUP_REMOVED lines=17> */
[----:B------:R-:W-:Y:S01]  /*1050*/  UMOV UR4, 0x1000 ;  /* 0x0000100000047882 */ /* 0x000fe20000000000 */
[----:B--2---:R-:W-:-:S04]  /*1060*/  IADD3 R3, PT, PT, R7, R6, R3 ;  /* 0x0000000607037210 */ /* 0x004fc80007ffe003 */
[----:B---3--:R-:W-:-:S04]  /*1070*/  IADD3 R3, PT, PT, R9, R8, R3 ;  /* 0x0000000809037210 */ /* 0x008fc80007ffe003 */
[----:B----4-:R-:W-:-:S04]  /*1080*/  IADD3 R3, PT, PT, R11, R10, R3 ;  /* 0x0000000a0b037210 */ /* 0x010fc80007ffe003 */
[----:B-----5:R-:W-:-:S04]  /*1090*/  IADD3 R3, PT, PT, R15, R14, R3 ;  /* 0x0000000e0f037210 */ /* 0x020fc80007ffe003 */
[----:B------:R-:W-:Y:S01]  /*10a0*/  IADD3 R16, PT, PT, R17, R16, R3 ;  /* 0x0000001011107210 */ /* 0x000fe20007ffe003 */
[----:B------:R-:W-:-:S05]  /*10b0*/  VIADD R3, R2, 0xfffff000 ;  /* 0xfffff00002037836 */ /* 0x000fca0000000000 */
[----:B------:R-:W-:Y:S02]  /*10c0*/  ISETP.GE.U32.AND P0, PT, R3, 0x1000, PT ;  /* 0x000010000300780c */ /* 0x000fe40003f06070 */
[----:B------:R-:W-:-:S04]  /*10d0*/  IADD3 R16, PT, PT, R19, R18, R16 ;  /* 0x0000001213107210 */ /* 0x000fc80007ffe010 */
[----:B------:R-:W-:-:S05]  /*10e0*/  IADD3 R21, PT, PT, R21, R20, R16 ;  /* 0x0000001415157210 */ /* 0x000fca0007ffe010 */
[----:B------:R-:W-:Y:S02]  /*10f0*/  IMAD.IADD R7, R22, 0x1, R21 ;  /* 0x0000000116077824 */ /* 0x000fe400078e0215 */
[----:B------:R-:W-:Y:S05]  /*1100*/  @!P0 BRA `(.L_x_221) ;  /* 0x00000000008c8947 */ /* 0x000fea0003800000 */
[----:B------:R-:W0:Y:S01]  /*1110*/  LDC R2, c[0x0][0x390] ;  /* 0x0000e400ff027b82 */ /* 0x000e220000000800 */
[----:B------:R-:W-:-:S07]  /*1120*/  UMOV UR4, 0x1000 ;  /* 0x0000100000047882 */ /* 0x000fce0000000000 */
[----:B------:R-:W1:Y:S02]  /*1130*/  LDC.64 R12, c[0x0][0x380] ;  /* 0x0000e000ff0c7b82 */ /* 0x000e640000000a00 */
.L_x_223:
[----:B------:R-:W-:-:S04]  /*1140*/  VIADD R5, R0, UR4 ;  /* 0x0000000400057c36 */ /* 0x000fc80008000000 */
        /* <DEDUP_REMOVED lines=17> */
[----:B--2---:R-:W-:Y:S01]  /*1260*/  IADD3 R16, PT, PT, R18, R16, R7 ;  /* 0x0000001012107210 */ /* 0x004fe20007ffe007 */
[----:B0-----:R-:W-:-:S05]  /*1270*/  VIADD R7, R2, -UR4 ;  /* 0x8000000402077c36 */ /* 0x001fca0008000000 */
[----:B------:R-:W-:Y:S02]  /*1280*/  ISETP.GE.U32.AND P0, PT, R7, 0x1000, PT ;  /* 0x000010000700780c */ /* 0x000fe40003f06070 */
        /* <DEDUP_REMOVED lines=8> */
[----:B------:R-:W-:-:S06]  /*1310*/  UIADD3 UR4, UPT, UPT, UR4, 0x1000, URZ ;  /* 0x0000100004047890 */ /* 0x000fcc000fffe0ff */
[----:B------:R-:W-:-:S13]  /*1320*/  ISETP.LT.U32.AND P0, PT, R3, UR4, PT ;  /* 0x0000000403007c0c */ /* 0x000fda000bf01070 */
[----:B------:R-:W-:Y:S05]  /*1330*/  @!P0 BRA `(.L_x_223) ;  /* 0xfffffffc00808947 */ /* 0x000fea000383ffff */
.L_x_221:
[----:B------:R-:W-:Y:S01]  /*1340*/  VIADD R3, R2, -UR4 ;  /* 0x8000000402037c36 */ /* 0x000fe20008000000 */
[----:B------:R-:W-:Y:S04]  /*1350*/  BSSY.RECONVERGENT B1, `(.L_x_222) ;  /* 0x0000095000017945 */ /* 0x000fe80003800200 */
[----:B------:R-:W-:-:S04]  /*1360*/  ISETP.GE.AND P0, PT, R0, R3, PT ;  /* 0x000000030000720c */ /* 0x000fc80003f06270 */
[----:B------:R-:W-:-:S13]  /*1370*/  ISETP.LE.U32.OR P0, PT, R2, UR4, P0 ;  /* 0x0000000402007c0c */ /* 0x000fda0008703470 */
[----:B------:R-:W-:Y:S05]  /*1380*/  @P0 BRA `(.L_x_224) ;  /* 0x0000000800440947 */ /* 0x000fea0003800000 */
[----:B------:R-:W-:Y:S01]  /*1390*/  LOP3.LUT R3, RZ, R0, RZ, 0x33, !PT ;  /* 0x00000000ff037212 */ /* 0x000fe200078e33ff */
[----:B------:R-:W-:Y:S01]  /*13a0*/  BSSY.RECONVERGENT B2, `(.L_x_225) ;  /* 0x000004a000027945 */ /* 0x000fe20003800200 */
[----:B------:R-:W-:Y:S02]  /*13b0*/  IMAD.MOV.U32 R5, RZ, RZ, R0 ;  /* 0x000000ffff057224 */ /* 0x000fe400078e0000 */
[----:B------:R-:W-:-:S04]  /*13c0*/  IADD3 R3, PT, PT, R2, -UR4, R3 ;  /* 0x8000000402037c10 */ /* 0x000fc8000fffe003 */
[C---:B------:R-:W-:Y:S02]  /*13d0*/  ISETP.GE.U32.AND P0, PT, R3.reuse, 0xf00, PT ;  /* 0x00000f000300780c */ /* 0x040fe40003f06070 */
[----:B------:R-:W-:-:S04]  /*13e0*/  LEA.HI R3, R3, 0x1, RZ, 0x18 ;  /* 0x0000000103037811 */ /* 0x000fc800078fc0ff */
[----:B------:R-:W-:-:S07]  /*13f0*/  LOP3.LUT R4, R3, 0xf, RZ, 0xc0, !PT ;  /* 0x0000000f03047812 */ /* 0x000fce00078ec0ff */
[----:B------:R-:W-:Y:S05]  /*1400*/  @!P0 BRA `(.L_x_226) ;  /* 0x00000004000c8947 */ /* 0x000fea0003800000 */
[----:B------:R-:W-:Y:S01]  /*1410*/  LOP3.LUT R6, R3, 0x1fffff0, RZ, 0xc0, !PT ;  /* 0x01fffff003067812 */ /* 0x000fe200078ec0ff */
[----:B------:R-:W-:Y:S01]  /*1420*/  BSSY.RECONVERGENT B3, `(.L_x_227) ;  /* 0x0000040000037945 */ /* 0x000fe20003800200 */
[C---:B------:R-:W-:Y:S01]  /*1430*/  LOP3.LUT R5, R0.reuse, 0x800, RZ, 0xfc, !PT ;  /* 0x0000080000057812 */ /* 0x040fe200078efcff */
[----:B------:R-:W-:Y:S02]  /*1440*/  VIADD R2, R0, UR4 ;  /* 0x0000000400027c36 */ /* 0x000fe40008000000 */
[----:B------:R-:W-:-:S07]  /*1450*/  IMAD.MOV R6, RZ, RZ, -R6 ;  /* 0x000000ffff067224 */ /* 0x000fce00078e0a06 */
.L_x_228:
[----:B------:R-:W-:-:S04]  /*1460*/  IMAD.WIDE.U32 R26, R2, 0x4, R12 ;  /* 0x00000004021a7825 */ /* 0x000fc800078e000c */
[C---:B------:R-:W-:Y:S02]  /*1470*/  VIADD R9, R2.reuse, 0x100 ;  /* 0x0000010002097836 */ /* 0x040fe40000000000 */
[----:B------:R-:W-:Y:S01]  /*1480*/  VIADD R15, R2, 0x400 ;  /* 0x00000400020f7836 */ /* 0x000fe20000000000 */
[----:B------:R0:W2:Y:S01]  /*1490*/  LDG.E R26, desc[UR6][R26.64] ;  /* 0x000000061a1a7981 */ /* 0x0000a2000c1e1900 */
[----:B------:R-:W-:-:S04]  /*14a0*/  IMAD.WIDE.U32 R8, R9, 0x4, R12 ;  /* 0x0000000409087825 */ /* 0x000fc800078e000c */
[C---:B------:R-:W-:Y:S01]  /*14b0*/  VIADD R17, R2.reuse, 0x200 ;  /* 0x0000020002117836 */ /* 0x040fe20000000000 */
[----:B------:R1:W2:Y:S01]  /*14c0*/  LDG.E R25, desc[UR6][R8.64] ;  /* 0x0000000608197981 */ /* 0x0002a2000c1e1900 */
[C---:B------:R-:W-:Y:S02]  /*14d0*/  VIADD R11, R2.reuse, 0x300 ;  /* 0x00000300020b7836 */ /* 0x040fe40000000000 */
[----:B0-----:R-:W-:Y:S02]  /*14e0*/  VIADD R27, R2, 0x700 ;  /* 0x00000700021b7836 */ /* 0x001fe40000000000 */
[----:B------:R-:W-:-:S04]  /*14f0*/  IMAD.WIDE.U32 R14, R15, 0x4, R12 ;  /* 0x000000040f0e7825 */ /* 0x000fc800078e000c */
[--C-:B------:R-:W-:Y:S01]  /*1500*/  IMAD.WIDE.U32 R16, R17, 0x4, R12.reuse ;  /* 0x0000000411107825 */ /* 0x100fe200078e000c */
[----:B------:R0:W3:Y:S03]  /*1510*/  LDG.E R22, desc[UR6][R14.64] ;  /* 0x000000060e167981 */ /* 0x0000e6000c1e1900 */
[----:B------:R-:W-:Y:S01]  /*1520*/  VIADD R29, R2, 0x500 ;  /* 0x00000500021d7836 */ /* 0x000fe20000000000 */
[----:B------:R-:W4:Y:S01]  /*1530*/  LDG.E R24, desc[UR6][R16.64] ;  /* 0x0000000610187981 */ /* 0x000f22000c1e1900 */
[----:B------:R-:W-:-:S04]  /*1540*/  IMAD.WIDE.U32 R10, R11, 0x4, R12 ;  /* 0x000000040b0a7825 */ /* 0x000fc800078e000c */
[--C-:B-1----:R-:W-:Y:S01]  /*1550*/  IMAD.WIDE.U32 R8, R27, 0x4, R12.reuse ;  /* 0x000000041b087825 */ /* 0x102fe200078e000c */
[----:B------:R-:W4:Y:S03]  /*1560*/  LDG.E R23, desc[UR6][R10.64] ;  /* 0x000000060a177981 */ /* 0x000f26000c1e1900 */
[----:B------:R-:W-:Y:S02]  /*1570*/  VIADD R27, R2, 0x900 ;  /* 0x00000900021b7836 */ /* 0x000fe40000000000 */
[----:B------:R-:W-:-:S04]  /*1580*/  IMAD.WIDE.U32 R28, R29, 0x4, R12 ;  /* 0x000000041d1c7825 */ /* 0x000fc800078e000c */
[C---:B------:R-:W-:Y:S01]  /*1590*/  VIADD R19, R2.reuse, 0x600 ;  /* 0x0000060002137836 */ /* 0x040fe20000000000 */
[----:B------:R1:W5:Y:S01]  /*15a0*/  LDG.E R11, desc[UR6][R8.64] ;  /* 0x00000006080b7981 */ /* 0x000362000c1e1900 */
[C---:B0-----:R-:W-:Y:S02]  /*15b0*/  VIADD R15, R2.reuse, 0xa00 ;  /* 0x00000a00020f7836 */ /* 0x041fe40000000000 */
[----:B------:R-:W-:Y:S01]  /*15c0*/  VIADD R20, R2, 0x800 ;  /* 0x0000080002147836 */ /* 0x000fe20000000000 */
[----:B------:R0:W3:Y:S01]  /*15d0*/  LDG.E R21, desc[UR6][R28.64] ;  /* 0x000000061c157981 */ /* 0x0000e2000c1e1900 */
[----:B------:R-:W-:-:S04]  /*15e0*/  IMAD.WIDE.U32 R18, R19, 0x4, R12 ;  /* 0x0000000413127825 */ /* 0x000fc800078e000c */
[----:B-1----:R-:W-:-:S04]  /*15f0*/  IMAD.WIDE.U32 R8, R27, 0x4, R12 ;  /* 0x000000041b087825 */ /* 0x002fc800078e000c */
[--C-:B------:R-:W-:Y:S02]  /*1600*/  IMAD.WIDE.U32 R14, R15, 0x4, R12.reuse ;  /* 0x000000040f0e7825 */ /* 0x100fe400078e000c */
[----:B------:R-:W5:Y:S02]  /*1610*/  LDG.E R9, desc[UR6][R8.64] ;  /* 0x0000000608097981 */ /* 0x000f64000c1e1900 */
[--C-:B------:R-:W-:Y:S02]  /*1620*/  IMAD.WIDE.U32 R16, R20, 0x4, R12.reuse ;  /* 0x0000000414107825 */ /* 0x100fe400078e000c */
[----:B------:R1:W5:Y:S02]  /*1630*/  LDG.E R20, desc[UR6][R18.64] ;  /* 0x0000000612147981 */ /* 0x000364000c1e1900 */
[C---:B0-----:R-:W-:Y:S02]  /*1640*/  VIADD R29, R2.reuse, 0xb00 ;  /* 0x00000b00021d7836 */ /* 0x041fe40000000000 */
[----:B------:R-:W-:Y:S01]  /*1650*/  VIADD R27, R2, 0xc00 ;  /* 0x00000c00021b7836 */ /* 0x000fe20000000000 */
[----:B------:R0:W5:Y:S01]  /*1660*/  LDG.E R10, desc[UR6][R16.64] ;  /* 0x00000006100a7981 */ /* 0x000162000c1e1900 */
[----:B------:R-:W-:-:S03]  /*1670*/  IMAD.WIDE.U32 R28, R29, 0x4, R12 ;  /* 0x000000041d1c7825 */ /* 0x000fc600078e000c */
[----:B------:R0:W5:Y:S01]  /*1680*/  LDG.E R8, desc[UR6][R14.64] ;  /* 0x000000060e087981 */ /* 0x000162000c1e1900 */
[C---:B-1----:R-:W-:Y:S02]  /*1690*/  VIADD R19, R2.reuse, 0xe00 ;  /* 0x00000e0002137836 */ /* 0x042fe40000000000 */
[C---:B------:R-:W-:Y:S02]  /*16a0*/  VIADD R18, R2.reuse, 0xf00 ;  /* 0x00000f0002127836 */ /* 0x040fe40000000000 */
[----:B0-----:R-:W-:Y:S02]  /*16b0*/  IMAD.WIDE.U32 R16, R27, 0x4, R12 ;  /* 0x000000041b107825 */ /* 0x001fe400078e000c */
[----:B------:R-:W5:Y:S02]  /*16c0*/  LDG.E R27, desc[UR6][R28.64] ;  /* 0x000000061c1b7981 */ /* 0x000f64000c1e1900 */
[----:B------:R-:W-:-:S04]  /*16d0*/  VIADD R15, R2, 0xd00 ;  /* 0x00000d00020f7836 */ /* 0x000fc80000000000 */
[--C-:B------:R-:W-:Y:S01]  /*16e0*/  IMAD.WIDE.U32 R14, R15, 0x4, R12.reuse ;  /* 0x000000040f0e7825 */ /* 0x100fe200078e000c */
[----:B------:R0:W5:Y:S05]  /*16f0*/  LDG.E R28, desc[UR6][R16.64] ;  /* 0x00000006101c7981 */ /* 0x00016a000c1e1900 */
[----:B------:R-:W5:Y:S01]  /*1700*/  LDG.E R15, desc[UR6][R14.64] ;  /* 0x000000060e0f7981 */ /* 0x000f62000c1e1900 */
[----:B0-----:R-:W-:-:S04]  /*1710*/  IMAD.WIDE.U32 R16, R19, 0x4, R12 ;  /* 0x0000000413107825 */ /* 0x001fc800078e000c */
[----:B------:R-:W-:Y:S02]  /*1720*/  IMAD.WIDE.U32 R18, R18, 0x4, R12 ;  /* 0x0000000412127825 */ /* 0x000fe400078e000c */
[----:B------:R-:W5:Y:S04]  /*1730*/  LDG.E R16, desc[UR6][R16.64] ;  /* 0x0000000610107981 */ /* 0x000f68000c1e1900 */
[----:B------:R-:W5:Y:S01]  /*1740*/  LDG.E R19, desc[UR6][R18.64] ;  /* 0x0000000612137981 */ /* 0x000f62000c1e1900 */
[----:B------:R-:W-:-:S05]  /*1750*/  VIADD R6, R6, 0x10 ;  /* 0x0000001006067836 */ /* 0x000fca0000000000 */
[----:B------:R-:W-:Y:S01]  /*1760*/  ISETP.NE.AND P0, PT, R6, RZ, PT ;  /* 0x000000ff0600720c */ /* 0x000fe20003f05270 */
[----:B------:R-:W-:Y:S02]  /*1770*/  VIADD R5, R5, 0x1000 ;  /* 0x0000100005057836 */ /* 0x000fe40000000000 */
[----:B------:R-:W-:Y:S01]  /*1780*/  VIADD R2, R2, 0x1000 ;  /* 0x0000100002027836 */ /* 0x000fe20000000000 */
[----:B--2---:R-:W-:-:S04]  /*1790*/  IADD3 R25, PT, PT, R25, R26, R7 ;  /* 0x0000001a19197210 */ /* 0x004fc80007ffe007 */
[----:B----4-:R-:W-:-:S04]  /*17a0*/  IADD3 R23, PT, PT, R23, R24, R25 ;  /* 0x0000001817177210 */ /* 0x010fc80007ffe019 */
[----:B---3--:R-:W-:-:S04]  /*17b0*/  IADD3 R21, PT, PT, R21, R22, R23 ;  /* 0x0000001615157210 */ /* 0x008fc80007ffe017 */
[----:B-----5:R-:W-:-:S04]  /*17c0*/  IADD3 R11, PT, PT, R11, R20, R21 ;  /* 0x000000140b0b7210 */ /* 0x020fc80007ffe015 */
[----:B------:R-:W-:-:S04]  /*17d0*/  IADD3 R9, PT, PT, R9, R10, R11 ;  /* 0x0000000a09097210 */ /* 0x000fc80007ffe00b */
[----:B------:R-:W-:-:S04]  /*17e0*/  IADD3 R8, PT, PT, R27, R8, R9 ;  /* 0x000000081b087210 */ /* 0x000fc80007ffe009 */
[----:B------:R-:W-:-:S04]  /*17f0*/  IADD3 R8, PT, PT, R15, R28, R8 ;  /* 0x0000001c0f087210 */ /* 0x000fc80007ffe008 */
[----:B------:R-:W-:Y:S01]  /*1800*/  IADD3 R7, PT, PT, R19, R16, R8 ;  /* 0x0000001013077210 */ /* 0x000fe20007ffe008 */
[----:B------:R-:W-:Y:S06]  /*1810*/  @P0 BRA `(.L_x_228) ;  /* 0xfffffffc00100947 */ /* 0x000fec000383ffff */
[----:B------:R-:W-:Y:S05]  /*1820*/  BSYNC.RECONVERGENT B3 ;  /* 0x0000000000037941 */ /* 0x000fea0003800200 */
.L_x_227:
[----:B------:R-:W-:-:S07]  /*1830*/  VIADD R5, R5, 0xfffff800 ;  /* 0xfffff80005057836 */ /* 0x000fce0000000000 */
.L_x_226:
[----:B------:R-:W-:Y:S05]  /*1840*/  BSYNC.RECONVERGENT B2 ;  /* 0x0000000000027941 */ /* 0x000fea0003800200 */
.L_x_225:
[----:B------:R-:W-:-:S13]  /*1850*/  ISETP.NE.AND P0, PT, R4, RZ, PT ;  /* 0x000000ff0400720c */ /* 0x000fda0003f05270 */
[----:B------:R-:W-:Y:S05]  /*1860*/  @!P0 BRA `(.L_x_224) ;  /* 0x00000004000c8947 */ /* 0x000fea0003800000 */
[----:B------:R-:W-:Y:S01]  /*1870*/  ISETP.GE.U32.AND P0, PT, R4, 0x8, PT ;  /* 0x000000080400780c */ /* 0x000fe20003f06070 */
[----:B------:R-:W-:Y:S01]  /*1880*/  BSSY.RECONVERGENT B2, `(.L_x_229) ;  /* 0x0000021000027945 */ /* 0x000fe20003800200 */
[----:B------:R-:W-:-:S04]  /*1890*/  LOP3.LUT R24, R3, 0x7, RZ, 0xc0, !PT ;  /* 0x0000000703187812 */ /* 0x000fc800078ec0ff */
[----:B------:R-:W-:-:S07]  /*18a0*/  ISETP.NE.AND P1, PT, R24, RZ, PT ;  /* 0x000000ff1800720c */ /* 0x000fce0003f25270 */
[----:B------:R-:W-:Y:S06]  /*18b0*/  @!P0 BRA `(.L_x_230) ;  /* 0x0000000000748947 */ /* 0x000fec0003800000 */
[----:B------:R-:W-:-:S04]  /*18c0*/  VIADD R9, R5, UR4 ;  /* 0x0000000405097c36 */ /* 0x000fc80008000000 */
[C---:B------:R-:W-:Y:S02]  /*18d0*/  VIADD R21, R9.reuse, 0x100 ;  /* 0x0000010009157836 */ /* 0x040fe40000000000 */
[C---:B------:R-:W-:Y:S02]  /*18e0*/  VIADD R11, R9.reuse, 0x300 ;  /* 0x00000300090b7836 */ /* 0x040fe40000000000 */
[C---:B------:R-:W-:Y:S02]  /*18f0*/  VIADD R23, R9.reuse, 0x200 ;  /* 0x0000020009177836 */ /* 0x040fe40000000000 */
[----:B------:R-:W-:-:S04]  /*1900*/  IMAD.WIDE.U32 R16, R9, 0x4, R12 ;  /* 0x0000000409107825 */ /* 0x000fc800078e000c */
[--C-:B------:R-:W-:Y:S01]  /*1910*/  IMAD.WIDE.U32 R20, R21, 0x4, R12.reuse ;  /* 0x0000000415147825 */ /* 0x100fe200078e000c */
[----:B------:R0:W2:Y:S03]  /*1920*/  LDG.E R2, desc[UR6][R16.64] ;  /* 0x0000000610027981 */ /* 0x0000a6000c1e1900 */
[C---:B------:R-:W-:Y:S01]  /*1930*/  VIADD R15, R9.reuse, 0x400 ;  /* 0x00000400090f7836 */ /* 0x040fe20000000000 */
[----:B------:R-:W2:Y:S01]  /*1940*/  LDG.E R4, desc[UR6][R20.64] ;  /* 0x0000000614047981 */ /* 0x000ea2000c1e1900 */
[----:B------:R-:W-:Y:S02]  /*1950*/  VIADD R19, R9, 0x500 ;  /* 0x0000050009137836 */ /* 0x000fe40000000000 */
[----:B------:R-:W-:-:S04]  /*1960*/  IMAD.WIDE.U32 R10, R11, 0x4, R12 ;  /* 0x000000040b0a7825 */ /* 0x000fc800078e000c */
[--C-:B------:R-:W-:Y:S02]  /*1970*/  IMAD.WIDE.U32 R22, R23, 0x4, R12.reuse ;  /* 0x0000000417167825 */ /* 0x100fe400078e000c */
[----:B------:R-:W3:Y:S02]  /*1980*/  LDG.E R10, desc[UR6][R10.64] ;  /* 0x000000060a0a7981 */ /* 0x000ee4000c1e1900 */
[C---:B------:R-:W-:Y:S02]  /*1990*/  VIADD R25, R9.reuse, 0x600 ;  /* 0x0000060009197836 */ /* 0x040fe40000000000 */
[----:B------:R-:W-:Y:S01]  /*19a0*/  VIADD R27, R9, 0x700 ;  /* 0x00000700091b7836 */ /* 0x000fe20000000000 */
[----:B------:R-:W3:Y:S01]  /*19b0*/  LDG.E R6, desc[UR6][R22.64] ;  /* 0x0000000616067981 */ /* 0x000ee2000c1e1900 */
[----:B------:R-:W-:-:S04]  /*19c0*/  IMAD.WIDE.U32 R14, R15, 0x4, R12 ;  /* 0x000000040f0e7825 */ /* 0x000fc800078e000c */
[--C-:B------:R-:W-:Y:S02]  /*19d0*/  IMAD.WIDE.U32 R8, R19, 0x4, R12.reuse ;  /* 0x0000000413087825 */ /* 0x100fe400078e000c */
[----:B------:R-:W4:Y:S02]  /*19e0*/  LDG.E R15, desc[UR6][R14.64] ;  /* 0x000000060e0f7981 */ /* 0x000f24000c1e1900 */
[--C-:B------:R-:W-:Y:S02]  /*19f0*/  IMAD.WIDE.U32 R18, R25, 0x4, R12.reuse ;  /* 0x0000000419127825 */ /* 0x100fe400078e000c */
[----:B------:R-:W4:Y:S02]  /*1a00*/  LDG.E R8, desc[UR6][R8.64] ;  /* 0x0000000608087981 */ /* 0x000f24000c1e1900 */
[----:B0-----:R-:W-:Y:S02]  /*1a10*/  IMAD.WIDE.U32 R16, R27, 0x4, R12 ;  /* 0x000000041b107825 */ /* 0x001fe400078e000c */
[----:B------:R-:W5:Y:S04]  /*1a20*/  LDG.E R19, desc[UR6][R18.64] ;  /* 0x0000000612137981 */ /* 0x000f68000c1e1900 */
[----:B------:R-:W5:Y:S01]  /*1a30*/  LDG.E R16, desc[UR6][R16.64] ;  /* 0x0000000610107981 */ /* 0x000f62000c1e1900 */
[----:B------:R-:W-:Y:S01]  /*1a40*/  VIADD R5, R5, 0x800 ;  /* 0x0000080005057836 */ /* 0x000fe20000000000 */
[----:B--2---:R-:W-:-:S04]  /*1a50*/  IADD3 R7, PT, PT, R4, R2, R7 ;  /* 0x0000000204077210 */ /* 0x004fc80007ffe007 */
[----:B---3--:R-:W-:-:S04]  /*1a60*/  IADD3 R6, PT, PT, R10, R6, R7 ;  /* 0x000000060a067210 */ /* 0x008fc80007ffe007 */
[----:B----4-:R-:W-:-:S04]  /*1a70*/  IADD3 R6, PT, PT, R8, R15, R6 ;  /* 0x0000000f08067210 */ /* 0x010fc80007ffe006 */
[----:B-----5:R-:W-:-:S07]  /*1a80*/  IADD3 R7, PT, PT, R16, R19, R6 ;  /* 0x0000001310077210 */ /* 0x020fce0007ffe006 */
.L_x_230:
[----:B------:R-:W-:Y:S05]  /*1a90*/  BSYNC.RECONVERGENT B2 ;  /* 0x0000000000027941 */ /* 0x000fea0003800200 */
.L_x_229:
        /* <DEDUP_REMOVED lines=18> */
[----:B------:R-:W-:Y:S01]  /*1bc0*/  VIADD R5, R5, 0x400 ;  /* 0x0000040005057836 */ /* 0x000fe20000000000 */
[----:B--2---:R-:W-:-:S04]  /*1bd0*/  IADD3 R7, PT, PT, R8, R2, R7 ;  /* 0x0000000208077210 */ /* 0x004fc80007ffe007 */
[----:B---3--:R-:W-:-:S07]  /*1be0*/  IADD3 R7, PT, PT, R14, R10, R7 ;  /* 0x0000000a0e077210 */ /* 0x008fce0007ffe007 */
.L_x_232:
[----:B------:R-:W-:Y:S05]  /*1bf0*/  BSYNC.RECONVERGENT B2 ;  /* 0x0000000000027941 */ /* 0x000fea0003800200 */
.L_x_231:
[----:B------:R-:W-:Y:S05]  /*1c00*/  @!P1 BRA `(.L_x_224) ;  /* 0x0000000000249947 */ /* 0x000fea0003800000 */
[----:B------:R-:W-:Y:S02]  /*1c10*/  VIADD R5, R5, UR4 ;  /* 0x0000000405057c36 */ /* 0x000fe40008000000 */
[----:B------:R-:W-:-:S07]  /*1c20*/  IMAD.MOV R4, RZ, RZ, -R4 ;  /* 0x000000ffff047224 */ /* 0x000fce00078e0a04 */
.L_x_233:
[----:B------:R-:W-:-:S06]  /*1c30*/  IMAD.WIDE.U32 R2, R5, 0x4, R12 ;  /* 0x0000000405027825 */ /* 0x000fcc00078e000c */
[----:B------:R-:W2:Y:S01]  /*1c40*/  LDG.E R2, desc[UR6][R2.64] ;  /* 0x0000000602027981 */ /* 0x000ea2000c1e1900 */
[----:B------:R-:W-:Y:S02]  /*1c50*/  VIADD R4, R4, 0x1 ;  /* 0x0000000104047836 */ /* 0x000fe40000000000 */
[----:B------:R-:W-:-:S03]  /*1c60*/  VIADD R5, R5, 0x100 ;  /* 0x0000010005057836 */ /* 0x000fc60000000000 */
[----:B------:R-:W-:Y:S01]  /*1c70*/  ISETP.NE.AND P0, PT, R4, RZ, PT ;  /* 0x000000ff0400720c */ /* 0x000fe20003f05270 */
[----:B--2---:R-:W-:-:S12]  /*1c80*/  IMAD.IADD R7, R2, 0x1, R7 ;  /* 0x0000000102077824 */ /* 0x004fd800078e0207 */
[----:B------:R-:W-:Y:S05]  /*1c90*/  @P0 BRA `(.L_x_233) ;  /* 0xfffffffc00e40947 */ /* 0x000fea000383ffff */
.L_x_224:
[----:B------:R-:W-:Y:S05]  /*1ca0*/  BSYNC.RECONVERGENT B1 ;  /* 0x0000000000017941 */ /* 0x000fea0003800200 */
.L_x_222:
        /* <DEDUP_REMOVED lines=36> */
[----:B--2---:R-:W0:Y:S04]  /*1ef0*/  LDS.128 R4, [UR4+0x10] ;  /* 0x00001004ff047984 */ /* 0x004e280008000c00 */
[----:B------:R-:W1:Y:S01]  /*1f00*/  LDS.64 R2, [UR4+0x20] ;  /* 0x00002004ff027984 */ /* 0x000e620008000a00 */
[----:B0-----:R-:W-:-:S04]  /*1f10*/  IADD3 R0, PT, PT, R4, R0, R9 ;  /* 0x0000000004007210 */ /* 0x001fc80007ffe009 */
[----:B------:R-:W-:-:S04]  /*1f20*/  IADD3 R0, PT, PT, R6, R0, R5 ;  /* 0x0000000006007210 */ /* 0x000fc80007ffe005 */
[----:B-1----:R-:W-:-:S05]  /*1f30*/  IADD3 R0, PT, PT, R2, R0, R7 ;  /* 0x0000000002007210 */ /* 0x002fca0007ffe007 */
[----:B------:R-:W-:-:S07]  /*1f40*/  IMAD.IADD R9, R0, 0x1, R3 ;  /* 0x0000000100097824 */ /* 0x000fce00078e0203 */
.L_x_220:
[----:B------:R-:W-:Y:S05]  /*1f50*/  BSYNC.RECONVERGENT B0 ;  /* 0x0000000000007941 */ /* 0x000fea0003800200 */
.L_x_205:
[----:B------:R-:W-:Y:S05]  /*1f60*/  @P0 EXIT ;  /* 0x000000000000094d */ /* 0x000fea0003800000 */
[----:B-1----:R-:W1:Y:S01]  /*1f70*/  LDC.64 R2, c[0x0][0x388] ;  /* 0x0000e200ff027b82 */ /* 0x002e620000000a00 */
[----:B------:R-:W0:Y:S02]  /*1f80*/  LDCU UR4, c[0x0][0x398] ;  /* 0x00007300ff0477ac */ /* 0x000e240008000800 */
[----:B0-2---:R-:W-:-:S05]  /*1f90*/  VIADD R9, R9, UR4 ;  /* 0x0000000409097c36 */ /* 0x005fca0008000000 */
[----:B-1----:R-:W-:Y:S01]  /*1fa0*/  STG.E desc[UR6][R2.64], R9 ;  /* 0x0000000902007986 */ /* 0x002fe2000c101906 */
[----:B------:R-:W-:Y:S05]  /*1fb0*/  EXIT ;  /* 0x000000000000794d */ /* 0x000fea0003800000 */
.L_x_234:
        /* <DEDUP_REMOVED lines=12> */
.L_x_244:


//--------------------- .text._ZN3cub18CUB_300001_SM_10006detail11EmptyKernelIvEEvv --------------------------
	.section	.text._ZN3cub18CUB_300001_SM_10006detail11EmptyKernelIvEEvv,"ax",@progbits
	.align	128
        .global         _ZN3cub18CUB_300001_SM_10006detail11EmptyKernelIvEEvv
        .type           _ZN3cub18CUB_300001_SM_10006detail11EmptyKernelIvEEvv,@function
        .size           _ZN3cub18CUB_300001_SM_10006detail11EmptyKernelIvEEvv,(.L_x_245 - _ZN3cub18CUB_300001_SM_10006detail11EmptyKernelIvEEvv)
        .other          _ZN3cub18CUB_300001_SM_10006detail11EmptyKernelIvEEvv,@"STO_CUDA_ENTRY STV_DEFAULT"
_ZN3cub18CUB_300001_SM_10006detail11EmptyKernelIvEEvv:
.text._ZN3cub18CUB_300001_SM_10006detail11EmptyKernelIvEEvv:
[----:B------:R-:W-:Y:S01]  /*0000*/  LDC R1, c[0x0][0x37c] ;  /* 0x0000df00ff017b82 */ /* 0x000fe20000000800 */
[----:B------:R-:W-:Y:S05]  /*0010*/  EXIT ;  /* 0x000000000000794d */ /* 0x000fea0003800000 */
.L_x_235:
        /* <DEDUP_REMOVED lines=14> */
.L_x_245:


//--------------------- .text._Z6reducePiS_       --------------------------
	.section	.text._Z6reducePiS_,"ax",@progbits
	.align	128
        .global         _Z6reducePiS_
        .type           _Z6reducePiS_,@function
        .size           _Z6reducePiS_,(.L_x_246 - _Z6reducePiS_)
        .other          _Z6reducePiS_,@"STO_CUDA_ENTRY STV_DEFAULT"
_Z6reducePiS_:
.text._Z6reducePiS_:
[----:B------:R-:W-:Y:S01]  /*0000*/  LDC R1, c[0x0][0x37c] ;  /* 0x0000df00ff017b82 */ /* 0x000fe20000000800 */
[----:B------:R-:W0:Y:S07]  /*0010*/  S2R R6, SR_TID.X ;  /* 0x0000000000067919 */ /* 0x000e2e0000002100 */
[----:B------:R-:W1:Y:S01]  /*0020*/  LDC.64 R2, c[0x0][0x380] ;  /* 0x0000e000ff027b82 */ /* 0x000e620000000a00 */
[----:B------:R-:W0:Y:S01]  /*0030*/  LDCU UR8, c[0x0][0x360] ;  /* 0x00006c00ff0877ac */ /* 0x000e220008000800 */
[----:B------:R-:W0:Y:S01]  /*0040*/  S2R R7, SR_CTAID.X ;  /* 0x0000000000077919 */ /* 0x000e220000002500 */
[----:B------:R-:W2:Y:S01]  /*0050*/  LDCU.64 UR6, c[0x0][0x358] ;  /* 0x00006b00ff0677ac */ /* 0x000ea20008000a00 */
[----:B0-----:R-:W-:-:S04]  /*0060*/  IMAD R5, R7, UR8, R6 ;  /* 0x0000000807057c24 */ /* 0x001fc8000f8e0206 */
[----:B-1----:R-:W-:-:S06]  /*0070*/  IMAD.WIDE.U32 R2, R5, 0x4, R2 ;  /* 0x0000000405027825 */ /* 0x002fcc00078e0002 */
[----:B--2---:R-:W2:Y:S01]  /*0080*/  LDG.E R2, desc[UR6][R2.64] ;  /* 0x0000000602027981 */ /* 0x004ea2000c1e1900 */
[----:B------:R-:W0:Y:S01]  /*0090*/  S2UR UR5, SR_CgaCtaId ;  /* 0x00000000000579c3 */ /* 0x000e220000008800 */
[----:B------:R-:W-:Y:S01]  /*00a0*/  UMOV UR4, 0x400 ;  /* 0x0000040000047882 */ /* 0x000fe20000000000 */
[----:B------:R-:W-:Y:S01]  /*00b0*/  UISETP.GE.U32.AND UP0, UPT, UR8, 0x2, UPT ;  /* 0x000000020800788c */ /* 0x000fe2000bf06070 */
[----:B------:R-:W-:Y:S01]  /*00c0*/  ISETP.NE.AND P0, PT, R6, RZ, PT ;  /* 0x000000ff0600720c */ /* 0x000fe20003f05270 */
[----:B0-----:R-:W-:-:S06]  /*00d0*/  ULEA UR4, UR5, UR4, 0x18 ;  /* 0x0000000405047291 */ /* 0x001fcc000f8ec0ff */
[----:B------:R-:W-:-:S05]  /*00e0*/  LEA R5, R6, UR4, 0x2 ;  /* 0x0000000406057c11 */ /* 0x000fca000f8e10ff */
[----:B--2---:R0:W-:Y:S01]  /*00f0*/  STS [R5], R2 ;  /* 0x0000000205007388 */ /* 0x0041e20000000800 */
[----:B------:R-:W-:Y:S06]  /*0100*/  BAR.SYNC.DEFER_BLOCKING 0x0 ;  /* 0x0000000000007b1d */ /* 0x000fec0000010000 */
[----:B------:R-:W-:Y:S05]  /*0110*/  BRA.U !UP0, `(.L_x_236) ;  /* 0x0000000108307547 */ /* 0x000fea000b800000 */
[----:B------:R-:W-:-:S07]  /*0120*/  IMAD.U32 R0, RZ, RZ, UR8 ;  /* 0x00000008ff007e24 */ /* 0x000fce000f8e00ff */
.L_x_237:
[----:B------:R-:W-:-:S04]  /*0130*/  SHF.R.U32.HI R8, RZ, 0x1, R0 ;  /* 0x00000001ff087819 */ /* 0x000fc80000011600 */
[----:B------:R-:W-:-:S13]  /*0140*/  ISETP.GE.U32.AND P1, PT, R6, R8, PT ;  /* 0x000000080600720c */ /* 0x000fda0003f26070 */
[----:B0-----:R-:W-:Y:S01]  /*0150*/  @!P1 IMAD R2, R8, 0x4, R5 ;  /* 0x0000000408029824 */ /* 0x001fe200078e0205 */
[----:B------:R-:W-:Y:S05]  /*0160*/  @!P1 LDS R3, [R5] ;  /* 0x0000000005039984 */ /* 0x000fea0000000800 */
[----:B------:R-:W0:Y:S02]  /*0170*/  @!P1 LDS R2, [R2] ;  /* 0x0000000002029984 */ /* 0x000e240000000800 */
[----:B0-----:R-:W-:-:S05]  /*0180*/  @!P1 IADD3 R4, PT, PT, R2, R3, RZ ;  /* 0x0000000302049210 */ /* 0x001fca0007ffe0ff */
[----:B------:R1:W-:Y:S01]  /*0190*/  @!P1 STS [R5], R4 ;  /* 0x0000000405009388 */ /* 0x0003e20000000800 */
[----:B------:R-:W-:Y:S01]  /*01a0*/  BAR.SYNC.DEFER_BLOCKING 0x0 ;  /* 0x0000000000007b1d */ /* 0x000fe20000010000 */
[----:B------:R-:W-:Y:S01]  /*01b0*/  ISETP.GT.U32.AND P1, PT, R0, 0x3, PT ;  /* 0x000000030000780c */ /* 0x000fe20003f24070 */
[----:B------:R-:W-:-:S12]  /*01c0*/  IMAD.MOV.U32 R0, RZ, RZ, R8 ;  /* 0x000000ffff007224 */ /* 0x000fd800078e0008 */
[----:B-1----:R-:W-:Y:S05]  /*01d0*/  @P1 BRA `(.L_x_237) ;  /* 0xfffffffc00d41947 */ /* 0x002fea000383ffff */
.L_x_236:
[----:B------:R-:W-:Y:S05]  /*01e0*/  @P0 EXIT ;  /* 0x000000000000094d */ /* 0x000fea0003800000 */
[----:B------:R-:W1:Y:S01]  /*01f0*/  S2UR UR5, SR_CgaCtaId ;  /* 0x00000000000579c3 */ /* 0x000e620000008800 */
[----:B------:R-:W-:-:S07]  /*0200*/  UMOV UR4, 0x400 ;  /* 0x0000040000047882 */ /* 0x000fce0000000000 */
[----:B0-----:R-:W0:Y:S01]  /*0210*/  LDC.64 R2, c[0x0][0x388] ;  /* 0x0000e200ff027b82 */ /* 0x001e220000000a00 */
[----:B-1----:R-:W-:Y:S01]  /*0220*/  ULEA UR4, UR5, UR4, 0x18 ;  /* 0x0000000405047291 */ /* 0x002fe2000f8ec0ff */
[----:B0-----:R-:W-:-:S08]  /*0230*/  IMAD.WIDE.U32 R2, R7, 0x4, R2 ;  /* 0x0000000407027825 */ /* 0x001fd000078e0002 */
[----:B------:R-:W0:Y:S04]  /*0240*/  LDS R5, [UR4] ;  /* 0x00000004ff057984 */ /* 0x000e280008000800 */
[----:B0-----:R-:W-:Y:S01]  /*0250*/  STG.E desc[UR6][R2.64], R5 ;  /* 0x0000000502007986 */ /* 0x001fe2000c101906 */
[----:B------:R-:W-:Y:S05]  /*0260*/  EXIT ;  /* 0x000000000000794d */ /* 0x000fea0003800000 */
.L_x_238:
        /* <DEDUP_REMOVED lines=9> */
.L_x_246:


//--------------------- .nv.shared._ZN3cub18CUB_300001_SM_10006detail6reduce28DeviceReduceSingleTileKernelINS2_10policy_hubIiyN4cuda3std3__44plusIiEEE10Policy1000EPiSC_iS9_iiNS7_10__identityEEEvT0_T1_T2_T3_T4_T6_ --------------------------
	.section	.nv.shared._ZN3cub18CUB_300001_SM_10006detail6reduce28DeviceReduceSingleTileKernelINS2_10policy_hubIiyN4cuda3std3__44plusIiEEE10Policy1000EPiSC_iS9_iiNS7_10__identityEEEvT0_T1_T2_T3_T4_T6_,"aw",@nobits
	.sectionflags	@""
	.align	4
.nv.shared._ZN3cub18CUB_300001_SM_10006detail6reduce28DeviceReduceSingleTileKernelINS2_10policy_hubIiyN4cuda3std3__44plusIiEEE10Policy1000EPiSC_iS9_iiNS7_10__identityEEEvT0_T1_T2_T3_T4_T6_:
	.zero		1068


//--------------------- .nv.shared.reserved.0     --------------------------
	.section	.nv.shared.reserved.0,"aw",@nobits
	.weak		__nv_reservedSMEM_offset_0_alias
	.size		__nv_reservedSMEM_offset_0_alias, 0, 64
	.other		__nv_reservedSMEM_offset_0_alias,@"STO_CUDA_RESERVED_SHARED STV_DEFAULT"
__nv_reservedSMEM_offset_0_alias:
	.zero		0
	.zero		64


//--------------------- .nv.global                --------------------------
	.section	.nv.global,"aw",@nobits
.nv.global:
	.type		_ZN34_INTERNAL_949eacb7_4_k_cu_005f6f416thrust24THRUST_300001_SM_1000_NS3seqE,@object
	.size		_ZN34_INTERNAL_949eacb7_4_k_cu_005f6f416thrust24THRUST_300001_SM_1000_NS3seqE,(_ZN34_INTERNAL_949eacb7_4_k_cu_005f6f414cuda3std3__48in_placeE - _ZN34_INTERNAL_949eacb7_4_k_cu_005f6f416thrust24THRUST_300001_SM_1000_NS3seqE)
_ZN34_INTERNAL_949eacb7_4_k_cu_005f6f416thrust24THRUST_300001_SM_1000_NS3seqE:
	.zero		1
	.type		_ZN34_INTERNAL_949eacb7_4_k_cu_005f6f414cuda3std3__48in_placeE,@object
	.size		_ZN34_INTERNAL_949eacb7_4_k_cu_005f6f414cuda3std3__48in_placeE,(_ZN34_INTERNAL_949eacb7_4_k_cu_005f6f414cuda3std6ranges3__45__cpo4sizeE - _ZN34_INTERNAL_949eacb7_4_k_cu_005f6f414cuda3std3__48in_placeE)
_ZN34_INTERNAL_949eacb7_4_k_cu_005f6f414cuda3std3__48in_placeE:
	.zero		1
	.type		_ZN34_INTERNAL_949eacb7_4_k_cu_005f6f414cuda3std6ranges3__45__cpo4sizeE,@object
	.size		_ZN34_INTERNAL_949eacb7_4_k_cu_005f6f414cuda3std6ranges3__45__cpo4sizeE,(_ZN34_INTERNAL_949eacb7_4_k_cu_005f6f416thrust24THRUST_300001_SM_1000_NS12placeholders2_3E - _ZN34_INTERNAL_949eacb7_4_k_cu_005f6f414cuda3std6ranges3__45__cpo4sizeE)
_ZN34_INTERNAL_949eacb7_4_k_cu_005f6f414cuda3std6ranges3__45__cpo4sizeE:
	.zero		1
	.type		_ZN34_INTERNAL_949eacb7_4_k_cu_005f6f416thrust24THRUST_300001_SM_1000_NS12placeholders2_3E,@object
	.size		_ZN34_INTERNAL_949eacb7_4_k_cu_005f6f416thrust24THRUST_300001_SM_1000_NS12placeholders2_3E,(_ZN34_INTERNAL_949eacb7_4_k_cu_005f6f414cuda3std3__45__cpo6cbeginE - _ZN34_INTERNAL_949eacb7_4_k_cu_005f6f416thrust24THRUST_300001_SM_1000_NS12placeholders2_3E)
_ZN34_INTERNAL_949eacb7_4_k_cu_005f6f416thrust24THRUST_300001_SM_1000_NS12placeholders2_3E:
	.zero		1
	.type		_ZN34_INTERNAL_949eacb7_4_k_cu_005f6f414cuda3std3__45__cpo6cbeginE,@object
	.size		_ZN34_INTERNAL_949eacb7_4_k_cu_005f6f414cuda3std3__45__cpo6cbeginE,(_ZN34_INTERNAL_949eacb7_4_k_cu_005f6f414cuda3std6ranges3__45__cpo6cbeginE - _ZN34_INTERNAL_949eacb7_4_k_cu_005f6f414cuda3std3__45__cpo6cbeginE)
_ZN34_INTERNAL_949eacb7_4_k_cu_005f6f414cuda3std3__45__cpo6cbeginE:
	.zero		1
	.type		_ZN34_INTERNAL_949eacb7_4_k_cu_005f6f414cuda3std6ranges3__45__cpo6cbeginE,@object
	.size		_ZN34_INTERNAL_949eacb7_4_k_cu_005f6f414cuda3std6ranges3__45__cpo6cbeginE,(_ZN34_INTERNAL_949eacb7_4_k_cu_005f6f416thrust24THRUST_300001_SM_1000_NS12placeholders2_7E - _ZN34_INTERNAL_949eacb7_4_k_cu_005f6f414cuda3std6ranges3__45__cpo6cbeginE)
_ZN34_INTERNAL_949eacb7_4_k_cu_005f6f414cuda3std6ranges3__45__cpo6cbeginE:
	.zero		1
	.type		_ZN34_INTERNAL_949eacb7_4_k_cu_005f6f416thrust24THRUST_300001_SM_1000_NS12placeholders2_7E,@object
	.size		_ZN34_INTERNAL_949eacb7_4_k_cu_005f6f416thrust24THRUST_300001_SM_1000_NS12placeholders2_7E,(_ZN34_INTERNAL_949eacb7_4_k_cu_005f6f414cuda3std3__45__cpo7crbeginE - _ZN34_INTERNAL_949eacb7_4_k_cu_005f6f416thrust24THRUST_300001_SM_1000_NS12placeholders2_7E)
_ZN34_INTERNAL_949eacb7_4_k_cu_005f6f416thrust24THRUST_300001_SM_1000_NS12placeholders2_7E:
	.zero		1
	.type		_ZN34_INTERNAL_949eacb7_4_k_cu_005f6f414cuda3std3__45__cpo7crbeginE,@object
	.size		_ZN34_INTERNAL_949eacb7_4_k_cu_005f6f414cuda3std3__45__cpo7crbeginE,(_ZN34_INTERNAL_949eacb7_4_k_cu_005f6f414cuda3std6ranges3__45__cpo4nextE - _ZN34_INTERNAL_949eacb7_4_k_cu_005f6f414cuda3std3__45__cpo7crbeginE)
_ZN34_INTERNAL_949eacb7_4_k_cu_005f6f414cuda3std3__45__cpo7crbeginE:
	.zero		1
	.type		_ZN34_INTERNAL_949eacb7_4_k_cu_005f6f414cuda3std6ranges3__45__cpo4nextE,@object
	.size		_ZN34_INTERNAL_949eacb7_4_k_cu_005f6f414cuda3std6ranges3__45__cpo4nextE,(_ZN34_INTERNAL_949eacb7_4_k_cu_005f6f414cuda3std6ranges3__45__cpo4swapE - _ZN34_INTERNAL_949eacb7_4_k_cu_005f6f414cuda3std6ranges3__45__cpo4nextE)
_ZN34_INTERNAL_949eacb7_4_k_cu_005f6f414cuda3std6ranges3__45__cpo4nextE:
	.zero		1
	.type		_ZN34_INTERNAL_949eacb7_4_k_cu_005f6f414cuda3std6ranges3__45__cpo4swapE,@object
	.size		_ZN34_INTERNAL_949eacb7_4_k_cu_005f6f414cuda3std6ranges3__45__cpo4swapE,(_ZN34_INTERNAL_949eacb7_4_k_cu_005f6f416thrust24THRUST_300001_SM_1000_NS8cuda_cub10par_nosyncE - _ZN34_INTERNAL_949eacb7_4_k_cu_005f6f414cuda3std6ranges3__45__cpo4swapE)
_ZN34_INTERNAL_949eacb7_4_k_cu_005f6f414cuda3std6ranges3__45__cpo4swapE:
	.zero		1
	.type		_ZN34_INTERNAL_949eacb7_4_k_cu_005f6f416thrust24THRUST_300001_SM_1000_NS8cuda_cub10par_nosyncE,@object
	.size		_ZN34_INTERNAL_949eacb7_4_k_cu_005f6f416thrust24THRUST_300001_SM_1000_NS8cuda_cub10par_nosyncE,(_ZN34_INTERNAL_949eacb7_4_k_cu_005f6f416thrust24THRUST_300001_SM_1000_NS12placeholders2_9E - _ZN34_INTERNAL_949eacb7_4_k_cu_005f6f416thrust24THRUST_300001_SM_1000_NS8cuda_cub10par_nosyncE)
_ZN34_INTERNAL_949eacb7_4_k_cu_005f6f416thrust24THRUST_300001_SM_1000_NS8cuda_cub10par_nosyncE:
	.zero		1
	.type		_ZN34_INTERNAL_949eacb7_4_k_cu_005f6f416thrust24THRUST_300001_SM_1000_NS12placeholders2_9E,@object
	.size		_ZN34_INTERNAL_949eacb7_4_k_cu_005f6f416thrust24THRUST_300001_SM_1000_NS12placeholders2_9E,(_ZN34_INTERNAL_949eacb7_4_k_cu_005f6f414cuda3std3__436_GLOBAL__N__949eacb7_4_k_cu_005f6f416ignoreE - _ZN34_INTERNAL_949eacb7_4_k_cu_005f6f416thrust24THRUST_300001_SM_1000_NS12placeholders2_9E)
_ZN34_INTERNAL_949eacb7_4_k_cu_005f6f416thrust24THRUST_300001_SM_1000_NS12placeholders2_9E:
	.zero		1
	.type		_ZN34_INTERNAL_949eacb7_4_k_cu_005f6f414cuda3std3__436_GLOBAL__N__949eacb7_4_k_cu_005f6f416ignoreE,@object
	.size		_ZN34_INTERNAL_949eacb7_4_k_cu_005f6f414cuda3std3__436_GLOBAL__N__949eacb7_4_k_cu_005f6f416ignoreE,(_ZN34_INTERNAL_949eacb7_4_k_cu_005f6f414cuda3std6ranges3__45__cpo4dataE - _ZN34_INTERNAL_949eacb7_4_k_cu_005f6f414cuda3std3__436_GLOBAL__N__949eacb7_4_k_cu_005f6f416ignoreE)
_ZN34_INTERNAL_949eacb7_4_k_cu_005f6f414cuda3std3__436_GLOBAL__N__949eacb7_4_k_cu_005f6f416ignoreE:
	.zero		1
	.type		_ZN34_INTERNAL_949eacb7_4_k_cu_005f6f414cuda3std6ranges3__45__cpo4dataE,@object
	.size		_ZN34_INTERNAL_949eacb7_4_k_cu_005f6f414cuda3std6ranges3__45__cpo4dataE,(_ZN34_INTERNAL_949eacb7_4_k_cu_005f6f416thrust24THRUST_300001_SM_1000_NS12placeholders2_1E - _ZN34_INTERNAL_949eacb7_4_k_cu_005f6f414cuda3std6ranges3__45__cpo4dataE)
_ZN34_INTERNAL_949eacb7_4_k_cu_005f6f414cuda3std6ranges3__45__cpo4dataE:
	.zero		1
	.type		_ZN34_INTERNAL_949eacb7_4_k_cu_005f6f416thrust24THRUST_300001_SM_1000_NS12placeholders2_1E,@object
	.size		_ZN34_INTERNAL_949eacb7_4_k_cu_005f6f416thrust24THRUST_300001_SM_1000_NS12placeholders2_1E,(_ZN34_INTERNAL_949eacb7_4_k_cu_005f6f414cuda3std3__45__cpo5beginE - _ZN34_INTERNAL_949eacb7_4_k_cu_005f6f416thrust24THRUST_300001_SM_1000_NS12placeholders2_1E)
_ZN34_INTERNAL_949eacb7_4_k_cu_005f6f416thrust24THRUST_300001_SM_1000_NS12placeholders2_1E:
	.zero		1
	.type		_ZN34_INTERNAL_949eacb7_4_k_cu_005f6f414cuda3std3__45__cpo5beginE,@object
	.size		_ZN34_INTERNAL_949eacb7_4_k_cu_005f6f414cuda3std3__45__cpo5beginE,(_ZN34_INTERNAL_949eacb7_4_k_cu_005f6f414cuda3std6ranges3__45__cpo5beginE - _ZN34_INTERNAL_949eacb7_4_k_cu_005f6f414cuda3std3__45__cpo5beginE)
_ZN34_INTERNAL_949eacb7_4_k_cu_005f6f414cuda3std3__45__cpo5beginE:
	.zero		1
	.type		_ZN34_INTERNAL_949eacb7_4_k_cu_005f6f414cuda3std6ranges3__45__cpo5beginE,@object
	.size		_ZN34_INTERNAL_949eacb7_4_k_cu_005f6f414cuda3std6ranges3__45__cpo5beginE,(_ZN34_INTERNAL_949eacb7_4_k_cu_005f6f416thrust24THRUST_300001_SM_1000_NS12placeholders2_5E - _ZN34_INTERNAL_949eacb7_4_k_cu_005f6f414cuda3std6ranges3__45__cpo5beginE)
_ZN34_INTERNAL_949eacb7_4_k_cu_005f6f414cuda3std6ranges3__45__cpo5beginE:
	.zero		1
	.type		_ZN34_INTERNAL_949eacb7_4_k_cu_005f6f416thrust24THRUST_300001_SM_1000_NS12placeholders2_5E,@object
	.size		_ZN34_INTERNAL_949eacb7_4_k_cu_005f6f416thrust24THRUST_300001_SM_1000_NS12placeholders2_5E,(_ZN34_INTERNAL_949eacb7_4_k_cu_005f6f414cuda3std3__45__cpo6rbeginE - _ZN34_INTERNAL_949eacb7_4_k_cu_005f6f416thrust24THRUST_300001_SM_1000_NS12placeholders2_5E)
_ZN34_INTERNAL_949eacb7_4_k_cu_005f6f416thrust24THRUST_300001_SM_1000_NS12placeholders2_5E:
	.zero		1
	.type		_ZN34_INTERNAL_949eacb7_4_k_cu_005f6f414cuda3std3__45__cpo6rbeginE,@object
	.size		_ZN34_INTERNAL_949eacb7_4_k_cu_005f6f414cuda3std3__45__cpo6rbeginE,(_ZN34_INTERNAL_949eacb7_4_k_cu_005f6f414cuda3std6ranges3__45__cpo7advanceE - _ZN34_INTERNAL_949eacb7_4_k_cu_005f6f414cuda3std3__45__cpo6rbeginE)
_ZN34_INTERNAL_949eacb7_4_k_cu_005f6f414cuda3std3__45__cpo6rbeginE:
	.zero		1
	.type		_ZN34_INTERNAL_949eacb7_4_k_cu_005f6f414cuda3std6ranges3__45__cpo7advanceE,@object
	.size		_ZN34_INTERNAL_949eacb7_4_k_cu_005f6f414cuda3std6ranges3__45__cpo7advanceE,(_ZN34_INTERNAL_949eacb7_4_k_cu_005f6f414cuda3std3__47nulloptE - _ZN34_INTERNAL_949eacb7_4_k_cu_005f6f414cuda3std6ranges3__45__cpo7advanceE)
_ZN34_INTERNAL_949eacb7_4_k_cu_005f6f414cuda3std6ranges3__45__cpo7advanceE:
	.zero		1
	.type		_ZN34_INTERNAL_949eacb7_4_k_cu_005f6f414cuda3std3__47nulloptE,@object
	.size		_ZN34_INTERNAL_949eacb7_4_k_cu_005f6f414cuda3std3__47nulloptE,(_ZN34_INTERNAL_949eacb7_4_k_cu_005f6f414cuda3std6ranges3__45__cpo8distanceE - _ZN34_INTERNAL_949eacb7_4_k_cu_005f6f414cuda3std3__47nulloptE)
_ZN34_INTERNAL_949eacb7_4_k_cu_005f6f414cuda3std3__47nulloptE:
	.zero		1
	.type		_ZN34_INTERNAL_949eacb7_4_k_cu_005f6f414cuda3std6ranges3__45__cpo8distanceE,@object
	.size		_ZN34_INTERNAL_949eacb7_4_k_cu_005f6f414cuda3std6ranges3__45__cpo8distanceE,(_ZN34_INTERNAL_949eacb7_4_k_cu_005f6f416thrust24THRUST_300001_SM_1000_NS12placeholders3_10E - _ZN34_INTERNAL_949eacb7_4_k_cu_005f6f414cuda3std6ranges3__45__cpo8distanceE)
_ZN34_INTERNAL_949eacb7_4_k_cu_005f6f414cuda3std6ranges3__45__cpo8distanceE:
	.zero		1
	.type		_ZN34_INTERNAL_949eacb7_4_k_cu_005f6f416thrust24THRUST_300001_SM_1000_NS12placeholders3_10E,@object
	.size		_ZN34_INTERNAL_949eacb7_4_k_cu_005f6f416thrust24THRUST_300001_SM_1000_NS12placeholders3_10E,(_ZN34_INTERNAL_949eacb7_4_k_cu_005f6f414cuda3std3__419piecewise_constructE - _ZN34_INTERNAL_949eacb7_4_k_cu_005f6f416thrust24THRUST_300001_SM_1000_NS12placeholders3_10E)
_ZN34_INTERNAL_949eacb7_4_k_cu_005f6f416thrust24THRUST_300001_SM_1000_NS12placeholders3_10E:
	.zero		1
	.type		_ZN34_INTERNAL_949eacb7_4_k_cu_005f6f414cuda3std3__419piecewise_constructE,@object
	.size		_ZN34_INTERNAL_949eacb7_4_k_cu_005f6f414cuda3std3__419piecewise_constructE,(_ZN34_INTERNAL_949eacb7_4_k_cu_005f6f414cuda3std6ranges3__45__cpo5cdataE - _ZN34_INTERNAL_949eacb7_4_k_cu_005f6f414cuda3std3__419piecewise_constructE)
_ZN34_INTERNAL_949eacb7_4_k_cu_005f6f414cuda3std3__419piecewise_constructE:
	.zero		1
	.type		_ZN34_INTERNAL_949eacb7_4_k_cu_005f6f414cuda3std6ranges3__45__cpo5cdataE,@object
	.size		_ZN34_INTERNAL_949eacb7_4_k_cu_005f6f414cuda3std6ranges3__45__cpo5cdataE,(_ZN34_INTERNAL_949eacb7_4_k_cu_005f6f416thrust24THRUST_300001_SM_1000_NS12placeholders2_2E - _ZN34_INTERNAL_949eacb7_4_k_cu_005f6f414cuda3std6ranges3__45__cpo5cdataE)
_ZN34_INTERNAL_949eacb7_4_k_cu_005f6f414cuda3std6ranges3__45__cpo5cdataE:
	.zero		1
	.type		_ZN34_INTERNAL_949eacb7_4_k_cu_005f6f416thrust24THRUST_300001_SM_1000_NS12placeholders2_2E,@object
	.size		_ZN34_INTERNAL_949eacb7_4_k_cu_005f6f416thrust24THRUST_300001_SM_1000_NS12placeholders2_2E,(_ZN34_INTERNAL_949eacb7_4_k_cu_005f6f414cuda3std3__45__cpo3endE - _ZN34_INTERNAL_949eacb7_4_k_cu_005f6f416thrust24THRUST_300001_SM_1000_NS12placeholders2_2E)
_ZN34_INTERNAL_949eacb7_4_k_cu_005f6f416thrust24THRUST_300001_SM_1000_NS12placeholders2_2E:
	.zero		1
	.type		_ZN34_INTERNAL_949eacb7_4_k_cu_005f6f414cuda3std3__45__cpo3endE,@object
	.size		_ZN34_INTERNAL_949eacb7_4_k_cu_005f6f414cuda3std3__45__cpo3endE,(_ZN34_INTERNAL_949eacb7_4_k_cu_005f6f414cuda3std6ranges3__45__cpo3endE - _ZN34_INTERNAL_949eacb7_4_k_cu_005f6f414cuda3std3__45__cpo3endE)
_ZN34_INTERNAL_949eacb7_4_k_cu_005f6f414cuda3std3__45__cpo3endE:
	.zero		1
	.type		_ZN34_INTERNAL_949eacb7_4_k_cu_005f6f414cuda3std6ranges3__45__cpo3endE,@object
	.size		_ZN34_INTERNAL_949eacb7_4_k_cu_005f6f414cuda3std6ranges3__45__cpo3endE,(_ZN34_INTERNAL_949eacb7_4_k_cu_005f6f416thrust24THRUST_300001_SM_1000_NS12placeholders2_6E - _ZN34_INTERNAL_949eacb7_4_k_cu_005f6f414cuda3std6ranges3__45__cpo3endE)
_ZN34_INTERNAL_949eacb7_4_k_cu_005f6f414cuda3std6ranges3__45__cpo3endE:
	.zero		1
	.type		_ZN34_INTERNAL_949eacb7_4_k_cu_005f6f416thrust24THRUST_300001_SM_1000_NS12placeholders2_6E,@object
	.size		_ZN34_INTERNAL_949eacb7_4_k_cu_005f6f416thrust24THRUST_300001_SM_1000_NS12placeholders2_6E,(_ZN34_INTERNAL_949eacb7_4_k_cu_005f6f414cuda3std3__45__cpo4rendE - _ZN34_INTERNAL_949eacb7_4_k_cu_005f6f416thrust24THRUST_300001_SM_1000_NS12placeholders2_6E)
_ZN34_INTERNAL_949eacb7_4_k_cu_005f6f416thrust24THRUST_300001_SM_1000_NS12placeholders2_6E:
	.zero		1
	.type		_ZN34_INTERNAL_949eacb7_4_k_cu_005f6f414cuda3std3__45__cpo4rendE,@object
	.size		_ZN34_INTERNAL_949eacb7_4_k_cu_005f6f414cuda3std3__45__cpo4rendE,(_ZN34_INTERNAL_949eacb7_4_k_cu_005f6f414cuda3std6ranges3__45__cpo9iter_swapE - _ZN34_INTERNAL_949eacb7_4_k_cu_005f6f414cuda3std3__45__cpo4rendE)
_ZN34_INTERNAL_949eacb7_4_k_cu_005f6f414cuda3std3__45__cpo4rendE:
	.zero		1
	.type		_ZN34_INTERNAL_949eacb7_4_k_cu_005f6f414cuda3std6ranges3__45__cpo9iter_swapE,@object
	.size		_ZN34_INTERNAL_949eacb7_4_k_cu_005f6f414cuda3std6ranges3__45__cpo9iter_swapE,(_ZN34_INTERNAL_949eacb7_4_k_cu_005f6f414cuda3std3__48unexpectE - _ZN34_INTERNAL_949eacb7_4_k_cu_005f6f414cuda3std6ranges3__45__cpo9iter_swapE)
_ZN34_INTERNAL_949eacb7_4_k_cu_005f6f414cuda3std6ranges3__45__cpo9iter_swapE:
	.zero		1
	.type		_ZN34_INTERNAL_949eacb7_4_k_cu_005f6f414cuda3std3__48unexpectE,@object
	.size		_ZN34_INTERNAL_949eacb7_4_k_cu_005f6f414cuda3std3__48unexpectE,(_ZN34_INTERNAL_949eacb7_4_k_cu_005f6f416thrust24THRUST_300001_SM_1000_NS8cuda_cub3parE - _ZN34_INTERNAL_949eacb7_4_k_cu_005f6f414cuda3std3__48unexpectE)
_ZN34_INTERNAL_949eacb7_4_k_cu_005f6f414cuda3std3__48unexpectE:
	.zero		1
	.type		_ZN34_INTERNAL_949eacb7_4_k_cu_005f6f416thrust24THRUST_300001_SM_1000_NS8cuda_cub3parE,@object
	.size		_ZN34_INTERNAL_949eacb7_4_k_cu_005f6f416thrust24THRUST_300001_SM_1000_NS8cuda_cub3parE,(_ZN34_INTERNAL_949eacb7_4_k_cu_005f6f416thrust24THRUST_300001_SM_1000_NS12placeholders2_4E - _ZN34_INTERNAL_949eacb7_4_k_cu_005f6f416thrust24THRUST_300001_SM_1000_NS8cuda_cub3parE)
_ZN34_INTERNAL_949eacb7_4_k_cu_005f6f416thrust24THRUST_300001_SM_1000_NS8cuda_cub3parE:
	.zero		1
	.type		_ZN34_INTERNAL_949eacb7_4_k_cu_005f6f416thrust24THRUST_300001_SM_1000_NS12placeholders2_4E,@object
	.size		_ZN34_INTERNAL_949eacb7_4_k_cu_005f6f416thrust24THRUST_300001_SM_1000_NS12placeholders2_4E,(_ZN34_INTERNAL_949eacb7_4_k_cu_005f6f414cuda3std3__45__cpo4cendE - _ZN34_INTERNAL_949eacb7_4_k_cu_005f6f416thrust24THRUST_300001_SM_1000_NS12placeholders2_4E)
_ZN34_INTERNAL_949eacb7_4_k_cu_005f6f416thrust24THRUST_300001_SM_1000_NS12placeholders2_4E:
	.zero		1
	.type		_ZN34_INTERNAL_949eacb7_4_k_cu_005f6f414cuda3std3__45__cpo4cendE,@object
	.size		_ZN34_INTERNAL_949eacb7_4_k_cu_005f6f414cuda3std3__45__cpo4cendE,(_ZN34_INTERNAL_949eacb7_4_k_cu_005f6f414cuda3std6ranges3__45__cpo4cendE - _ZN34_INTERNAL_949eacb7_4_k_cu_005f6f414cuda3std3__45__cpo4cendE)
_ZN34_INTERNAL_949eacb7_4_k_cu_005f6f414cuda3std3__45__cpo4cendE:
	.zero		1
	.type		_ZN34_INTERNAL_949eacb7_4_k_cu_005f6f414cuda3std6ranges3__45__cpo4cendE,@object
	.size		_ZN34_INTERNAL_949eacb7_4_k_cu_005f6f414cuda3std6ranges3__45__cpo4cendE,(_ZN34_INTERNAL_949eacb7_4_k_cu_005f6f414cuda3std3__420unreachable_sentinelE - _ZN34_INTERNAL_949eacb7_4_k_cu_005f6f414cuda3std6ranges3__45__cpo4cendE)
_ZN34_INTERNAL_949eacb7_4_k_cu_005f6f414cuda3std6ranges3__45__cpo4cendE:
	.zero		1
	.type		_ZN34_INTERNAL_949eacb7_4_k_cu_005f6f414cuda3std3__420unreachable_sentinelE,@object
	.size		_ZN34_INTERNAL_949eacb7_4_k_cu_005f6f414cuda3std3__420unreachable_sentinelE,(_ZN34_INTERNAL_949eacb7_4_k_cu_005f6f414cuda3std6ranges3__45__cpo5ssizeE - _ZN34_INTERNAL_949eacb7_4_k_cu_005f6f414cuda3std3__420unreachable_sentinelE)
_ZN34_INTERNAL_949eacb7_4_k_cu_005f6f414cuda3std3__420unreachable_sentinelE:
	.zero		1
	.type		_ZN34_INTERNAL_949eacb7_4_k_cu_005f6f414cuda3std6ranges3__45__cpo5ssizeE,@object
	.size		_ZN34_INTERNAL_949eacb7_4_k_cu_005f6f414cuda3std6ranges3__45__cpo5ssizeE,(_ZN34_INTERNAL_949eacb7_4_k_cu_005f6f416thrust24THRUST_300001_SM_1000_NS12placeholders2_8E - _ZN34_INTERNAL_949eacb7_4_k_cu_005f6f414cuda3std6ranges3__45__cpo5ssizeE)
_ZN34_INTERNAL_949eacb7_4_k_cu_005f6f414cuda3std6ranges3__45__cpo5ssizeE:
	.zero		1
	.type		_ZN34_INTERNAL_949eacb7_4_k_cu_005f6f416thrust24THRUST_300001_SM_1000_NS12placeholders2_8E,@object
	.size		_ZN34_INTERNAL_949eacb7_4_k_cu_005f6f416thrust24THRUST_300001_SM_1000_NS12placeholders2_8E,(_ZN34_INTERNAL_949eacb7_4_k_cu_005f6f414cuda3std3__45__cpo5crendE - _ZN34_INTERNAL_949eacb7_4_k_cu_005f6f416thrust24THRUST_300001_SM_1000_NS12placeholders2_8E)
_ZN34_INTERNAL_949eacb7_4_k_cu_005f6f416thrust24THRUST_300001_SM_1000_NS12placeholders2_8E:
	.zero		1
	.type		_ZN34_INTERNAL_949eacb7_4_k_cu_005f6f414cuda3std3__45__cpo5crendE,@object
	.size		_ZN34_INTERNAL_949eacb7_4_k_cu_005f6f414cuda3std3__45__cpo5crendE,(_ZN34_INTERNAL_949eacb7_4_k_cu_005f6f414cuda3std6ranges3__45__cpo4prevE - _ZN34_INTERNAL_949eacb7_4_k_cu_005f6f414cuda3std3__45__cpo5crendE)
_ZN34_INTERNAL_949eacb7_4_k_cu_005f6f414cuda3std3__45__cpo5crendE:
	.zero		1
	.type		_ZN34_INTERNAL_949eacb7_4_k_cu_005f6f414cuda3std6ranges3__45__cpo4prevE,@object
	.size		_ZN34_INTERNAL_949eacb7_4_k_cu_005f6f414cuda3std6ranges3__45__cpo4prevE,(_ZN34_INTERNAL_949eacb7_4_k_cu_005f6f414cuda3std6ranges3__45__cpo9iter_moveE - _ZN34_INTERNAL_949eacb7_4_k_cu_005f6f414cuda3std6ranges3__45__cpo4prevE)
_ZN34_INTERNAL_949eacb7_4_k_cu_005f6f414cuda3std6ranges3__45__cpo4prevE:
	.zero		1
	.type		_ZN34_INTERNAL_949eacb7_4_k_cu_005f6f414cuda3std6ranges3__45__cpo9iter_moveE,@object
	.size		_ZN34_INTERNAL_949eacb7_4_k_cu_005f6f414cuda3std6ranges3__45__cpo9iter_moveE,(_ZN34_INTERNAL_949eacb7_4_k_cu_005f6f416thrust24THRUST_300001_SM_1000_NS6system6detail10sequential3seqE - _ZN34_INTERNAL_949eacb7_4_k_cu_005f6f414cuda3std6ranges3__45__cpo9iter_moveE)
_ZN34_INTERNAL_949eacb7_4_k_cu_005f6f414cuda3std6ranges3__45__cpo9iter_moveE:
	.zero		1
	.type		_ZN34_INTERNAL_949eacb7_4_k_cu_005f6f416thrust24THRUST_300001_SM_1000_NS6system6detail10sequential3seqE,@object
	.size		_ZN34_INTERNAL_949eacb7_4_k_cu_005f6f416thrust24THRUST_300001_SM_1000_NS6system6detail10sequential3seqE,(.L_31 - _ZN34_INTERNAL_949eacb7_4_k_cu_005f6f416thrust24THRUST_300001_SM_1000_NS6system6detail10sequential3seqE)
_ZN34_INTERNAL_949eacb7_4_k_cu_005f6f416thrust24THRUST_300001_SM_1000_NS6system6detail10sequential3seqE:
	.zero		1
.L_31:


//--------------------- .nv.shared._ZN3cub18CUB_300001_SM_10006detail6reduce18DeviceReduceKernelINS2_10policy_hubIiyN4cuda3std3__44plusIiEEE10Policy1000EN6thrust24THRUST_300001_SM_1000_NS6detail15normal_iteratorINSD_10device_ptrIiEEEEyS9_iNS7_10__identityEEEvT0_PT3_T1_NS0_13GridEvenShareISN_EET2_T4_ --------------------------
	.section	.nv.shared._ZN3cub18CUB_300001_SM_10006detail6reduce18DeviceReduceKernelINS2_10policy_hubIiyN4cuda3std3__44plusIiEEE10Policy1000EN6thrust24THRUST_300001_SM_1000_NS6detail15normal_iteratorINSD_10device_ptrIiEEEEyS9_iNS7_10__identityEEEvT0_PT3_T1_NS0_13GridEvenShareISN_EET2_T4_,"aw",@nobits
	.sectionflags	@""
	.align	4
.nv.shared._ZN3cub18CUB_300001_SM_10006detail6reduce18DeviceReduceKernelINS2_10policy_hubIiyN4cuda3std3__44plusIiEEE10Policy1000EN6thrust24THRUST_300001_SM_1000_NS6detail15normal_iteratorINSD_10device_ptrIiEEEEyS9_iNS7_10__identityEEEvT0_PT3_T1_NS0_13GridEvenShareISN_EET2_T4_:
	.zero		1068


//--------------------- .nv.shared._ZN3cub18CUB_300001_SM_10006detail6reduce28DeviceReduceSingleTileKernelINS2_10policy_hubIiyN4cuda3std3__44plusIiEEE10Policy1000EN6thrust24THRUST_300001_SM_1000_NS6detail15normal_iteratorINSD_10device_ptrIiEEEEPiyS9_iiNS7_10__identityEEEvT0_T1_T2_T3_T4_T6_ --------------------------
	.section	.nv.shared._ZN3cub18CUB_300001_SM_10006detail6reduce28DeviceReduceSingleTileKernelINS2_10policy_hubIiyN4cuda3std3__44plusIiEEE10Policy1000EN6thrust24THRUST_300001_SM_1000_NS6detail15normal_iteratorINSD_10device_ptrIiEEEEPiyS9_iiNS7_10__identityEEEvT0_T1_T2_T3_T4_T6_,"aw",@nobits
	.sectionflags	@""
	.align	4
.nv.shared._ZN3cub18CUB_300001_SM_10006detail6reduce28DeviceReduceSingleTileKernelINS2_10policy_hubIiyN4cuda3std3__44plusIiEEE10Policy1000EN6thrust24THRUST_300001_SM_1000_NS6detail15normal_iteratorINSD_10device_ptrIiEEEEPiyS9_iiNS7_10__identityEEEvT0_T1_T2_T3_T4_T6_:
	.zero		1068


//--------------------- .nv.shared._ZN3cub18CUB_300001_SM_10006detail6reduce28DeviceReduceSingleTileKernelINS2_10policy_hubIijN4cuda3std3__44plusIiEEE10Policy1000EPiSC_iS9_iiNS7_10__identityEEEvT0_T1_T2_T3_T4_T6_ --------------------------
	.section	.nv.shared._ZN3cub18CUB_300001_SM_10006detail6reduce28DeviceReduceSingleTileKernelINS2_10policy_hubIijN4cuda3std3__44plusIiEEE10Policy1000EPiSC_iS9_iiNS7_10__identityEEEvT0_T1_T2_T3_T4_T6_,"aw",@nobits
	.sectionflags	@""
	.align	4
.nv.shared._ZN3cub18CUB_300001_SM_10006detail6reduce28DeviceReduceSingleTileKernelINS2_10policy_hubIijN4cuda3std3__44plusIiEEE10Policy1000EPiSC_iS9_iiNS7_10__identityEEEvT0_T1_T2_T3_T4_T6_:
	.zero		1068


//--------------------- .nv.shared._ZN3cub18CUB_300001_SM_10006detail6reduce18DeviceReduceKernelINS2_10policy_hubIijN4cuda3std3__44plusIiEEE10Policy1000EN6thrust24THRUST_300001_SM_1000_NS6detail15normal_iteratorINSD_10device_ptrIiEEEEjS9_iNS7_10__identityEEEvT0_PT3_T1_NS0_13GridEvenShareISN_EET2_T4_ --------------------------
	.section	.nv.shared._ZN3cub18CUB_300001_SM_10006detail6reduce18DeviceReduceKernelINS2_10policy_hubIijN4cuda3std3__44plusIiEEE10Policy1000EN6thrust24THRUST_300001_SM_1000_NS6detail15normal_iteratorINSD_10device_ptrIiEEEEjS9_iNS7_10__identityEEEvT0_PT3_T1_NS0_13GridEvenShareISN_EET2_T4_,"aw",@nobits
	.sectionflags	@""
	.align	4
.nv.shared._ZN3cub18CUB_300001_SM_10006detail6reduce18DeviceReduceKernelINS2_10policy_hubIijN4cuda3std3__44plusIiEEE10Policy1000EN6thrust24THRUST_300001_SM_1000_NS6detail15normal_iteratorINSD_10device_ptrIiEEEEjS9_iNS7_10__identityEEEvT0_PT3_T1_NS0_13GridEvenShareISN_EET2_T4_:
	.zero		1068


//--------------------- .nv.shared._ZN3cub18CUB_300001_SM_10006detail6reduce28DeviceReduceSingleTileKernelINS2_10policy_hubIijN4cuda3std3__44plusIiEEE10Policy1000EN6thrust24THRUST_300001_SM_1000_NS6detail15normal_iteratorINSD_10device_ptrIiEEEEPijS9_iiNS7_10__identityEEEvT0_T1_T2_T3_T4_T6_ --------------------------
	.section	.nv.shared._ZN3cub18CUB_300001_SM_10006detail6reduce28DeviceReduceSingleTileKernelINS2_10policy_hubIijN4cuda3std3__44plusIiEEE10Policy1000EN6thrust24THRUST_300001_SM_1000_NS6detail15normal_iteratorINSD_10device_ptrIiEEEEPijS9_iiNS7_10__identityEEEvT0_T1_T2_T3_T4_T6_,"aw",@nobits
	.sectionflags	@""
	.align	4
.nv.shared._ZN3cub18CUB_300001_SM_10006detail6reduce28DeviceReduceSingleTileKernelINS2_10policy_hubIijN4cuda3std3__44plusIiEEE10Policy1000EN6thrust24THRUST_300001_SM_1000_NS6detail15normal_iteratorINSD_10device_ptrIiEEEEPijS9_iiNS7_10__identityEEEvT0_T1_T2_T3_T4_T6_:
	.zero		1068


//--------------------- .nv.shared._Z6reducePiS_  --------------------------
	.section	.nv.shared._Z6reducePiS_,"aw",@nobits
	.sectionflags	@""
	.align	4
.nv.shared._Z6reducePiS_:
	.zero		5120


//--------------------- .nv.constant0._ZN3cub18CUB_300001_SM_10006detail6reduce28DeviceReduceSingleTileKernelINS2_10policy_hubIiyN4cuda3std3__44plusIiEEE10Policy1000EPiSC_iS9_iiNS7_10__identityEEEvT0_T1_T2_T3_T4_T6_ --------------------------
	.section	.nv.constant0._ZN3cub18CUB_300001_SM_10006detail6reduce28DeviceReduceSingleTileKernelINS2_10policy_hubIiyN4cuda3std3__44plusIiEEE10Policy1000EPiSC_iS9_iiNS7_10__identityEEEvT0_T1_T2_T3_T4_T6_,"a",@progbits
	.sectionflags	@""
	.align	4
.nv.constant0._ZN3cub18CUB_300001_SM_10006detail6reduce28DeviceReduceSingleTileKernelINS2_10policy_hubIiyN4cuda3std3__44plusIiEEE10Policy1000EPiSC_iS9_iiNS7_10__identityEEEvT0_T1_T2_T3_T4_T6_:
	.zero		925


//--------------------- .nv.constant0._ZN3cub18CUB_300001_SM_10006detail6reduce18DeviceReduceKernelINS2_10policy_hubIiyN4cuda3std3__44plusIiEEE10Policy1000EN6thrust24THRUST_300001_SM_1000_NS6detail15normal_iteratorINSD_10device_ptrIiEEEEyS9_iNS7_10__identityEEEvT0_PT3_T1_NS0_13GridEvenShareISN_EET2_T4_ --------------------------
	.section	.nv.constant0._ZN3cub18CUB_300001_SM_10006detail6reduce18DeviceReduceKernelINS2_10policy_hubIiyN4cuda3std3__44plusIiEEE10Policy1000EN6thrust24THRUST_300001_SM_1000_NS6detail15normal_iteratorINSD_10device_ptrIiEEEEyS9_iNS7_10__identityEEEvT0_PT3_T1_NS0_13GridEvenShareISN_EET2_T4_,"a",@progbits
	.sectionflags	@""
	.align	4
.nv.constant0._ZN3cub18CUB_300001_SM_10006detail6reduce18DeviceReduceKernelINS2_10policy_hubIiyN4cuda3std3__44plusIiEEE10Policy1000EN6thrust24THRUST_300001_SM_1000_NS6detail15normal_iteratorINSD_10device_ptrIiEEEEyS9_iNS7_10__identityEEEvT0_PT3_T1_NS0_13GridEvenShareISN_EET2_T4_:
	.zero		994


//--------------------- .nv.constant0._ZN3cub18CUB_300001_SM_10006detail6reduce28DeviceReduceSingleTileKernelINS2_10policy_hubIiyN4cuda3std3__44plusIiEEE10Policy1000EN6thrust24THRUST_300001_SM_1000_NS6detail15normal_iteratorINSD_10device_ptrIiEEEEPiyS9_iiNS7_10__identityEEEvT0_T1_T2_T3_T4_T6_ --------------------------
	.section	.nv.constant0._ZN3cub18CUB_300001_SM_10006detail6reduce28DeviceReduceSingleTileKernelINS2_10policy_hubIiyN4cuda3std3__44plusIiEEE10Policy1000EN6thrust24THRUST_300001_SM_1000_NS6detail15normal_iteratorINSD_10device_ptrIiEEEEPiyS9_iiNS7_10__identityEEEvT0_T1_T2_T3_T4_T6_,"a",@progbits
	.sectionflags	@""
	.align	4
.nv.constant0._ZN3cub18CUB_300001_SM_10006detail6reduce28DeviceReduceSingleTileKernelINS2_10policy_hubIiyN4cuda3std3__44plusIiEEE10Policy1000EN6thrust24THRUST_300001_SM_1000_NS6detail15normal_iteratorINSD_10device_ptrIiEEEEPiyS9_iiNS7_10__identityEEEvT0_T1_T2_T3_T4_T6_:
	.zero		929


//--------------------- .nv.constant0._ZN3cub18CUB_300001_SM_10006detail6reduce28DeviceReduceSingleTileKernelINS2_10policy_hubIijN4cuda3std3__44plusIiEEE10Policy1000EPiSC_iS9_iiNS7_10__identityEEEvT0_T1_T2_T3_T4_T6_ --------------------------
	.section	.nv.constant0._ZN3cub18CUB_300001_SM_10006detail6reduce28DeviceReduceSingleTileKernelINS2_10policy_hubIijN4cuda3std3__44plusIiEEE10Policy1000EPiSC_iS9_iiNS7_10__identityEEEvT0_T1_T2_T3_T4_T6_,"a",@progbits
	.sectionflags	@""
	.align	4
.nv.constant0._ZN3cub18CUB_300001_SM_10006detail6reduce28DeviceReduceSingleTileKernelINS2_10policy_hubIijN4cuda3std3__44plusIiEEE10Policy1000EPiSC_iS9_iiNS7_10__identityEEEvT0_T1_T2_T3_T4_T6_:
	.zero		925


//--------------------- .nv.constant0._ZN3cub18CUB_300001_SM_10006detail6reduce18DeviceReduceKernelINS2_10policy_hubIijN4cuda3std3__44plusIiEEE10Policy1000EN6thrust24THRUST_300001_SM_1000_NS6detail15normal_iteratorINSD_10device_ptrIiEEEEjS9_iNS7_10__identityEEEvT0_PT3_T1_NS0_13GridEvenShareISN_EET2_T4_ --------------------------
	.section	.nv.constant0._ZN3cub18CUB_300001_SM_10006detail6reduce18DeviceReduceKernelINS2_10policy_hubIijN4cuda3std3__44plusIiEEE10Policy1000EN6thrust24THRUST_300001_SM_1000_NS6detail15normal_iteratorINSD_10device_ptrIiEEEEjS9_iNS7_10__identityEEEvT0_PT3_T1_NS0_13GridEvenShareISN_EET2_T4_,"a",@progbits
	.sectionflags	@""
	.align	4
.nv.constant0._ZN3cub18CUB_300001_SM_10006detail6reduce18DeviceReduceKernelINS2_10policy_hubIijN4cuda3std3__44plusIiEEE10Policy1000EN6thrust24THRUST_300001_SM_1000_NS6detail15normal_iteratorINSD_10device_ptrIiEEEEjS9_iNS7_10__identityEEEvT0_PT3_T1_NS0_13GridEvenShareISN_EET2_T4_:
	.zero		958


//--------------------- .nv.constant0._ZN3cub18CUB_300001_SM_10006detail6reduce28DeviceReduceSingleTileKernelINS2_10policy_hubIijN4cuda3std3__44plusIiEEE10Policy1000EN6thrust24THRUST_300001_SM_1000_NS6detail15normal_iteratorINSD_10device_ptrIiEEEEPijS9_iiNS7_10__identityEEEvT0_T1_T2_T3_T4_T6_ --------------------------
	.section	.nv.constant0._ZN3cub18CUB_300001_SM_10006detail6reduce28DeviceReduceSingleTileKernelINS2_10policy_hubIijN4cuda3std3__44plusIiEEE10Policy1000EN6thrust24THRUST_300001_SM_1000_NS6detail15normal_iteratorINSD_10device_ptrIiEEEEPijS9_iiNS7_10__identityEEEvT0_T1_T2_T3_T4_T6_,"a",@progbits
	.sectionflags	@""
	.align	4
.nv.constant0._ZN3cub18CUB_300001_SM_10006detail6reduce28DeviceReduceSingleTileKernelINS2_10policy_hubIijN4cuda3std3__44plusIiEEE10Policy1000EN6thrust24THRUST_300001_SM_1000_NS6detail15normal_iteratorINSD_10device_ptrIiEEEEPijS9_iiNS7_10__identityEEEvT0_T1_T2_T3_T4_T6_:
	.zero		925


//--------------------- .nv.constant0._ZN3cub18CUB_300001_SM_10006detail11EmptyKernelIvEEvv --------------------------
	.section	.nv.constant0._ZN3cub18CUB_300001_SM_10006detail11EmptyKernelIvEEvv,"a",@progbits
	.sectionflags	@""
	.align	4
.nv.constant0._ZN3cub18CUB_300001_SM_10006detail11EmptyKernelIvEEvv:
	.zero		896


//--------------------- .nv.constant0._Z6reducePiS_ --------------------------
	.section	.nv.constant0._Z6reducePiS_,"a",@progbits
	.sectionflags	@""
	.align	4
.nv.constant0._Z6reducePiS_:
	.zero		912


//--------------------- SYMBOLS --------------------------

	.type		.nv.reservedSmem.offset0,@object
	.size		.nv.reservedSmem.offset0,0x4
	.type		.nv.reservedSmem.cap,@object
	.size		.nv.reservedSmem.cap,0x4
